def matmul_kernel(
    a_ptr,
    b_ptr,
    c_ptr,
    M,
    N,
    K,
    stride_am,
    stride_ak,
    stride_bk,
    stride_bn,
    stride_cm,
    stride_cn,
    BLOCK_M: tl.constexpr,
    BLOCK_N: tl.constexpr,
    BLOCK_K: tl.constexpr,
    GROUP_M: tl.constexpr,
):
    pid = tl.program_id(axis=0)
    num_pid_m = tl.cdiv(M, BLOCK_M)
    num_pid_n = tl.cdiv(N, BLOCK_N)
    num_pid_in_group = GROUP_M * num_pid_n
    group_id = pid // num_pid_in_group
    first_pid_m = group_id * GROUP_M
    group_size_m = min(num_pid_m - first_pid_m, GROUP_M)
    pid_m = first_pid_m + ((pid % num_pid_in_group) % group_size_m)
    pid_n = (pid % num_pid_in_group) // group_size_m

    offs_am = (pid_m * BLOCK_M + tl.arange(0, BLOCK_M)) % M
    offs_bn = (pid_n * BLOCK_N + tl.arange(0, BLOCK_N)) % N
    offs_k = tl.arange(0, BLOCK_K)
    a_ptrs = a_ptr + offs_am[:, None] * stride_am + offs_k[None, :] * stride_ak
    b_ptrs = b_ptr + offs_k[:, None] * stride_bk + offs_bn[None, :] * stride_bn

    acc = tl.zeros((BLOCK_M, BLOCK_N), dtype=tl.float32)
    for kk in range(0, tl.cdiv(K, BLOCK_K)):
        a = tl.load(a_ptrs, mask=offs_k[None, :] < K - kk * BLOCK_K, other=0.0)
        b = tl.load(b_ptrs, mask=offs_k[:, None] < K - kk * BLOCK_K, other=0.0)
        acc = tl.dot(a, b, acc)
        a_ptrs += BLOCK_K * stride_ak
        b_ptrs += BLOCK_K * stride_bk

    c = acc.to(c_ptr.dtype.element_ty)
    offs_cm = pid_m * BLOCK_M + tl.arange(0, BLOCK_M)
    offs_cn = pid_n * BLOCK_N + tl.arange(0, BLOCK_N)
    c_ptrs = c_ptr + offs_cm[:, None] * stride_cm + offs_cn[None, :] * stride_cn
    mask = (offs_cm[:, None] < M) & (offs_cn[None, :] < N)
    tl.store(c_ptrs, c, mask=mask)

# config = {"BLOCK_K": 32, "BLOCK_M": 128, "BLOCK_N": 512, "GROUP_M": 1, "arch": "sm_100", "dtype": "fp8e5m2", "num_ctas": 1, "num_stages": 3, "num_warps": 4}
# arch = sm_100


// ===== COMPILED SASS (sm_100a) =====

	.target	sm_100a

	.elftype	@"ET_EXEC"


//--------------------- .note.nv.tkinfo           --------------------------
	.section	.note.nv.tkinfo,"",@"SHT_NOTE"
	.sectionflags	@"SHF_NOTE_NV_TKINFO"
	.tkinfo
        /*0018*/ 	.word	0x00000081
        /*0030*/ 	.string	""
        /*0030*/ 	.string	"ptxas-blackwell"
        /*0030*/ 	.string	"Cuda compilation tools, release 12.9, V12.9.86"
        /*0030*/ 	.string	"Build cuda_12.9.r12.9/compiler.36037853_0"
        /*0030*/ 	.string	"-v  -suppress-debug-info  -lineinfo  -arch sm_100a "



//--------------------- .note.nv.cuver            --------------------------
	.section	.note.nv.cuver,"",@"SHT_NOTE"
	.sectionflags	@"SHF_NOTE_NV_CUVER"
        /*0018*/ 	.short	0x0001
        /*001a*/ 	.short	0x0064
        /*001c*/ 	.short	0x0001
        /*001e*/ 	.short	0x0000
        /*0020*/ 	.short	0x0001
        /*0022*/ 	.short	0x0000


//--------------------- .nv.info                  --------------------------
	.section	.nv.info,"",@"SHT_CUDA_INFO"
	.align	4


	//----- nvinfo : EIATTR_REGCOUNT
	.align		4
        /*0000*/ 	.byte	0x04, 0x2f
        /*0002*/ 	.short	(.L_4 - .L_3)
	.align		4
.L_3:
        /*0004*/ 	.word	index@(matmul_kernel)
        /*0008*/ 	.word	0x000000ff


	//----- nvinfo : EIATTR_FRAME_SIZE
	.align		4
.L_4:
        /*000c*/ 	.byte	0x04, 0x11
        /*000e*/ 	.short	(.L_6 - .L_5)
	.align		4
.L_5:
        /*0010*/ 	.word	index@($__internal_2_$__cuda_sm10x_tcgen05_guardrail_trap_unallocated_columns_being_dealloced)
        /*0014*/ 	.word	0x00000db0


	//----- nvinfo : EIATTR_FRAME_SIZE
	.align		4
.L_6:
        /*0018*/ 	.byte	0x04, 0x11
        /*001a*/ 	.short	(.L_8 - .L_7)
	.align		4
.L_7:
        /*001c*/ 	.word	index@($__internal_1_$__cuda_sm10x_tcgen05_guardrail_trap_phase_invalid_during_alloc)
        /*0020*/ 	.word	0x00000db0


	//----- nvinfo : EIATTR_FRAME_SIZE
	.align		4
.L_8:
        /*0024*/ 	.byte	0x04, 0x11
        /*0026*/ 	.short	(.L_10 - .L_9)
	.align		4
.L_9:
        /*0028*/ 	.word	index@($__internal_0_$__cuda_sm10x_tcgen05_guardrail_trap_col_being_dealloced_not_returned_by_alloc)
        /*002c*/ 	.word	0x00000db0


	//----- nvinfo : EIATTR_FRAME_SIZE
	.align		4
.L_10:
        /*0030*/ 	.byte	0x04, 0x11
        /*0032*/ 	.short	(.L_12 - .L_11)
	.align		4
.L_11:
        /*0034*/ 	.word	index@(matmul_kernel)
        /*0038*/ 	.word	0x00000db0


	//----- nvinfo : EIATTR_MIN_STACK_SIZE
	.align		4
.L_12:
        /*003c*/ 	.byte	0x04, 0x12
        /*003e*/ 	.short	(.L_14 - .L_13)
	.align		4
.L_13:
        /*0040*/ 	.word	index@(matmul_kernel)
        /*0044*/ 	.word	0x00000db0
.L_14:


//--------------------- .nv.info.matmul_kernel    --------------------------
	.section	.nv.info.matmul_kernel,"",@"SHT_CUDA_INFO"
	.sectionflags	@""
	.align	4


	//----- nvinfo : EIATTR_CUDA_API_VERSION
	.align		4
        /*0000*/ 	.byte	0x04, 0x37
        /*0002*/ 	.short	(.L_16 - .L_15)
.L_15:
        /*0004*/ 	.word	0x00000081


	//----- nvinfo : EIATTR_KPARAM_INFO
	.align		4
.L_16:
        /*0008*/ 	.byte	0x04, 0x17
        /*000a*/ 	.short	(.L_18 - .L_17)
.L_17:
        /*000c*/ 	.word	0x00000000
        /*0010*/ 	.short	0x000d
        /*0012*/ 	.short	0x0048
        /*0014*/ 	.byte	0x00, 0xf4, 0x21, 0x00


	//----- nvinfo : EIATTR_KPARAM_INFO
	.align		4
.L_18:
        /*0018*/ 	.byte	0x04, 0x17
        /*001a*/ 	.short	(.L_20 - .L_19)
.L_19:
        /*001c*/ 	.word	0x00000000
        /*0020*/ 	.short	0x000c
        /*0022*/ 	.short	0x0040
        /*0024*/ 	.byte	0x00, 0xf4, 0x21, 0x00


	//----- nvinfo : EIATTR_KPARAM_INFO
	.align		4
.L_20:
        /*0028*/ 	.byte	0x04, 0x17
        /*002a*/ 	.short	(.L_22 - .L_21)
.L_21:
        /*002c*/ 	.word	0x00000000
        /*0030*/ 	.short	0x000b
        /*0032*/ 	.short	0x0038
        /*0034*/ 	.byte	0x00, 0xf0, 0x11, 0x00


	//----- nvinfo : EIATTR_KPARAM_INFO
	.align		4
.L_22:
        /*0038*/ 	.byte	0x04, 0x17
        /*003a*/ 	.short	(.L_24 - .L_23)
.L_23:
        /*003c*/ 	.word	0x00000000
        /*0040*/ 	.short	0x000a
        /*0042*/ 	.short	0x0034
        /*0044*/ 	.byte	0x00, 0xf0, 0x11, 0x00


	//----- nvinfo : EIATTR_KPARAM_INFO
	.align		4
.L_24:
        /*0048*/ 	.byte	0x04, 0x17
        /*004a*/ 	.short	(.L_26 - .L_25)
.L_25:
        /*004c*/ 	.word	0x00000000
        /*0050*/ 	.short	0x0009
        /*0052*/ 	.short	0x0030
        /*0054*/ 	.byte	0x00, 0xf0, 0x11, 0x00


	//----- nvinfo : EIATTR_KPARAM_INFO
	.align		4
.L_26:
        /*0058*/ 	.byte	0x04, 0x17
        /*005a*/ 	.short	(.L_28 - .L_27)
.L_27:
        /*005c*/ 	.word	0x00000000
        /*0060*/ 	.short	0x0008
        /*0062*/ 	.short	0x002c
        /*0064*/ 	.byte	0x00, 0xf0, 0x11, 0x00


	//----- nvinfo : EIATTR_KPARAM_INFO
	.align		4
.L_28:
        /*0068*/ 	.byte	0x04, 0x17
        /*006a*/ 	.short	(.L_30 - .L_29)
.L_29:
        /*006c*/ 	.word	0x00000000
        /*0070*/ 	.short	0x0007
        /*0072*/ 	.short	0x0028
        /*0074*/ 	.byte	0x00, 0xf0, 0x11, 0x00


	//----- nvinfo : EIATTR_KPARAM_INFO
	.align		4
.L_30:
        /*0078*/ 	.byte	0x04, 0x17
        /*007a*/ 	.short	(.L_32 - .L_31)
.L_31:
        /*007c*/ 	.word	0x00000000
        /*0080*/ 	.short	0x0006
        /*0082*/ 	.short	0x0024
        /*0084*/ 	.byte	0x00, 0xf0, 0x11, 0x00


	//----- nvinfo : EIATTR_KPARAM_INFO
	.align		4
.L_32:
        /*0088*/ 	.byte	0x04, 0x17
        /*008a*/ 	.short	(.L_34 - .L_33)
.L_33:
        /*008c*/ 	.word	0x00000000
        /*0090*/ 	.short	0x0005
        /*0092*/ 	.short	0x0020
        /*0094*/ 	.byte	0x00, 0xf0, 0x11, 0x00


	//----- nvinfo : EIATTR_KPARAM_INFO
	.align		4
.L_34:
        /*0098*/ 	.byte	0x04, 0x17
        /*009a*/ 	.short	(.L_36 - .L_35)
.L_35:
        /*009c*/ 	.word	0x00000000
        /*00a0*/ 	.short	0x0004
        /*00a2*/ 	.short	0x001c
        /*00a4*/ 	.byte	0x00, 0xf0, 0x11, 0x00


	//----- nvinfo : EIATTR_KPARAM_INFO
	.align		4
.L_36:
        /*00a8*/ 	.byte	0x04, 0x17
        /*00aa*/ 	.short	(.L_38 - .L_37)
.L_37:
        /*00ac*/ 	.word	0x00000000
        /*00b0*/ 	.short	0x0003
        /*00b2*/ 	.short	0x0018
        /*00b4*/ 	.byte	0x00, 0xf0, 0x11, 0x00


	//----- nvinfo : EIATTR_KPARAM_INFO
	.align		4
.L_38:
        /*00b8*/ 	.byte	0x04, 0x17
        /*00ba*/ 	.short	(.L_40 - .L_39)
.L_39:
        /*00bc*/ 	.word	0x00000000
        /*00c0*/ 	.short	0x0002
        /*00c2*/ 	.short	0x0010
        /*00c4*/ 	.byte	0x00, 0xf4, 0x21, 0x00


	//----- nvinfo : EIATTR_KPARAM_INFO
	.align		4
.L_40:
        /*00c8*/ 	.byte	0x04, 0x17
        /*00ca*/ 	.short	(.L_42 - .L_41)
.L_41:
        /*00cc*/ 	.word	0x00000000
        /*00d0*/ 	.short	0x0001
        /*00d2*/ 	.short	0x0008
        /*00d4*/ 	.byte	0x00, 0xf4, 0x21, 0x00


	//----- nvinfo : EIATTR_KPARAM_INFO
	.align		4
.L_42:
        /*00d8*/ 	.byte	0x04, 0x17
        /*00da*/ 	.short	(.L_44 - .L_43)
.L_43:
        /*00dc*/ 	.word	0x00000000
        /*00e0*/ 	.short	0x0000
        /*00e2*/ 	.short	0x0000
        /*00e4*/ 	.byte	0x00, 0xf4, 0x21, 0x00


	//----- nvinfo : EIATTR_AT_ENTRY_FRAGMENTS
	.align		4
.L_44:
        /*00e8*/ 	.byte	0x04, 0x4f
        /*00ea*/ 	.short	(.L_46 - .L_45)


	//   ....[0]....
.L_45:
        /*00ec*/ 	.word	0x00000004


	//----- nvinfo : EIATTR_RESERVED_SMEM_USED
	.align		4
.L_46:
        /*00f0*/ 	.byte	0x01, 0x41
	.zero		2


	//----- nvinfo : EIATTR_SPARSE_MMA_MASK
	.align		4
        /*00f4*/ 	.byte	0x03, 0x50
        /*00f6*/ 	.short	0x0000


	//----- nvinfo : EIATTR_TCGEN05_1CTA_USED
	.align		4
        /*00f8*/ 	.byte	0x01, 0x51
	.zero		2


	//----- nvinfo : EIATTR_MAXREG_COUNT
	.align		4
        /*00fc*/ 	.byte	0x03, 0x1b
        /*00fe*/ 	.short	0x00ff


	//----- nvinfo : EIATTR_NUM_BARRIERS
	.align		4
        /*0100*/ 	.byte	0x02, 0x4c
        /*0102*/ 	.byte	0x01
	.zero		1


	//----- nvinfo : EIATTR_ANNOTATIONS
	.align		4
        /*0104*/ 	.byte	0x04, 0x55
        /*0106*/ 	.short	(.L_48 - .L_47)


	//   ....[0]....
.L_47:
        /*0108*/ 	.word	0x00000001
        /*010c*/ 	.byte	0xb0, 0x09, 0x00, 0x00, 0x01, 0x00, 0x00, 0x00, 0x60, 0x0e, 0x00, 0x00, 0x01, 0x00, 0x00, 0x00
        /* <DEDUP_REMOVED lines=774> */
        /*317c*/ 	.byte	0xd0, 0x90, 0x02, 0x00


	//----- nvinfo : EIATTR_INT_WARP_WIDE_INSTR_OFFSETS
	.align		4
.L_48:
        /*3180*/ 	.byte	0x04, 0x31
        /*3182*/ 	.short	(.L_50 - .L_49)


	//   ....[0]....
.L_49:
        /*3184*/ 	.word	0x00000da0


	//   ....[1]....
        /*3188*/ 	.word	0x00000db0


	//   ....[2]....
        /*318c*/ 	.word	0x00008970


	//   ....[3]....
        /*3190*/ 	.word	0x00029b50


	//   ....[4]....
        /*3194*/ 	.word	0x00029ba0


	//----- nvinfo : EIATTR_COOP_GROUP_MASK_REGIDS
	.align		4
.L_50:
        /*3198*/ 	.byte	0x04, 0x29
        /*319a*/ 	.short	(.L_52 - .L_51)


	//   ....[0]....
.L_51:
        /*319c*/ 	.word	0xffffffff


	//   ....[1]....
        /*31a0*/ 	.word	0xffffffff


	//   ....[2]....
        /*31a4*/ 	.word	0xffffffff


	//   ....[3]....
        /*31a8*/ 	.word	0xffffffff


	//----- nvinfo : EIATTR_COOP_GROUP_INSTR_OFFSETS
	.align		4
.L_52:
        /*31ac*/ 	.byte	0x04, 0x28
        /*31ae*/ 	.short	(.L_54 - .L_53)


	//   ....[0]....
.L_53:
        /*31b0*/ 	.word	0x00000080


	//   ....[1]....
        /*31b4*/ 	.word	0x00000340


	//   ....[2]....
        /*31b8*/ 	.word	0x000299e0


	//   ....[3]....
        /*31bc*/ 	.word	0x00029c50


	//----- nvinfo : EIATTR_VRC_CTA_INIT_COUNT
	.align		4
.L_54:
        /*31c0*/ 	.byte	0x02, 0x4a
        /*31c2*/ 	.byte	0x80
	.zero		1


	//----- nvinfo : EIATTR_MBARRIER_INSTR_OFFSETS
	.align		4
        /*31c4*/ 	.byte	0x04, 0x39
        /*31c6*/ 	.short	(.L_56 - .L_55)


	//   ....[0]....
.L_55:
        /*31c8*/ 	.word	0x00000f30
        /*31cc*/ 	.word	0x000000ff
        /*31d0*/ 	.word	0x00000000
        /*31d4*/ 	.short	0x0100
        /*31d6*/ 	.byte	0x08
	.zero		1


	//   ....[1]....
        /*31d8*/ 	.word	0x000089a0
        /*31dc*/ 	.word	0x000000ff
        /*31e0*/ 	.word	0x0000a008
        /*31e4*/ 	.short	0x0100
        /*31e6*/ 	.byte	0x0b
	.zero		1


	//   ....[2]....
        /*31e8*/ 	.word	0x0000d440
        /*31ec*/ 	.word	0x000000ff
        /*31f0*/ 	.word	0x00000000
        /*31f4*/ 	.short	0x010a
        /*31f6*/ 	.byte	0x08
	.zero		1


	//   ....[3]....
        /*31f8*/ 	.word	0x00012ed0
        /*31fc*/ 	.word	0x000000ff
        /*3200*/ 	.word	0x00000000
        /*3204*/ 	.short	0x010a
        /*3206*/ 	.byte	0x08
	.zero		1


	//   ....[4]....
        /*3208*/ 	.word	0x00013020
        /*320c*/ 	.word	0x000000ff
        /*3210*/ 	.word	0x0000a000
        /*3214*/ 	.short	0x0108
        /*3216*/ 	.byte	0x0b
	.zero		1


	//   ....[5]....
        /*3218*/ 	.word	0x000130e0
        /*321c*/ 	.word	0x000000ff
        /*3220*/ 	.word	0x0000a008
        /*3224*/ 	.short	0x0108
        /*3226*/ 	.byte	0x0b
	.zero		1


	//   ....[6]....
        /*3228*/ 	.word	0x00029c70
        /*322c*/ 	.word	0x000000ff
        /*3230*/ 	.word	0x00000000
        /*3234*/ 	.short	0x010a
        /*3236*/ 	.byte	0x08
	.zero		1


	//   ....[7]....
        /*3238*/ 	.word	0x00029ca0
        /*323c*/ 	.word	0x000000ff
        /*3240*/ 	.word	0x00000000
        /*3244*/ 	.short	0x010a
        /*3246*/ 	.byte	0x08
	.zero		1


	//----- nvinfo : EIATTR_NUM_MBARRIERS
	.align		4
.L_56:
        /*3248*/ 	.byte	0x03, 0x38
        /*324a*/ 	.short	0x0002


	//----- nvinfo : EIATTR_EXIT_INSTR_OFFSETS
	.align		4
        /*324c*/ 	.byte	0x04, 0x1c
        /*324e*/ 	.short	(.L_58 - .L_57)


	//   ....[0]....
.L_57:
        /*3250*/ 	.word	0x00029c60


	//----- nvinfo : EIATTR_REQNTID
	.align		4
.L_58:
        /*3254*/ 	.byte	0x04, 0x10
        /*3256*/ 	.short	(.L_60 - .L_59)
.L_59:
        /*3258*/ 	.word	0x00000080
        /*325c*/ 	.word	0x00000001
        /*3260*/ 	.word	0x00000001


	//----- nvinfo : EIATTR_CRS_STACK_SIZE
	.align		4
.L_60:
        /*3264*/ 	.byte	0x04, 0x1e
        /*3266*/ 	.short	(.L_62 - .L_61)
.L_61:
        /*3268*/ 	.word	0x00000000


	//----- nvinfo : EIATTR_CBANK_PARAM_SIZE
	.align		4
.L_62:
        /*326c*/ 	.byte	0x03, 0x19
        /*326e*/ 	.short	0x0050


	//----- nvinfo : EIATTR_PARAM_CBANK
	.align		4
        /*3270*/ 	.byte	0x04, 0x0a
        /*3272*/ 	.short	(.L_64 - .L_63)
	.align		4
.L_63:
        /*3274*/ 	.word	index@(.nv.constant0.matmul_kernel)
        /*3278*/ 	.short	0x0380
        /*327a*/ 	.short	0x0050


	//----- nvinfo : EIATTR_SW_WAR
	.align		4
.L_64:
        /*327c*/ 	.byte	0x04, 0x36
        /*327e*/ 	.short	(.L_66 - .L_65)
.L_65:
        /*3280*/ 	.word	0x00000008
.L_66:


//--------------------- .nv.compat                --------------------------
	.section	.nv.compat,"",@"SHT_CUDA_COMPAT_INFO"
	.align	4
        /*0000*/ 	.byte	0x02, 0x02, 0x02, 0x00, 0x02, 0x05, 0x05, 0x00, 0x02, 0x03, 0x00, 0x00, 0x02, 0x06, 0x01, 0x00


//--------------------- .nv.callgraph             --------------------------
	.section	.nv.callgraph,"",@"SHT_CUDA_CALLGRAPH"
	.align	4
	.sectionentsize	8
	.align		4
        /*0000*/ 	.word	0x00000000
	.align		4
        /*0004*/ 	.word	0xffffffff
	.align		4
        /*0008*/ 	.word	0x00000000
	.align		4
        /*000c*/ 	.word	0xfffffffe
	.align		4
        /*0010*/ 	.word	0x00000000
	.align		4
        /*0014*/ 	.word	0xfffffffd
	.align		4
        /*0018*/ 	.word	0x00000000
	.align		4
        /*001c*/ 	.word	0xfffffffc


//--------------------- .text.matmul_kernel       --------------------------
	.section	.text.matmul_kernel,"ax",@progbits
	.align	128
        .global         matmul_kernel
        .type           matmul_kernel,@function
        .size           matmul_kernel,(.L_x_20 - matmul_kernel)
        .other          matmul_kernel,@"STO_CUDA_ENTRY STV_DEFAULT"
matmul_kernel:
.text.matmul_kernel:
[----:B------:R-:W0:Y:S01]  /*0000*/  LDC R1, c[0x0][0x37c] ;  /* 0x0000df00ff017b82 */ /* 0x000e220000000800 */
[----:B------:R-:W1:Y:S01]  /*0010*/  S2R R3, SR_TID.X ;  /* 0x0000000000037919 */ /* 0x000e620000002100 */
[----:B0-----:R-:W-:Y:S01]  /*0020*/  VIADD R1, R1, 0xfffff250 ;  /* 0xfffff25001017836 */ /* 0x001fe20000000000 */
[----:B------:R-:W0:Y:S01]  /*0030*/  LDCU.64 UR24, c[0x0][0x358] ;  /* 0x00006b00ff1877ac */ /* 0x000e220008000a00 */
[----:B-1----:R-:W-:-:S13]  /*0040*/  ISETP.GE.U32.AND P0, PT, R3, 0x20, PT ;  /* 0x000000200300780c */ /* 0x002fda0003f06070 */
[----:B------:R-:W-:Y:S02]  /*0050*/  VOTEU.ANY UP0, P0 ;  /* 0x0000000000ff7886 */ /* 0x000fe40000000100 */
[----:B------:R-:W-:Y:S05]  /*0060*/  BRA.U UP0, `(.L_x_0) ;  /* 0x0000000100b87547 */ /* 0x000fea000b800000 */
[----:B------:R-:W1:Y:S01]  /*0070*/  S2UR UR6, SR_CgaCtaId ;  /* 0x00000000000679c3 */ /* 0x000e620000008800 */
[----:B------:R-:W-:Y:S01]  /*0080*/  NOP ;  /* 0x0000000000007918 */ /* 0x000fe20000000000 */
[----:B------:R-:W-:Y:S02]  /*0090*/  UMOV UR4, 0x40 ;  /* 0x0000004000047882 */ /* 0x000fe40000000000 */
[----:B-1----:R-:W-:-:S09]  /*00a0*/  ULEA UR4, UR6, UR4, 0x18 ;  /* 0x0000000406047291 */ /* 0x002fd2000f8ec0ff */
[----:B------:R-:W1:Y:S01]  /*00b0*/  LDS.U8 R0, [UR4] ;  /* 0x00000004ff007984 */ /* 0x000e620008000000 */
[----:B------:R-:W-:Y:S02]  /*00c0*/  UMOV UR4, 0x400 ;  /* 0x0000040000047882 */ /* 0x000fe40000000000 */
[----:B------:R-:W-:Y:S01]  /*00d0*/  ULEA UR4, UR6, UR4, 0x18 ;  /* 0x0000000406047291 */ /* 0x000fe2000f8ec0ff */
[----:B-1----:R-:W-:-:S13]  /*00e0*/  ISETP.NE.AND P0, PT, R0, RZ, PT ;  /* 0x000000ff0000720c */ /* 0x002fda0003f05270 */
[----:B------:R-:W-:Y:S05]  /*00f0*/  @P0 BRA `(.L_x_1) ;  /* 0x00000000007c0947 */ /* 0x000fea0003800000 */
[----:B------:R-:W-:-:S13]  /*0100*/  ELECT P0, URZ, PT ;  /* 0x0000000000ff782f */ /* 0x000fda0003800000 */
[----:B------:R-:W-:Y:S05]  /*0110*/  @!P0 BRA `(.L_x_2) ;  /* 0x0000000000848947 */ /* 0x000fea0003800000 */
[----:B------:R-:W-:Y:S01]  /*0120*/  UMOV UR5, 0x10 ;  /* 0x0000001000057882 */ /* 0x000fe20000000000 */
[----:B------:R-:W-:Y:S02]  /*0130*/  IMAD.MOV.U32 R7, RZ, RZ, 0x1 ;  /* 0x00000001ff077424 */ /* 0x000fe400078e00ff */
[----:B------:R-:W-:Y:S02]  /*0140*/  IMAD.MOV.U32 R5, RZ, RZ, 0xffff ;  /* 0x0000ffffff057424 */ /* 0x000fe400078e00ff */
[----:B------:R-:W-:Y:S04]  /*0150*/  DEPBAR.LE SB1, 0x36 ;  /* 0x00009d800000791a */ /* 0x000fe80000000000 */
[----:B------:R-:W1:Y:S02]  /*0160*/  UTCATOMSWS.FIND_AND_SET.ALIGN UP1, UR5, UR5 ;  /* 0x00000005000575e3 */ /* 0x000e640008020800 */
[----:B-1----:R-:W-:-:S04]  /*0170*/  PLOP3.LUT P0, PT, PT, PT, UP1, 0x80, 0x8 ;  /* 0x000000000008781c */ /* 0x002fc80003f0f018 */
[----:B------:R-:W-:-:S04]  /*0180*/  SEL R0, RZ, 0xffffffff, !P0 ;  /* 0xffffffffff007807 */ /* 0x000fc80004000000 */
[----:B------:R-:W-:Y:S01]  /*0190*/  ISETP.NE.AND P0, PT, R0, RZ, PT ;  /* 0x000000ff0000720c */ /* 0x000fe20003f05270 */
[----:B------:R-:W-:-:S12]  /*01a0*/  IMAD.U32 R0, RZ, RZ, UR5 ;  /* 0x00000005ff007e24 */ /* 0x000fd8000f8e00ff */
[----:B------:R-:W-:Y:S05]  /*01b0*/  @P0 BRA `(.L_x_3) ;  /* 0x0000000000240947 */ /* 0x000fea0003800000 */
.L_x_4:
[----:B------:R-:W-:Y:S05]  /*01c0*/  NANOSLEEP 0x64 ;  /* 0x000000640000795d */ /* 0x000fea0003800000 */
[----:B------:R-:W-:-:S05]  /*01d0*/  UMOV UR5, 0x10 ;  /* 0x0000001000057882 */ /* 0x000fca0000000000 */
[----:B------:R-:W-:Y:S04]  /*01e0*/  DEPBAR.LE SB1, 0x36 ;  /* 0x00009d800000791a */ /* 0x000fe80000000000 */
[----:B------:R-:W1:Y:S02]  /*01f0*/  UTCATOMSWS.FIND_AND_SET.ALIGN UP1, UR5, UR5 ;  /* 0x00000005000575e3 */ /* 0x000e640008020800 */
[----:B-1----:R-:W-:-:S04]  /*0200*/  PLOP3.LUT P0, PT, PT, PT, UP1, 0x80, 0x8 ;  /* 0x000000000008781c */ /* 0x002fc80003f0f018 */
[----:B------:R-:W-:-:S04]  /*0210*/  SEL R0, RZ, 0xffffffff, !P0 ;  /* 0xffffffffff007807 */ /* 0x000fc80004000000 */
[----:B------:R-:W-:Y:S01]  /*0220*/  ISETP.NE.AND P0, PT, R0, RZ, PT ;  /* 0x000000ff0000720c */ /* 0x000fe20003f05270 */
[----:B------:R-:W-:-:S12]  /*0230*/  IMAD.U32 R0, RZ, RZ, UR5 ;  /* 0x00000005ff007e24 */ /* 0x000fd8000f8e00ff */
[----:B------:R-:W-:Y:S05]  /*0240*/  @!P0 BRA `(.L_x_4) ;  /* 0xfffffffc00dc8947 */ /* 0x000fea000383ffff */
.L_x_3:
[C---:B------:R-:W-:Y:S01]  /*0250*/  VIADD R4, R0.reuse, 0x10 ;  /* 0x0000001000047836 */ /* 0x040fe20000000000 */
[----:B------:R-:W-:Y:S01]  /*0260*/  UMOV UR5, 0x50 ;  /* 0x0000005000057882 */ /* 0x000fe20000000000 */
[----:B------:R-:W-:Y:S01]  /*0270*/  SHF.L.U32 R2, R5, R0, RZ ;  /* 0x0000000005027219 */ /* 0x000fe200000006ff */
[----:B------:R-:W-:Y:S01]  /*0280*/  ULEA UR5, UR6, UR5, 0x18 ;  /* 0x0000000506057291 */ /* 0x000fe2000f8ec0ff */
[----:B------:R-:W-:Y:S01]  /*0290*/  IMAD.SHL.U32 R0, R0, 0x20, RZ ;  /* 0x0000002000007824 */ /* 0x000fe200078e00ff */
[----:B------:R-:W-:-:S04]  /*02a0*/  SHF.L.U32 R5, R7, R4, RZ ;  /* 0x0000000407057219 */ /* 0x000fc800000006ff */
[----:B------:R-:W-:-:S05]  /*02b0*/  LOP3.LUT R2, R5, R2, RZ, 0xfc, !PT ;  /* 0x0000000205027212 */ /* 0x000fca00078efcff */
[----:B------:R1:W-:Y:S04]  /*02c0*/  ATOMS.OR RZ, [UR5], R2 ;  /* 0x00000002ffff798c */ /* 0x0003e8000b000005 */
[----:B------:R1:W-:Y:S01]  /*02d0*/  STS [UR4], R0 ;  /* 0x00000000ff007988 */ /* 0x0003e20008000804 */
[----:B------:R-:W-:Y:S05]  /*02e0*/  BRA `(.L_x_2) ;  /* 0x0000000000107947 */ /* 0x000fea0003800000 */
.L_x_1:
[----:B------:R-:W-:Y:S01]  /*02f0*/  IMAD.MOV.U32 R0, RZ, RZ, -0x1 ;  /* 0xffffffffff007424 */ /* 0x000fe200078e00ff */
[----:B------:R-:W-:-:S04]  /*0300*/  MOV R4, 0x330 ;  /* 0x0000033000047802 */ /* 0x000fc80000000f00 */
[----:B------:R1:W-:Y:S03]  /*0310*/  STS [UR4], R0 ;  /* 0x00000000ff007988 */ /* 0x0003e60008000804 */
[----:B01----:R-:W-:Y:S05]  /*0320*/  CALL.REL.NOINC `($__internal_1_$__cuda_sm10x_tcgen05_guardrail_trap_phase_invalid_during_alloc) ;  /* 0x0000029800747944 */ /* 0x003fea0003c00000 */
.L_x_2:
[----:B------:R-:W-:Y:S05]  /*0330*/  WARPSYNC.ALL ;  /* 0x0000000000007948 */ /* 0x000fea0003800000 */
[----:B------:R-:W-:Y:S01]  /*0340*/  NOP ;  /* 0x0000000000007918 */ /* 0x000fe20000000000 */
.L_x_0:
[----:B------:R-:W2:Y:S01]  /*0350*/  LDC.64 R38, c[0x0][0x398] ;  /* 0x0000e600ff267b82 */ /* 0x000ea20000000a00 */
[----:B------:R-:W3:Y:S01]  /*0360*/  S2R R7, SR_CTAID.X ;  /* 0x0000000000077919 */ /* 0x000ee20000002500 */
[----:B------:R-:W-:Y:S01]  /*0370*/  LOP3.LUT R51, R3, 0x7f, RZ, 0xc0, !PT ;  /* 0x0000007f03337812 */ /* 0x000fe200078ec0ff */
[----:B------:R-:W-:Y:S01]  /*0380*/  UMOV UR11, 0x400 ;  /* 0x00000400000b7882 */ /* 0x000fe20000000000 */
[----:B------:R-:W-:Y:S01]  /*0390*/  PRMT R79, RZ, 0x7610, R79 ;  /* 0x00007610ff4f7816 */ /* 0x000fe2000000004f */
[----:B------:R-:W4:Y:S03]  /*03a0*/  LDCU UR9, c[0x0][0x3a4] ;  /* 0x00007480ff0977ac */ /* 0x000f260008000800 */
[----:B------:R-:W5:Y:S01]  /*03b0*/  S2UR UR5, SR_CgaCtaId ;  /* 0x00000000000579c3 */ /* 0x000f620000008800 */
[----:B------:R-:W1:Y:S01]  /*03c0*/  LDCU.128 UR20, c[0x0][0x380] ;  /* 0x00007000ff1477ac */ /* 0x000e620008000c00 */
[----:B------:R-:W-:-:S06]  /*03d0*/  UMOV UR6, 0x1 ;  /* 0x0000000100067882 */ /* 0x000fcc0000000000 */
[----:B------:R-:W0:Y:S01]  /*03e0*/  LDC.64 R82, c[0x0][0x3a8] ;  /* 0x0000ea00ff527b82 */ /* 0x000e220000000a00 */
[----:B-12---:R-:W-:-:S07]  /*03f0*/  VIADD R0, R39, 0x1ff ;  /* 0x000001ff27007836 */ /* 0x006fce0000000000 */
[----:B------:R-:W-:Y:S01]  /*0400*/  BAR.SYNC.DEFER_BLOCKING 0x0 ;  /* 0x0000000000007b1d */ /* 0x000fe20000010000 */
[----:B------:R-:W-:Y:S02]  /*0410*/  ISETP.NE.AND P6, PT, R38, RZ, PT ;  /* 0x000000ff2600720c */ /* 0x000fe40003fc5270 */
[----:B------:R-:W-:Y:S01]  /*0420*/  SHF.R.S32.HI R5, RZ, 0x1f, R0 ;  /* 0x0000001fff057819 */ /* 0x000fe20000011400 */
[----:B-----5:R-:W-:-:S03]  /*0430*/  ULEA UR11, UR5, UR11, 0x18 ;  /* 0x0000000b050b7291 */ /* 0x020fc6000f8ec0ff */
[----:B------:R-:W-:Y:S02]  /*0440*/  LEA.HI R5, R5, R0, RZ, 0x9 ;  /* 0x0000000005057211 */ /* 0x000fe400078f48ff */
[----:B---3--:R-:W-:Y:S01]  /*0450*/  IABS R8, R7 ;  /* 0x0000000700087213 */ /* 0x008fe20000000000 */
[----:B------:R-:W-:Y:S01]  /*0460*/  UIADD3 UR8, UPT, UPT, UR11, 0xa000, URZ ;  /* 0x0000a0000b087890 */ /* 0x000fe2000fffe0ff */
[----:B------:R-:W-:-:S04]  /*0470*/  SHF.R.S32.HI R2, RZ, 0x9, R5 ;  /* 0x00000009ff027819 */ /* 0x000fc80000011405 */
[-C--:B------:R-:W-:Y:S02]  /*0480*/  IABS R9, R2.reuse ;  /* 0x0000000200097213 */ /* 0x080fe40000000000 */
[----:B------:R-:W-:Y:S02]  /*0490*/  IABS R10, R2 ;  /* 0x00000002000a7213 */ /* 0x000fe40000000000 */
[----:B------:R-:W1:Y:S01]  /*04a0*/  I2F.RP R0, R9 ;  /* 0x0000000900007306 */ /* 0x000e620000209400 */
[----:B------:R-:W2:Y:S07]  /*04b0*/  LDS R14, [UR11] ;  /* 0x0000000bff0e7984 */ /* 0x000eae0008000800 */
[----:B-1----:R-:W1:Y:S02]  /*04c0*/  MUFU.RCP R0, R0 ;  /* 0x0000000000007308 */ /* 0x002e640000001000 */
[----:B-1----:R-:W-:-:S02]  /*04d0*/  VIADD R4, R0, 0xffffffe ;  /* 0x0ffffffe00047836 */ /* 0x002fc40000000000 */
[----:B------:R-:W-:-:S04]  /*04e0*/  IMAD.MOV R0, RZ, RZ, -R10 ;  /* 0x000000ffff007224 */ /* 0x000fc800078e0a0a */
[----:B------:R1:W3:Y:S01]  /*04f0*/  F2I.FTZ.U32.TRUNC.NTZ R5, R4 ;  /* 0x0000000400057305 */ /* 0x0002e2000021f000 */
[----:B--2---:R-:W-:Y:S01]  /*0500*/  R2UR UR10, R14 ;  /* 0x000000000e0a72ca */ /* 0x004fe200000e0000 */
[----:B-1----:R-:W-:Y:S02]  /*0510*/  IMAD.MOV.U32 R4, RZ, RZ, RZ ;  /* 0x000000ffff047224 */ /* 0x002fe400078e00ff */
[----:B---3--:R-:W-:-:S04]  /*0520*/  IMAD.MOV R6, RZ, RZ, -R5 ;  /* 0x000000ffff067224 */ /* 0x008fc800078e0a05 */
[----:B------:R-:W-:Y:S02]  /*0530*/  IMAD R11, R6, R9, RZ ;  /* 0x00000009060b7224 */ /* 0x000fe400078e02ff */
[----:B------:R-:W-:Y:S02]  /*0540*/  IMAD.MOV.U32 R6, RZ, RZ, R8 ;  /* 0x000000ffff067224 */ /* 0x000fe400078e0008 */
[----:B------:R-:W-:-:S06]  /*0550*/  IMAD.HI.U32 R5, R5, R11, R4 ;  /* 0x0000000b05057227 */ /* 0x000fcc00078e0004 */
[----:B------:R-:W-:-:S04]  /*0560*/  IMAD.HI.U32 R5, R5, R6, RZ ;  /* 0x0000000605057227 */ /* 0x000fc800078e00ff */
[----:B------:R-:W-:Y:S01]  /*0570*/  IMAD R0, R5, R0, R6 ;  /* 0x0000000005007224 */ /* 0x000fe200078e0206 */
[----:B------:R-:W-:Y:S04]  /*0580*/  BAR.SYNC.DEFER_BLOCKING 0x0 ;  /* 0x0000000000007b1d */ /* 0x000fe80000010000 */
[----:B------:R-:W-:-:S13]  /*0590*/  ISETP.GT.U32.AND P1, PT, R9, R0, PT ;  /* 0x000000000900720c */ /* 0x000fda0003f24070 */
[----:B------:R-:W-:Y:S02]  /*05a0*/  @!P1 IMAD.IADD R0, R0, 0x1, -R9 ;  /* 0x0000000100009824 */ /* 0x000fe400078e0a09 */
[----:B------:R-:W-:Y:S01]  /*05b0*/  @!P1 VIADD R5, R5, 0x1 ;  /* 0x0000000105059836 */ /* 0x000fe20000000000 */
[----:B------:R-:W-:Y:S02]  /*05c0*/  ISETP.NE.AND P1, PT, R2, RZ, PT ;  /* 0x000000ff0200720c */ /* 0x000fe40003f25270 */
[----:B------:R-:W-:Y:S02]  /*05d0*/  ISETP.GE.U32.AND P0, PT, R0, R9, PT ;  /* 0x000000090000720c */ /* 0x000fe40003f06070 */
[----:B------:R-:W-:-:S04]  /*05e0*/  LOP3.LUT R0, R7, R2, RZ, 0x3c, !PT ;  /* 0x0000000207007212 */ /* 0x000fc800078e3cff */
[----:B------:R-:W-:Y:S01]  /*05f0*/  ISETP.GE.AND P2, PT, R0, RZ, PT ;  /* 0x000000ff0000720c */ /* 0x000fe20003f46270 */
[----:B------:R-:W-:-:S06]  /*0600*/  VIADD R0, R38, 0x7f ;  /* 0x0000007f26007836 */ /* 0x000fcc0000000000 */
[----:B------:R-:W-:-:S04]  /*0610*/  @P0 VIADD R5, R5, 0x1 ;  /* 0x0000000105050836 */ /* 0x000fc80000000000 */
[----:B------:R-:W-:Y:S01]  /*0620*/  IMAD.MOV.U32 R8, RZ, RZ, R5 ;  /* 0x000000ffff087224 */ /* 0x000fe200078e0005 */
[----:B------:R-:W-:-:S03]  /*0630*/  SHF.R.S32.HI R5, RZ, 0x1f, R0 ;  /* 0x0000001fff057819 */ /* 0x000fc60000011400 */
[----:B------:R-:W-:Y:S01]  /*0640*/  @!P2 IMAD.MOV R8, RZ, RZ, -R8 ;  /* 0x000000ffff08a224 */ /* 0x000fe200078e0a08 */
[----:B------:R-:W-:Y:S02]  /*0650*/  LEA.HI R5, R5, R0, RZ, 0x7 ;  /* 0x0000000005057211 */ /* 0x000fe400078f38ff */
[----:B------:R-:W-:-:S04]  /*0660*/  @!P1 LOP3.LUT R8, RZ, R2, RZ, 0x33, !PT ;  /* 0x00000002ff089212 */ /* 0x000fc800078e33ff */
[----:B------:R-:W-:Y:S01]  /*0670*/  LEA.HI.SX32 R5, R5, -R8, 0x19 ;  /* 0x8000000805057211 */ /* 0x000fe200078fcaff */
[----:B------:R-:W-:-:S03]  /*0680*/  IMAD.MOV R6, RZ, RZ, -R8 ;  /* 0x000000ffff067224 */ /* 0x000fc600078e0a08 */
[----:B------:R-:W-:Y:S01]  /*0690*/  VIMNMX R11, PT, PT, R5, 0x1, PT ;  /* 0x00000001050b7848 */ /* 0x000fe20003fe0100 */
[----:B------:R-:W-:-:S03]  /*06a0*/  IMAD R10, R2, R6, R7 ;  /* 0x00000006020a7224 */ /* 0x000fc600078e0207 */
[----:B------:R-:W-:Y:S02]  /*06b0*/  IABS R9, R11 ;  /* 0x0000000b00097213 */ /* 0x000fe40000000000 */
[----:B------:R-:W-:Y:S02]  /*06c0*/  IABS R6, R10 ;  /* 0x0000000a00067213 */ /* 0x000fe40000000000 */
[----:B------:R-:W1:Y:S08]  /*06d0*/  I2F.RP R0, R9 ;  /* 0x0000000900007306 */ /* 0x000e700000209400 */
[----:B-1----:R-:W1:Y:S02]  /*06e0*/  MUFU.RCP R0, R0 ;  /* 0x0000000000007308 */ /* 0x002e640000001000 */
[----:B-1----:R-:W-:-:S06]  /*06f0*/  VIADD R4, R0, 0xffffffe ;  /* 0x0ffffffe00047836 */ /* 0x002fcc0000000000 */
[----:B------:R1:W2:Y:S02]  /*0700*/  F2I.FTZ.U32.TRUNC.NTZ R5, R4 ;  /* 0x0000000400057305 */ /* 0x0002a4000021f000 */
[----:B-1----:R-:W-:Y:S02]  /*0710*/  IMAD.MOV.U32 R4, RZ, RZ, RZ ;  /* 0x000000ffff047224 */ /* 0x002fe400078e00ff */
[----:B--2---:R-:W-:-:S04]  /*0720*/  IMAD.MOV R12, RZ, RZ, -R5 ;  /* 0x000000ffff0c7224 */ /* 0x004fc800078e0a05 */
[----:B------:R-:W-:Y:S01]  /*0730*/  IMAD.MOV.U32 R2, RZ, RZ, R12 ;  /* 0x000000ffff027224 */ /* 0x000fe200078e000c */
[----:B------:R-:W-:-:S03]  /*0740*/  IABS R12, R11 ;  /* 0x0000000b000c7213 */ /* 0x000fc60000000000 */
[----:B------:R-:W-:Y:S02]  /*0750*/  IMAD R7, R2, R9, RZ ;  /* 0x0000000902077224 */ /* 0x000fe400078e02ff */
[----:B------:R-:W-:Y:S02]  /*0760*/  IMAD.MOV.U32 R2, RZ, RZ, R6 ;  /* 0x000000ffff027224 */ /* 0x000fe400078e0006 */
[----:B------:R-:W-:-:S04]  /*0770*/  IMAD.HI.U32 R5, R5, R7, R4 ;  /* 0x0000000705057227 */ /* 0x000fc800078e0004 */
[----:B------:R-:W-:Y:S01]  /*0780*/  IMAD.MOV R7, RZ, RZ, -R12 ;  /* 0x000000ffff077224 */ /* 0x000fe200078e0a0c */
[----:B------:R-:W-:Y:S01]  /*0790*/  IABS R12, R38 ;  /* 0x00000026000c7213 */ /* 0x000fe20000000000 */
[----:B------:R-:W-:Y:S01]  /*07a0*/  IMAD.HI.U32 R0, R5, R2, RZ ;  /* 0x0000000205007227 */ /* 0x000fe200078e00ff */
[----:B------:R-:W-:Y:S02]  /*07b0*/  IABS R5, R39 ;  /* 0x0000002700057213 */ /* 0x000fe40000000000 */
[----:B------:R-:W1:Y:S01]  /*07c0*/  I2F.RP R4, R12 ;  /* 0x0000000c00047306 */ /* 0x000e620000209400 */
[----:B------:R-:W-:-:S05]  /*07d0*/  IMAD R2, R0, R7, R2 ;  /* 0x0000000700027224 */ /* 0x000fca00078e0202 */
[----:B------:R-:W-:Y:S02]  /*07e0*/  ISETP.GT.U32.AND P1, PT, R9, R2, PT ;  /* 0x000000020900720c */ /* 0x000fe40003f24070 */
[----:B-1----:R-:W1:Y:S11]  /*07f0*/  MUFU.RCP R4, R4 ;  /* 0x0000000400047308 */ /* 0x002e760000001000 */
[----:B------:R-:W-:-:S02]  /*0800*/  @!P1 IMAD.IADD R2, R2, 0x1, -R9 ;  /* 0x0000000102029824 */ /* 0x000fc400078e0a09 */
[----:B------:R-:W-:Y:S01]  /*0810*/  @!P1 VIADD R0, R0, 0x1 ;  /* 0x0000000100009836 */ /* 0x000fe20000000000 */
[----:B------:R-:W-:Y:S02]  /*0820*/  ISETP.NE.AND P1, PT, R11, RZ, PT ;  /* 0x000000ff0b00720c */ /* 0x000fe40003f25270 */
[----:B------:R-:W-:Y:S02]  /*0830*/  ISETP.GE.U32.AND P0, PT, R2, R9, PT ;  /* 0x000000090200720c */ /* 0x000fe40003f06070 */
[----:B------:R-:W-:-:S04]  /*0840*/  LOP3.LUT R2, R10, R11, RZ, 0x3c, !PT ;  /* 0x0000000b0a027212 */ /* 0x000fc800078e3cff */
[----:B------:R-:W-:Y:S01]  /*0850*/  ISETP.GE.AND P2, PT, R2, RZ, PT ;  /* 0x000000ff0200720c */ /* 0x000fe20003f46270 */
[----:B-1----:R-:W-:Y:S01]  /*0860*/  VIADD R6, R4, 0xffffffe ;  /* 0x0ffffffe04067836 */ /* 0x002fe20000000000 */
[----:B------:R-:W1:Y:S05]  /*0870*/  I2F.RP R2, R5 ;  /* 0x0000000500027306 */ /* 0x000e6a0000209400 */
[----:B------:R-:W-:-:S04]  /*0880*/  @P0 VIADD R0, R0, 0x1 ;  /* 0x0000000100000836 */ /* 0x000fc80000000000 */
[----:B------:R-:W-:Y:S01]  /*0890*/  IMAD.MOV.U32 R13, RZ, RZ, R0 ;  /* 0x000000ffff0d7224 */ /* 0x000fe200078e0000 */
[----:B------:R2:W3:Y:S03]  /*08a0*/  F2I.FTZ.U32.TRUNC.NTZ R7, R6 ;  /* 0x0000000600077305 */ /* 0x0004e6000021f000 */
[----:B------:R-:W-:Y:S01]  /*08b0*/  @!P2 IMAD.MOV R13, RZ, RZ, -R13 ;  /* 0x000000ffff0da224 */ /* 0x000fe200078e0a0d */
[----:B------:R-:W-:-:S04]  /*08c0*/  @!P1 LOP3.LUT R13, RZ, R11, RZ, 0x33, !PT ;  /* 0x0000000bff0d9212 */ /* 0x000fc800078e33ff */
[----:B-1----:R-:W1:Y:S01]  /*08d0*/  MUFU.RCP R2, R2 ;  /* 0x0000000200027308 */ /* 0x002e620000001000 */
[----:B------:R-:W-:Y:S02]  /*08e0*/  IMAD.MOV R0, RZ, RZ, -R13 ;  /* 0x000000ffff007224 */ /* 0x000fe400078e0a0d */
[----:B--2---:R-:W-:Y:S02]  /*08f0*/  IMAD.MOV.U32 R6, RZ, RZ, RZ ;  /* 0x000000ffff067224 */ /* 0x004fe400078e00ff */
[----:B------:R-:W-:Y:S02]  /*0900*/  IMAD R0, R11, R0, R10 ;  /* 0x000000000b007224 */ /* 0x000fe400078e020a */
[----:B---3--:R-:W-:Y:S02]  /*0910*/  IMAD.MOV R9, RZ, RZ, -R7 ;  /* 0x000000ffff097224 */ /* 0x008fe400078e0a07 */
[----:B------:R-:W-:Y:S02]  /*0920*/  IMAD.IADD R0, R8, 0x1, R0 ;  /* 0x0000000108007824 */ /* 0x000fe400078e0200 */
[----:B------:R-:W-:-:S02]  /*0930*/  IMAD R9, R9, R12, RZ ;  /* 0x0000000c09097224 */ /* 0x000fc400078e02ff */
[----:B------:R-:W-:Y:S02]  /*0940*/  IMAD R17, R0, 0x80, R51 ;  /* 0x0000008000117824 */ /* 0x000fe400078e0233 */
[----:B------:R-:W-:Y:S01]  /*0950*/  IMAD.HI.U32 R6, R7, R9, R6 ;  /* 0x0000000907067227 */ /* 0x000fe200078e0006 */
[--C-:B------:R-:W-:Y:S02]  /*0960*/  SHF.R.U32.HI R7, RZ, 0x5, R3.reuse ;  /* 0x00000005ff077819 */ /* 0x100fe40000011603 */
[----:B------:R-:W-:Y:S01]  /*0970*/  IABS R0, R17 ;  /* 0x0000001100007213 */ /* 0x000fe20000000000 */
[----:B-1----:R-:W-:Y:S01]  /*0980*/  VIADD R2, R2, 0xffffffe ;  /* 0x0ffffffe02027836 */ /* 0x002fe20000000000 */
[----:B------:R-:W-:Y:S01]  /*0990*/  SGXT.U32 R7, R7, 0x2 ;  /* 0x000000020707781a */ /* 0x000fe20000000000 */
[----:B------:R-:W-:Y:S01]  /*09a0*/  IMAD.MOV.U32 R10, RZ, RZ, RZ ;  /* 0x000000ffff0a7224 */ /* 0x000fe200078e00ff */
[----:B------:R1:W-:Y:S01]  /*09b0*/  STL [R1+0x1f0], R17 ;  /* 0x0001f01101007387 */ /* 0x0003e20000100800 */
[----:B------:R-:W-:Y:S01]  /*09c0*/  IMAD.MOV.U32 R9, RZ, RZ, R0 ;  /* 0x000000ffff097224 */ /* 0x000fe200078e0000 */
[----:B------:R-:W-:Y:S01]  /*09d0*/  SHF.R.U32.HI R0, RZ, 0x5, R3 ;  /* 0x00000005ff007819 */ /* 0x000fe20000011603 */
[----:B------:R2:W3:Y:S01]  /*09e0*/  F2I.FTZ.U32.TRUNC.NTZ R11, R2 ;  /* 0x00000002000b7305 */ /* 0x0004e2000021f000 */
[----:B------:R-:W-:Y:S01]  /*09f0*/  ISETP.GE.AND P1, PT, R17, RZ, PT ;  /* 0x000000ff1100720c */ /* 0x000fe20003f26270 */
[----:B------:R-:W-:Y:S01]  /*0a00*/  IMAD.HI.U32 R6, R6, R9, RZ ;  /* 0x0000000906067227 */ /* 0x000fe200078e00ff */
[----:B------:R-:W-:-:S03]  /*0a10*/  R2UR UR7, R0 ;  /* 0x00000000000772ca */ /* 0x000fc600000e0000 */
[----:B------:R-:W-:Y:S02]  /*0a20*/  IMAD.MOV R6, RZ, RZ, -R6 ;  /* 0x000000ffff067224 */ /* 0x000fe400078e0a06 */
[----:B------:R-:W-:Y:S01]  /*0a30*/  IMAD.SHL.U32 R0, R13, 0x200, RZ ;  /* 0x000002000d007824 */ /* 0x000fe200078e00ff */
[----:B--2---:R-:W2:Y:S01]  /*0a40*/  LDC R2, c[0x0][0x3a0] ;  /* 0x0000e800ff027b82 */ /* 0x004ea20000000800 */
[----:B------:R-:W-:-:S03]  /*0a50*/  IMAD R9, R12, R6, R9 ;  /* 0x000000060c097224 */ /* 0x000fc600078e0209 */
[----:B------:R-:W-:Y:S02]  /*0a60*/  LOP3.LUT R7, R0, R7, RZ, 0xfc, !PT ;  /* 0x0000000700077212 */ /* 0x000fe400078efcff */
[----:B------:R-:W-:Y:S01]  /*0a70*/  ISETP.GT.U32.AND P0, PT, R12, R9, PT ;  /* 0x000000090c00720c */ /* 0x000fe20003f04070 */
[--C-:B---3--:R-:W-:Y:S01]  /*0a80*/  IMAD.MOV R4, RZ, RZ, -R11.reuse ;  /* 0x000000ffff047224 */ /* 0x108fe200078e0a0b */
[----:B------:R-:W-:Y:S02]  /*0a90*/  USHF.L.U32 UR4, UR7, 0x15, URZ ;  /* 0x0000001507047899 */ /* 0x000fe400080006ff */
[----:B------:R-:W-:Y:S02]  /*0aa0*/  VIADD R8, R0, UR7 ;  /* 0x0000000700087c36 */ /* 0x000fe40008000000 */
[----:B------:R-:W-:Y:S01]  /*0ab0*/  IMAD R13, R4, R5, RZ ;  /* 0x00000005040d7224 */ /* 0x000fe200078e02ff */
[----:B------:R-:W-:Y:S01]  /*0ac0*/  IABS R4, R7 ;  /* 0x0000000700047213 */ /* 0x000fe20000000000 */
[----:B------:R-:W-:Y:S01]  /*0ad0*/  VIADD R16, R8, 0x1fc ;  /* 0x000001fc08107836 */ /* 0x000fe20000000000 */
[----:B------:R-:W-:Y:S01]  /*0ae0*/  ULOP3.LUT UR4, UR4, 0x600000, URZ, 0xc0, !UPT ;  /* 0x0060000004047892 */ /* 0x000fe2000f8ec0ff */
[----:B------:R-:W-:-:S03]  /*0af0*/  IMAD.HI.U32 R6, R11, R13, R10 ;  /* 0x0000000d0b067227 */ /* 0x000fc600078e000a */
[----:B------:R-:W-:Y:S01]  /*0b00*/  IABS R15, R16 ;  /* 0x00000010000f7213 */ /* 0x000fe20000000000 */
[----:B------:R-:W-:Y:S01]  /*0b10*/  @!P0 IMAD.IADD R9, R9, 0x1, -R12 ;  /* 0x0000000109098824 */ /* 0x000fe200078e0a0c */
[----:B------:R-:W-:Y:S01]  /*0b20*/  ISETP.GE.AND P2, PT, R16, RZ, PT ;  /* 0x000000ff1000720c */ /* 0x000fe20003f46270 */
[----:B------:R-:W-:Y:S01]  /*0b30*/  IMAD.MOV.U32 R11, RZ, RZ, R4 ;  /* 0x000000ffff0b7224 */ /* 0x000fe200078e0004 */
[----:B------:R-:W-:Y:S01]  /*0b40*/  UIADD3 UR12, UPT, UPT, UR10, UR4, URZ ;  /* 0x000000040a0c7290 */ /* 0x000fe2000fffe0ff */
[----:B------:R-:W-:Y:S01]  /*0b50*/  IMAD.HI.U32 R10, R6, R15, RZ ;  /* 0x0000000f060a7227 */ /* 0x000fe200078e00ff */
[----:B------:R-:W-:-:S03]  /*0b60*/  ISETP.GT.U32.AND P0, PT, R12, R9, PT ;  /* 0x000000090c00720c */ /* 0x000fc60003f04070 */
[----:B------:R-:W-:Y:S02]  /*0b70*/  IMAD.MOV R10, RZ, RZ, -R10 ;  /* 0x000000ffff0a7224 */ /* 0x000fe400078e0a0a */
[----:B------:R-:W-:-:S04]  /*0b80*/  IMAD.HI.U32 R4, R6, R11, RZ ;  /* 0x0000000b06047227 */ /* 0x000fc800078e00ff */
[----:B------:R-:W-:Y:S02]  /*0b90*/  IMAD R15, R5, R10, R15 ;  /* 0x0000000a050f7224 */ /* 0x000fe400078e020f */
[----:B--2---:R-:W-:Y:S02]  /*0ba0*/  VIADD R10, R2, 0xfffffffe ;  /* 0xfffffffe020a7836 */ /* 0x004fe40000000000 */
[----:B------:R-:W-:Y:S02]  /*0bb0*/  IMAD.MOV R4, RZ, RZ, -R4 ;  /* 0x000000ffff047224 */ /* 0x000fe400078e0a04 */
[----:B------:R-:W-:Y:S01]  /*0bc0*/  @!P0 IMAD.IADD R9, R9, 0x1, -R12 ;  /* 0x0000000109098824 */ /* 0x000fe200078e0a0c */
[----:B------:R-:W-:Y:S01]  /*0bd0*/  ISETP.GE.U32.AND P3, PT, R10, 0x7fffffdf, PT ;  /* 0x7fffffdf0a00780c */ /* 0x000fe20003f66070 */
[----:B------:R-:W-:Y:S02]  /*0be0*/  VIADD R13, R2, 0xffffffff ;  /* 0xffffffff020d7836 */ /* 0x000fe40000000000 */
[----:B------:R-:W-:-:S02]  /*0bf0*/  IMAD R4, R5, R4, R11 ;  /* 0x0000000405047224 */ /* 0x000fc400078e020b */
[C---:B------:R-:W-:Y:S01]  /*0c00*/  VIADD R11, R2.reuse, 0xfffffffd ;  /* 0xfffffffd020b7836 */ /* 0x040fe20000000000 */
[----:B------:R-:W-:Y:S01]  /*0c10*/  ISETP.GE.U32.AND P0, PT, R13, 0x7fffffe0, PT ;  /* 0x7fffffe00d00780c */ /* 0x000fe20003f06070 */
[C---:B------:R-:W-:Y:S02]  /*0c20*/  VIADD R12, R2.reuse, 0xfffffffc ;  /* 0xfffffffc020c7836 */ /* 0x040fe40000000000 */
[----:B------:R-:W-:Y:S01]  /*0c30*/  IMAD.MOV.U32 R10, RZ, RZ, R9 ;  /* 0x000000ffff0a7224 */ /* 0x000fe200078e0009 */
[----:B------:R-:W-:Y:S01]  /*0c40*/  ISETP.GE.U32.AND P5, PT, R11, 0x7fffffde, PT ;  /* 0x7fffffde0b00780c */ /* 0x000fe20003fa6070 */
[----:B------:R-:W-:Y:S01]  /*0c50*/  VIADD R13, R2, 0xfffffffb ;  /* 0xfffffffb020d7836 */ /* 0x000fe20000000000 */
[----:B------:R-:W-:Y:S01]  /*0c60*/  ISETP.GE.U32.AND P4, PT, R12, 0x7fffffdd, PT ;  /* 0x7fffffdd0c00780c */ /* 0x000fe20003f86070 */
[----:B------:R-:W-:Y:S01]  /*0c70*/  @!P1 IMAD.MOV R10, RZ, RZ, -R10 ;  /* 0x000000ffff0a9224 */ /* 0x000fe200078e0a0a */
[----:B------:R-:W-:Y:S02]  /*0c80*/  ISETP.NE.U32.AND P1, PT, R51, RZ, PT ;  /* 0x000000ff3300720c */ /* 0x000fe40003f25070 */
[----:B------:R-:W-:Y:S01]  /*0c90*/  @!P6 LOP3.LUT R10, RZ, R38, RZ, 0x33, !PT ;  /* 0x00000026ff0ae212 */ /* 0x000fe200078e33ff */
[----:B01--4-:R-:W-:Y:S10]  /*0ca0*/  BRA.U UP0, `(.L_x_5) ;  /* 0x0000000100187547 */ /* 0x013ff4000b800000 */
[----:B------:R-:W-:Y:S01]  /*0cb0*/  ELECT P6, URZ, PT ;  /* 0x0000000000ff782f */ /* 0x000fe200038c0000 */
[----:B------:R-:W-:Y:S01]  /*0cc0*/  IMAD.MOV.U32 R9, RZ, RZ, 0x1 ;  /* 0x00000001ff097424 */ /* 0x000fe200078e00ff */
[----:B------:R-:W-:Y:S01]  /*0cd0*/  UMOV UR4, 0x40 ;  /* 0x0000004000047882 */ /* 0x000fe20000000000 */
[----:B------:R-:W-:Y:S01]  /*0ce0*/  UVIRTCOUNT.DEALLOC.SMPOOL 0x80 ;  /* 0x000000800000784c */ /* 0x000fe20000000000 */
[----:B------:R-:W-:-:S09]  /*0cf0*/  ULEA UR4, UR5, UR4, 0x18 ;  /* 0x0000000405047291 */ /* 0x000fd2000f8ec0ff */
[----:B------:R0:W-:Y:S03]  /*0d00*/  @P6 STS.U8 [UR4], R9 ;  /* 0x00000009ff006988 */ /* 0x0001e60008000004 */
.L_x_5:
[----:B------:R-:W-:Y:S01]  /*0d10*/  STTM.x64 tmem[UR12], RZ ;  /* 0x000000ff000079ed */ /* 0x000fe2000834000c */
[----:B------:R-:W-:Y:S01]  /*0d20*/  STTM.x64 tmem[UR12+0x40], RZ ;  /* 0x000040ff000079ed */ /* 0x000fe2000834000c */
[----:B------:R-:W-:Y:S01]  /*0d30*/  STTM.x64 tmem[UR12+0x80], RZ ;  /* 0x000080ff000079ed */ /* 0x000fe2000834000c */
[----:B------:R-:W-:Y:S01]  /*0d40*/  STTM.x64 tmem[UR12+0xc0], RZ ;  /* 0x0000c0ff000079ed */ /* 0x000fe2000834000c */
[----:B------:R-:W-:Y:S01]  /*0d50*/  STTM.x64 tmem[UR12+0x100], RZ ;  /* 0x000100ff000079ed */ /* 0x000fe2000834000c */
[----:B------:R-:W-:Y:S01]  /*0d60*/  STTM.x64 tmem[UR12+0x140], RZ ;  /* 0x000140ff000079ed */ /* 0x000fe2000834000c */
[----:B------:R-:W-:Y:S01]  /*0d70*/  STTM.x64 tmem[UR12+0x180], RZ ;  /* 0x000180ff000079ed */ /* 0x000fe2000834000c */
[----:B------:R-:W-:Y:S01]  /*0d80*/  STTM.x64 tmem[UR12+0x1c0], RZ ;  /* 0x0001c0ff000079ed */ /* 0x000fe2000834000c */
[----:B------:R-:W1:Y:S02]  /*0d90*/  FENCE.VIEW.ASYNC.T ;  /* 0x00000000000073c6 */ /* 0x000e640000000200 */
[----:B-1----:R-:W-:Y:S01]  /*0da0*/  VOTEU.ALL UP1, P1 ;  /* 0x0000000000ff7886 */ /* 0x002fe20000820000 */
[----:B------:R-:W-:Y:S01]  /*0db0*/  VOTEU.ALL UP2, P1 ;  /* 0x0000000000ff7886 */ /* 0x000fe20000840000 */
[----:B------:R-:W-:-:S02]  /*0dc0*/  IMAD R10, R10, UR9, RZ ;  /* 0x000000090a0a7c24 */ /* 0x000fc4000f8e02ff */
[----:B------:R-:W-:Y:S01]  /*0dd0*/  IMAD.SHL.U32 R14, R82, 0x2, RZ ;  /* 0x00000002520e7824 */ /* 0x000fe200078e00ff */
[----:B------:R-:W-:-:S04]  /*0de0*/  @!UP1 UIADD3 UR4, UPT, UPT, -UR6, 0x100000, URZ ;  /* 0x0010000006049890 */ /* 0x000fc8000fffe1ff */
[----:B------:R-:W-:Y:S02]  /*0df0*/  @!UP1 USHF.L.U32 UR5, UR4, 0xb, URZ ;  /* 0x0000000b04059899 */ /* 0x000fe400080006ff */
[----:B------:R-:W-:Y:S01]  /*0e00*/  @!UP1 USHF.L.U32 UR4, UR4, 0x1, URZ ;  /* 0x0000000104049899 */ /* 0x000fe200080006ff */
[----:B------:R-:W-:Y:S01]  /*0e10*/  BAR.SYNC.DEFER_BLOCKING 0x0 ;  /* 0x0000000000007b1d */ /* 0x000fe20000010000 */
[----:B0-----:R-:W-:Y:S02]  /*0e20*/  SHF.R.S32.HI R9, RZ, 0x1f, R10 ;  /* 0x0000001fff097819 */ /* 0x001fe4000001140a */
[----:B------:R-:W-:Y:S02]  /*0e30*/  PRMT R113, RZ, 0x7610, R113 ;  /* 0x00007610ff717816 */ /* 0x000fe40000000071 */
[----:B------:R-:W-:Y:S02]  /*0e40*/  PRMT R112, RZ, 0x7610, R112 ;  /* 0x00007610ff707816 */ /* 0x000fe40000000070 */
[----:B------:R-:W-:Y:S01]  /*0e50*/  PRMT R111, RZ, 0x7610, R111 ;  /* 0x00007610ff6f7816 */ /* 0x000fe2000000006f */
[----:B------:R0:W-:Y:S01]  /*0e60*/  STL [R1+0x150], R10 ;  /* 0x0001500a01007387 */ /* 0x0001e20000100800 */
[----:B------:R-:W-:-:S02]  /*0e70*/  VIADD R20, R2, 0xffffffe5 ;  /* 0xffffffe502147836 */ /* 0x000fc40000000000 */
[C---:B------:R-:W-:Y:S01]  /*0e80*/  VIADD R22, R2.reuse, 0xffffffe6 ;  /* 0xffffffe602167836 */ /* 0x040fe20000000000 */
[----:B------:R1:W-:Y:S01]  /*0e90*/  STL [R1+0x1f4], R9 ;  /* 0x0001f40901007387 */ /* 0x0003e20000100800 */
[C---:B------:R-:W-:Y:S02]  /*0ea0*/  VIADD R52, R2.reuse, 0xffffffe0 ;  /* 0xffffffe002347836 */ /* 0x040fe40000000000 */
[C---:B------:R-:W-:Y:S02]  /*0eb0*/  VIADD R23, R2.reuse, 0xffffffe2 ;  /* 0xffffffe202177836 */ /* 0x040fe40000000000 */
[----:B------:R-:W-:Y:S01]  /*0ec0*/  VIADD R24, R2, 0xffffffe3 ;  /* 0xffffffe302187836 */ /* 0x000fe20000000000 */
[----:B0-----:R-:W-:Y:S01]  /*0ed0*/  IADD3 R10, P6, PT, R10, UR20, RZ ;  /* 0x000000140a0a7c10 */ /* 0x001fe2000ffde0ff */
[----:B------:R-:W-:Y:S02]  /*0ee0*/  VIADD R25, R2, 0xffffffe7 ;  /* 0xffffffe702197836 */ /* 0x000fe40000000000 */
[----:B------:R-:W-:Y:S01]  /*0ef0*/  IMAD.SHL.U32 R28, R82, 0x4, RZ ;  /* 0x00000004521c7824 */ /* 0x000fe200078e00ff */
[----:B------:R-:W-:Y:S01]  /*0f00*/  IADD3.X R11, PT, PT, R9, UR21, RZ, P6, !PT ;  /* 0x00000015090b7c10 */ /* 0x000fe2000b7fe4ff */
[----:B------:R-:W0:Y:S01]  /*0f10*/  LDCU UR9, c[0x0][0x3b0] ;  /* 0x00007600ff0977ac */ /* 0x000e220008000800 */
[----:B------:R-:W2:Y:S02]  /*0f20*/  FENCE.VIEW.ASYNC.S ;  /* 0x00000000000073c6 */ /* 0x000ea40000000000 */
[----:B--2---:R2:W3:Y:S02]  /*0f30*/  @!UP2 SYNCS.EXCH.64 URZ, [UR8], UR4 ;  /* 0x0000000408ffa5b2 */ /* 0x0044e40008000100 */
[----:B---3--:R-:W-:Y:S01]  /*0f40*/  BAR.SYNC.DEFER_BLOCKING 0x0 ;  /* 0x0000000000007b1d */ /* 0x008fe20000010000 */
[----:B-1----:R-:W-:-:S02]  /*0f50*/  SHF.R.S32.HI R9, RZ, 0x1f, R82 ;  /* 0x0000001fff097819 */ /* 0x002fc40000011452 */
[----:B------:R-:W-:Y:S02]  /*0f60*/  IADD3 R12, P6, PT, R10, R82, RZ ;  /* 0x000000520a0c7210 */ /* 0x000fe40007fde0ff */
[----:B------:R-:W-:Y:S01]  /*0f70*/  SHF.R.S32.HI R18, RZ, 0x1f, R14 ;  /* 0x0000001fff127819 */ /* 0x000fe2000001140e */
[----:B------:R1:W-:Y:S04]  /*0f80*/  STL [R1+0x1d0], R9 ;  /* 0x0001d00901007387 */ /* 0x0003e80000100800 */
[----:B------:R3:W-:Y:S04]  /*0f90*/  STL [R1+0x1cc], R14 ;  /* 0x0001cc0e01007387 */ /* 0x0007e80000100800 */
[----:B------:R4:W-:Y:S04]  /*0fa0*/  STL [R1+0x26c], R18 ;  /* 0x00026c1201007387 */ /* 0x0009e80000100800 */
[----:B------:R-:W5:Y:S01]  /*0fb0*/  @!P0 LDG.E.U8 R79, desc[UR24][R10.64] ;  /* 0x000000180a4f8981 */ /* 0x000f62000c1e1100 */
[----:B------:R-:W-:Y:S01]  /*0fc0*/  ISETP.GE.U32.AND P0, PT, R13, 0x7fffffdc, PT ;  /* 0x7fffffdc0d00780c */ /* 0x000fe20003f06070 */
[----:B------:R-:W-:Y:S01]  /*0fd0*/  IMAD.X R13, R9, 0x1, R11, P6 ;  /* 0x00000001090d7824 */ /* 0x000fe200030e060b */
[----:B------:R-:W-:Y:S01]  /*0fe0*/  IADD3 R16, P6, PT, R14, R10, RZ ;  /* 0x0000000a0e107210 */ /* 0x000fe20007fde0ff */
[----:B-1----:R-:W-:-:S02]  /*0ff0*/  VIADD R9, R2, 0xfffffffa ;  /* 0xfffffffa02097836 */ /* 0x002fc40000000000 */
[----:B---3--:R-:W-:Y:S01]  /*1000*/  IMAD R14, R82, 0x3, RZ ;  /* 0x00000003520e7824 */ /* 0x008fe200078e02ff */
[----:B------:R1:W3:Y:S01]  /*1010*/  @!P3 LDG.E.U8 R113, desc[UR24][R12.64] ;  /* 0x000000180c71b981 */ /* 0x0002e2000c1e1100 */
[----:B------:R-:W-:Y:S01]  /*1020*/  IMAD.X R17, R18, 0x1, R11, P6 ;  /* 0x0000000112117824 */ /* 0x000fe200030e060b */
[----:B------:R-:W-:Y:S01]  /*1030*/  ISETP.GE.U32.AND P3, PT, R9, 0x7fffffdb, PT ;  /* 0x7fffffdb0900780c */ /* 0x000fe20003f66070 */
[----:B------:R-:W-:Y:S01]  /*1040*/  VIADD R9, R2, 0xfffffff9 ;  /* 0xfffffff902097836 */ /* 0x000fe20000000000 */
[----:B----4-:R-:W-:Y:S01]  /*1050*/  IADD3 R18, P6, PT, R14, R10, RZ ;  /* 0x0000000a0e127210 */ /* 0x010fe20007fde0ff */
[----:B------:R4:W-:Y:S04]  /*1060*/  STL [R1+0x1c8], R14 ;  /* 0x0001c80e01007387 */ /* 0x0009e80000100800 */
[----:B------:R0:W2:Y:S01]  /*1070*/  @!P5 LDG.E.U8 R112, desc[UR24][R16.64] ;  /* 0x000000181070d981 */ /* 0x0000a2000c1e1100 */
[----:B-1----:R-:W-:-:S02]  /*1080*/  SHF.R.S32.HI R12, RZ, 0x1f, R14 ;  /* 0x0000001fff0c7819 */ /* 0x002fc4000001140e */
[----:B------:R-:W-:Y:S01]  /*1090*/  ISETP.GE.U32.AND P5, PT, R9, 0x7fffffda, PT ;  /* 0x7fffffda0900780c */ /* 0x000fe20003fa6070 */
[C---:B------:R-:W-:Y:S02]  /*10a0*/  VIADD R9, R2.reuse, 0xffffffed ;  /* 0xffffffed02097836 */ /* 0x040fe40000000000 */
[----:B----4-:R-:W-:Y:S02]  /*10b0*/  VIADD R14, R2, 0xffffffec ;  /* 0xffffffec020e7836 */ /* 0x010fe40000000000 */
[----:B------:R-:W-:Y:S01]  /*10c0*/  IMAD.X R19, R12, 0x1, R11, P6 ;  /* 0x000000010c137824 */ /* 0x000fe200030e060b */
[----:B------:R1:W-:Y:S02]  /*10d0*/  STL [R1+0x268], R12 ;  /* 0x0002680c01007387 */ /* 0x0003e40000100800 */
[----:B------:R-:W-:Y:S02]  /*10e0*/  ISETP.GE.U32.AND P6, PT, R14, 0x7fffffcd, PT ;  /* 0x7fffffcd0e00780c */ /* 0x000fe40003fc6070 */
[----:B------:R4:W2:Y:S01]  /*10f0*/  @!P4 LDG.E.U8 R111, desc[UR24][R18.64] ;  /* 0x00000018126fc981 */ /* 0x0008a2000c1e1100 */
[----:B------:R-:W-:Y:S01]  /*1100*/  ISETP.GE.U32.AND P4, PT, R9, 0x7fffffce, PT ;  /* 0x7fffffce0900780c */ /* 0x000fe20003f86070 */
[----:B------:R-:W-:-:S02]  /*1110*/  VIADD R9, R2, 0xffffffef ;  /* 0xffffffef02097836 */ /* 0x000fc40000000000 */
[----:B-1----:R-:W-:Y:S01]  /*1120*/  VIADD R12, R2, 0xffffffee ;  /* 0xffffffee020c7836 */ /* 0x002fe20000000000 */
[----:B------:R-:W-:Y:S02]  /*1130*/  SEL R14, RZ, 0x1, P6 ;  /* 0x00000001ff0e7807 */ /* 0x000fe40003000000 */
[----:B0-----:R-:W-:Y:S02]  /*1140*/  SEL R17, RZ, 0x1fffe, P4 ;  /* 0x0001fffeff117807 */ /* 0x001fe40002000000 */
[----:B------:R-:W-:Y:S01]  /*1150*/  ISETP.GE.U32.AND P6, PT, R12, 0x7fffffcf, PT ;  /* 0x7fffffcf0c00780c */ /* 0x000fe20003fc6070 */
[C---:B------:R-:W-:Y:S01]  /*1160*/  VIADD R12, R2.reuse, 0xffffffe8 ;  /* 0xffffffe8020c7836 */ /* 0x040fe20000000000 */
[----:B------:R-:W-:Y:S01]  /*1170*/  ISETP.GE.U32.AND P4, PT, R9, 0x7fffffd0, PT ;  /* 0x7fffffd00900780c */ /* 0x000fe20003f86070 */
[C---:B------:R-:W-:Y:S01]  /*1180*/  VIADD R9, R2.reuse, 0xffffffe9 ;  /* 0xffffffe902097836 */ /* 0x040fe20000000000 */
[----:B------:R-:W-:Y:S01]  /*1190*/  SEL R13, RZ, 0x4, P6 ;  /* 0x00000004ff0d7807 */ /* 0x000fe20003000000 */
[----:B------:R-:W-:Y:S01]  /*11a0*/  VIADD R16, R2, 0xffffffea ;  /* 0xffffffea02107836 */ /* 0x000fe20000000000 */
[----:B------:R-:W-:-:S02]  /*11b0*/  ISETP.GE.U32.AND P6, PT, R12, 0x7fffffc9, PT ;  /* 0x7fffffc90c00780c */ /* 0x000fc40003fc6070 */
[----:B------:R-:W-:Y:S02]  /*11c0*/  SEL R12, RZ, 0x7fff8, P4 ;  /* 0x0007fff8ff0c7807 */ /* 0x000fe40002000000 */
[----:B------:R-:W-:Y:S01]  /*11d0*/  ISETP.GE.U32.AND P4, PT, R9, 0x7fffffca, PT ;  /* 0x7fffffca0900780c */ /* 0x000fe20003f86070 */
[----:B------:R-:W-:Y:S01]  /*11e0*/  VIADD R9, R2, 0xffffffeb ;  /* 0xffffffeb02097836 */ /* 0x000fe20000000000 */
[----:B----4-:R-:W-:Y:S02]  /*11f0*/  SEL R18, RZ, 0x1, P6 ;  /* 0x00000001ff127807 */ /* 0x010fe40003000000 */
[----:B------:R-:W-:Y:S01]  /*1200*/  ISETP.GE.U32.AND P6, PT, R16, 0x7fffffcb, PT ;  /* 0x7fffffcb1000780c */ /* 0x000fe20003fc6070 */
[----:B------:R-:W-:Y:S01]  /*1210*/  VIADD R16, R2, 0xffffffe4 ;  /* 0xffffffe402107836 */ /* 0x000fe20000000000 */
[----:B------:R-:W-:Y:S02]  /*1220*/  SEL R19, RZ, 0x1fffe, P4 ;  /* 0x0001fffeff137807 */ /* 0x000fe40002000000 */
[----:B------:R-:W-:-:S02]  /*1230*/  ISETP.GE.U32.AND P4, PT, R9, 0x7fffffcc, PT ;  /* 0x7fffffcc0900780c */ /* 0x000fc40003f86070 */
[----:B------:R-:W-:Y:S02]  /*1240*/  SEL R9, RZ, 0x4, P6 ;  /* 0x00000004ff097807 */ /* 0x000fe40003000000 */
[----:B------:R-:W-:Y:S02]  /*1250*/  ISETP.GE.U32.AND P6, PT, R16, 0x7fffffc5, PT ;  /* 0x7fffffc51000780c */ /* 0x000fe40003fc6070 */
[----:B------:R-:W-:Y:S02]  /*1260*/  SEL R16, RZ, 0x7fff8, P4 ;  /* 0x0007fff8ff107807 */ /* 0x000fe40002000000 */
[----:B------:R-:W-:Y:S01]  /*1270*/  ISETP.GE.U32.AND P4, PT, R20, 0x7fffffc6, PT ;  /* 0x7fffffc61400780c */ /* 0x000fe20003f86070 */
[----:B------:R-:W-:Y:S01]  /*1280*/  VIADD R20, R2, 0xffffffe1 ;  /* 0xffffffe102147836 */ /* 0x000fe20000000000 */
[----:B------:R-:W-:Y:S02]  /*1290*/  SEL R21, RZ, 0x1, P6 ;  /* 0x00000001ff157807 */ /* 0x000fe40003000000 */
[----:B------:R-:W-:-:S02]  /*12a0*/  ISETP.GE.U32.AND P6, PT, R22, 0x7fffffc7, PT ;  /* 0x7fffffc71600780c */ /* 0x000fc40003fc6070 */
[----:B------:R-:W-:Y:S02]  /*12b0*/  SEL R22, RZ, 0x1fffe, P4 ;  /* 0x0001fffeff167807 */ /* 0x000fe40002000000 */
[----:B------:R-:W-:-:S04]  /*12c0*/  ISETP.GE.U32.AND P4, PT, R20, 0x7fffffc2, PT ;  /* 0x7fffffc21400780c */ /* 0x000fc80003f86070 */
[----:B------:R-:W-:Y:S02]  /*12d0*/  SEL R26, RZ, 0x1fffe, P4 ;  /* 0x0001fffeff1a7807 */ /* 0x000fe40002000000 */
[----:B------:R-:W-:Y:S01]  /*12e0*/  ISETP.GE.U32.AND P4, PT, R52, 0x7fffffc1, PT ;  /* 0x7fffffc13400780c */ /* 0x000fe20003f86070 */
[----:B------:R-:W-:Y:S01]  /*12f0*/  IMAD.IADD R14, R14, 0x1, R17 ;  /* 0x000000010e0e7824 */ /* 0x000fe200078e0211 */
[----:B------:R-:W-:Y:S02]  /*1300*/  SEL R20, RZ, 0x4, P6 ;  /* 0x00000004ff147807 */ /* 0x000fe40003000000 */
[----:B------:R-:W-:Y:S02]  /*1310*/  ISETP.GE.U32.AND P6, PT, R23, 0x7fffffc3, PT ;  /* 0x7fffffc31700780c */ /* 0x000fe40003fc6070 */
[----:B------:R-:W-:Y:S02]  /*1320*/  SEL R17, RZ, 0x1, P4 ;  /* 0x00000001ff117807 */ /* 0x000fe40002000000 */
[----:B------:R-:W-:-:S02]  /*1330*/  SEL R23, RZ, 0x4, P6 ;  /* 0x00000004ff177807 */ /* 0x000fc40003000000 */
[----:B------:R-:W-:Y:S01]  /*1340*/  ISETP.GE.U32.AND P6, PT, R24, 0x7fffffc4, PT ;  /* 0x7fffffc41800780c */ /* 0x000fe20003fc6070 */
[----:B------:R-:W-:Y:S01]  /*1350*/  IMAD.IADD R17, R17, 0x1, R26 ;  /* 0x0000000111117824 */ /* 0x000fe200078e021a */
[----:B------:R-:W-:Y:S01]  /*1360*/  LOP3.LUT R14, R14, 0x3, RZ, 0xc0, !PT ;  /* 0x000000030e0e7812 */ /* 0x000fe200078ec0ff */
[----:B------:R-:W-:Y:S01]  /*1370*/  IMAD.IADD R18, R18, 0x1, R19 ;  /* 0x0000000112127824 */ /* 0x000fe200078e0213 */
[----:B------:R-:W-:Y:S01]  /*1380*/  SEL R24, RZ, 0x7fff8, P6 ;  /* 0x0007fff8ff187807 */ /* 0x000fe20003000000 */
[----:B------:R-:W-:Y:S01]  /*1390*/  IMAD.IADD R21, R21, 0x1, R22 ;  /* 0x0000000115157824 */ /* 0x000fe200078e0216 */
[----:B------:R-:W-:Y:S02]  /*13a0*/  ISETP.GE.U32.AND P6, PT, R25, 0x7fffffc8, PT ;  /* 0x7fffffc81900780c */ /* 0x000fe40003fc6070 */
[----:B------:R-:W-:Y:S02]  /*13b0*/  LOP3.LUT R17, R17, 0x3, RZ, 0xc0, !PT ;  /* 0x0000000311117812 */ /* 0x000fe400078ec0ff */
[----:B------:R-:W-:-:S02]  /*13c0*/  IADD3 R14, PT, PT, R14, R12, R13 ;  /* 0x0000000c0e0e7210 */ /* 0x000fc40007ffe00d */
[----:B------:R-:W-:Y:S02]  /*13d0*/  LOP3.LUT R18, R18, 0x3, RZ, 0xc0, !PT ;  /* 0x0000000312127812 */ /* 0x000fe400078ec0ff */
[----:B------:R-:W-:Y:S02]  /*13e0*/  SEL R13, RZ, 0x7fff8, P6 ;  /* 0x0007fff8ff0d7807 */ /* 0x000fe40003000000 */
[----:B------:R-:W-:Y:S02]  /*13f0*/  IADD3 R17, PT, PT, R17, R24, R23 ;  /* 0x0000001811117210 */ /* 0x000fe40007ffe017 */
[----:B------:R-:W-:Y:S02]  /*1400*/  LOP3.LUT R21, R21, 0x3, RZ, 0xc0, !PT ;  /* 0x0000000315157812 */ /* 0x000fe400078ec0ff */
[----:B------:R-:W-:Y:S02]  /*1410*/  SHF.R.S32.HI R27, RZ, 0x1f, R28 ;  /* 0x0000001fff1b7819 */ /* 0x000fe4000001141c */
[----:B------:R-:W-:-:S02]  /*1420*/  IADD3 R12, P6, PT, R28, R10, RZ ;  /* 0x0000000a1c0c7210 */ /* 0x000fc40007fde0ff */
[----:B------:R-:W-:Y:S01]  /*1430*/  IADD3 R9, PT, PT, R18, R16, R9 ;  /* 0x0000001012097210 */ /* 0x000fe20007ffe009 */
[----:B------:R-:W-:Y:S01]  /*1440*/  IMAD R16, R82, 0x5, RZ ;  /* 0x0000000552107824 */ /* 0x000fe200078e02ff */
[----:B------:R-:W-:Y:S01]  /*1450*/  IADD3 R20, PT, PT, R21, R13, R20 ;  /* 0x0000000d15147210 */ /* 0x000fe20007ffe014 */
[----:B------:R-:W-:Y:S01]  /*1460*/  IMAD.X R13, R27, 0x1, R11, P6 ;  /* 0x000000011b0d7824 */ /* 0x000fe200030e060b */
[----:B------:R-:W-:Y:S02]  /*1470*/  LOP3.LUT R17, R17, 0xf, RZ, 0xc0, !PT ;  /* 0x0000000f11117812 */ /* 0x000fe400078ec0ff */
[----:B------:R-:W-:Y:S01]  /*1480*/  PRMT R110, RZ, 0x7610, R110 ;  /* 0x00007610ff6e7816 */ /* 0x000fe2000000006e */
[----:B------:R-:W-:Y:S01]  /*1490*/  STL [R1+0x1c4], R28 ;  /* 0x0001c41c01007387 */ /* 0x000fe20000100800 */
[----:B------:R-:W-:Y:S01]  /*14a0*/  SHF.R.S32.HI R18, RZ, 0x1f, R16 ;  /* 0x0000001fff127819 */ /* 0x000fe20000011410 */
[----:B------:R-:W-:Y:S02]  /*14b0*/  IMAD R17, R20, 0x10, R17 ;  /* 0x0000001014117824 */ /* 0x000fe400078e0211 */
[----:B------:R-:W-:Y:S01]  /*14c0*/  STL [R1+0x264], R27 ;  /* 0x0002641b01007387 */ /* 0x000fe20000100800 */
[----:B------:R-:W-:-:S03]  /*14d0*/  IMAD.SHL.U32 R9, R9, 0x100, RZ ;  /* 0x0000010009097824 */ /* 0x000fc600078e00ff */
[----:B------:R0:W-:Y:S04]  /*14e0*/  STL [R1+0x1c0], R16 ;  /* 0x0001c01001007387 */ /* 0x0001e80000100800 */
[----:B------:R1:W4:Y:S01]  /*14f0*/  @!P0 LDG.E.U8 R110, desc[UR24][R12.64] ;  /* 0x000000180c6e8981 */ /* 0x000322000c1e1100 */
[----:B------:R-:W-:Y:S02]  /*1500*/  LOP3.LUT R19, R17, 0xff, RZ, 0xc0, !PT ;  /* 0x000000ff11137812 */ /* 0x000fe400078ec0ff */
[----:B0-----:R-:W-:Y:S01]  /*1510*/  IADD3 R16, P6, PT, R16, R10, RZ ;  /* 0x0000000a10107210 */ /* 0x001fe20007fde0ff */
[----:B-1----:R-:W-:Y:S01]  /*1520*/  IMAD R12, R82, 0x6, RZ ;  /* 0x00000006520c7824 */ /* 0x002fe200078e02ff */
[----:B------:R-:W-:Y:S01]  /*1530*/  LOP3.LUT R9, R9, 0xf00, RZ, 0xe2, !PT ;  /* 0x00000f0009097812 */ /* 0x000fe200078ee2ff */
[----:B------:R0:W-:Y:S02]  /*1540*/  STL [R1+0x260], R18 ;  /* 0x0002601201007387 */ /* 0x0001e40000100800 */
[----:B------:R-:W-:Y:S01]  /*1550*/  IMAD.X R17, R18, 0x1, R11, P6 ;  /* 0x0000000112117824 */ /* 0x000fe200030e060b */
[----:B------:R-:W-:Y:S01]  /*1560*/  PRMT R109, RZ, 0x7610, R109 ;  /* 0x00007610ff6d7816 */ /* 0x000fe2000000006d */
[----:B------:R1:W-:Y:S01]  /*1570*/  STL [R1+0x1bc], R12 ;  /* 0x0001bc0c01007387 */ /* 0x0003e20000100800 */
[----:B------:R-:W-:Y:S01]  /*1580*/  IMAD R14, R14, 0x1000, R9 ;  /* 0x000010000e0e7824 */ /* 0x000fe200078e0209 */
[----:B0-----:R-:W-:-:S03]  /*1590*/  SHF.R.S32.HI R18, RZ, 0x1f, R12 ;  /* 0x0000001fff127819 */ /* 0x001fc6000001140c */
[----:B------:R0:W2:Y:S01]  /*15a0*/  @!P3 LDG.E.U8 R109, desc[UR24][R16.64] ;  /* 0x00000018106db981 */ /* 0x0000a2000c1e1100 */
[----:B-1----:R-:W-:Y:S01]  /*15b0*/  IADD3 R12, P6, PT, R12, R10, RZ ;  /* 0x0000000a0c0c7210 */ /* 0x002fe20007fde0ff */
[----:B------:R-:W-:Y:S01]  /*15c0*/  VIADD R9, R2, 0xfffffff8 ;  /* 0xfffffff802097836 */ /* 0x000fe20000000000 */
[----:B------:R-:W-:Y:S01]  /*15d0*/  PRMT R108, RZ, 0x7610, R108 ;  /* 0x00007610ff6c7816 */ /* 0x000fe2000000006c */
[----:B------:R-:W-:Y:S02]  /*15e0*/  IMAD.IADD R14, R14, 0x1, R19 ;  /* 0x000000010e0e7824 */ /* 0x000fe400078e0213 */
[----:B------:R-:W-:Y:S02]  /*15f0*/  IMAD.X R13, R18, 0x1, R11, P6 ;  /* 0x00000001120d7824 */ /* 0x000fe400030e060b */
[----:B0-----:R-:W-:Y:S01]  /*1600*/  IMAD R17, R82, 0x7, RZ ;  /* 0x0000000752117824 */ /* 0x001fe200078e02ff */
[----:B------:R-:W-:Y:S01]  /*1610*/  ISETP.GE.U32.AND P0, PT, R9, 0x7fffffd9, PT ;  /* 0x7fffffd90900780c */ /* 0x000fe20003f06070 */
[----:B------:R0:W-:Y:S01]  /*1620*/  STL [R1+0x25c], R18 ;  /* 0x00025c1201007387 */ /* 0x0001e20000100800 */
[----:B------:R-:W-:-:S02]  /*1630*/  VIADD R9, R2, 0xfffffff7 ;  /* 0xfffffff702097836 */ /* 0x000fc40000000000 */
[----:B------:R-:W-:Y:S01]  /*1640*/  SHF.R.S32.HI R16, RZ, 0x1f, R17 ;  /* 0x0000001fff107819 */ /* 0x000fe20000011411 */
[----:B------:R1:W2:Y:S01]  /*1650*/  @!P5 LDG.E.U8 R108, desc[UR24][R12.64] ;  /* 0x000000180c6cd981 */ /* 0x0002a2000c1e1100 */
[----:B------:R-:W-:Y:S02]  /*1660*/  LOP3.LUT R14, R14, 0xffff, RZ, 0xc0, !PT ;  /* 0x0000ffff0e0e7812 */ /* 0x000fe400078ec0ff */
[----:B0-----:R-:W-:Y:S01]  /*1670*/  IADD3 R18, P6, PT, R17, R10, RZ ;  /* 0x0000000a11127210 */ /* 0x001fe20007fde0ff */
[----:B------:R-:W-:Y:S01]  /*1680*/  STL [R1+0x1b8], R17 ;  /* 0x0001b81101007387 */ /* 0x000fe20000100800 */
[----:B-1----:R-:W-:Y:S01]  /*1690*/  IMAD.SHL.U32 R12, R82, 0x8, RZ ;  /* 0x00000008520c7824 */ /* 0x002fe200078e00ff */
[----:B------:R-:W-:Y:S02]  /*16a0*/  ISETP.GE.U32.AND P3, PT, R9, 0x7fffffd8, PT ;  /* 0x7fffffd80900780c */ /* 0x000fe40003f66070 */
[----:B------:R0:W-:Y:S01]  /*16b0*/  STL [R1+0x258], R16 ;  /* 0x0002581001007387 */ /* 0x0001e20000100800 */
[----:B------:R-:W-:Y:S01]  /*16c0*/  IMAD.X R19, R16, 0x1, R11, P6 ;  /* 0x0000000110137824 */ /* 0x000fe200030e060b */
[----:B------:R-:W-:Y:S01]  /*16d0*/  SHF.R.U32.HI R9, RZ, 0xf, R14 ;  /* 0x0000000fff097819 */ /* 0x000fe2000001160e */
[----:B------:R-:W-:Y:S01]  /*16e0*/  IMAD.SHL.U32 R13, R82, 0x10, RZ ;  /* 0x00000010520d7824 */ /* 0x000fe200078e00ff */
[----:B------:R-:W-:Y:S01]  /*16f0*/  SHF.R.S32.HI R20, RZ, 0x1f, R12 ;  /* 0x0000001fff147819 */ /* 0x000fe2000001140c */
[----:B------:R1:W-:Y:S01]  /*1700*/  STL [R1+0x1b4], R12 ;  /* 0x0001b40c01007387 */ /* 0x0003e20000100800 */
[----:B------:R-:W-:-:S02]  /*1710*/  LOP3.LUT P5, RZ, R9, 0x1, RZ, 0xc0, !PT ;  /* 0x0000000109ff7812 */ /* 0x000fc400078ac0ff */
[-C--:B0-----:R-:W-:Y:S01]  /*1720*/  IADD3 R16, P6, PT, R12, R10.reuse, RZ ;  /* 0x0000000a0c107210 */ /* 0x081fe20007fde0ff */
[----:B------:R-:W-:Y:S04]  /*1730*/  STL [R1+0x194], R13 ;  /* 0x0001940d01007387 */ /* 0x000fe80000100800 */
[----:B------:R0:W-:Y:S01]  /*1740*/  STL [R1+0x254], R20 ;  /* 0x0002541401007387 */ /* 0x0001e20000100800 */
[----:B------:R-:W-:Y:S01]  /*1750*/  IMAD.X R17, R20, 0x1, R11, P6 ;  /* 0x0000000114117824 */ /* 0x000fe200030e060b */
[----:B-1----:R-:W-:Y:S02]  /*1760*/  SHF.R.S32.HI R12, RZ, 0x1f, R13 ;  /* 0x0000001fff0c7819 */ /* 0x002fe4000001140d */
[----:B------:R-:W-:Y:S01]  /*1770*/  PRMT R107, RZ, 0x7610, R107 ;  /* 0x00007610ff6b7816 */ /* 0x000fe2000000006b */
[----:B------:R-:W-:Y:S01]  /*1780*/  VIADD R9, R2, 0xfffffff6 ;  /* 0xfffffff602097836 */ /* 0x000fe20000000000 */
[----:B0-----:R-:W-:Y:S01]  /*1790*/  IADD3 R20, P6, PT, R13, R10, RZ ;  /* 0x0000000a0d147210 */ /* 0x001fe20007fde0ff */
[----:B------:R0:W-:Y:S01]  /*17a0*/  STL [R1+0x234], R12 ;  /* 0x0002340c01007387 */ /* 0x0001e20000100800 */
[----:B------:R-:W-:-:S02]  /*17b0*/  PRMT R77, RZ, 0x7610, R77 ;  /* 0x00007610ff4d7816 */ /* 0x000fc4000000004d */
[----:B------:R-:W-:Y:S01]  /*17c0*/  PRMT R78, RZ, 0x7610, R78 ;  /* 0x00007610ff4e7816 */ /* 0x000fe2000000004e */
[----:B------:R-:W-:Y:S01]  /*17d0*/  IMAD.X R21, R12, 0x1, R11, P6 ;  /* 0x000000010c157824 */ /* 0x000fe200030e060b */
[----:B------:R1:W2:Y:S01]  /*17e0*/  @!P0 LDG.E.U8 R107, desc[UR24][R18.64] ;  /* 0x00000018126b8981 */ /* 0x0002a2000c1e1100 */
[----:B------:R-:W-:-:S03]  /*17f0*/  ISETP.GE.U32.AND P0, PT, R9, 0x7fffffd7, PT ;  /* 0x7fffffd70900780c */ /* 0x000fc60003f06070 */
[----:B------:R1:W2:Y:S01]  /*1800*/  @!P3 LDG.E.U8 R78, desc[UR24][R16.64] ;  /* 0x00000018104eb981 */ /* 0x0002a2000c1e1100 */
[----:B0-----:R-:W-:Y:S02]  /*1810*/  IMAD R12, R82, 0x9, RZ ;  /* 0x00000009520c7824 */ /* 0x001fe400078e02ff */
[----:B------:R-:W-:Y:S01]  /*1820*/  VIADD R9, R2, 0xfffffff5 ;  /* 0xfffffff502097836 */ /* 0x000fe20000000000 */
[----:B------:R-:W2:Y:S02]  /*1830*/  @P5 LDG.E.U8 R77, desc[UR24][R20.64] ;  /* 0x00000018144d5981 */ /* 0x000ea4000c1e1100 */
[----:B-1----:R-:W-:Y:S02]  /*1840*/  SHF.R.S32.HI R18, RZ, 0x1f, R12 ;  /* 0x0000001fff127819 */ /* 0x002fe4000001140c */
[----:B------:R0:W-:Y:S01]  /*1850*/  STL [R1+0x1b0], R12 ;  /* 0x0001b00c01007387 */ /* 0x0001e20000100800 */
[----:B------:R-:W-:Y:S01]  /*1860*/  IMAD R16, R82, 0x18, RZ ;  /* 0x0000001852107824 */ /* 0x000fe200078e02ff */
[----:B------:R-:W-:-:S02]  /*1870*/  ISETP.GE.U32.AND P3, PT, R9, 0x7fffffd6, PT ;  /* 0x7fffffd60900780c */ /* 0x000fc40003f66070 */
[----:B------:R1:W-:Y:S01]  /*1880*/  STL [R1+0x250], R18 ;  /* 0x0002501201007387 */ /* 0x0003e20000100800 */
[----:B------:R-:W-:Y:S02]  /*1890*/  PRMT R106, RZ, 0x7610, R106 ;  /* 0x00007610ff6a7816 */ /* 0x000fe4000000006a */
[-C--:B0-----:R-:W-:Y:S01]  /*18a0*/  IADD3 R12, P5, PT, R12, R10.reuse, RZ ;  /* 0x0000000a0c0c7210 */ /* 0x081fe20007fbe0ff */
[----:B------:R0:W-:Y:S01]  /*18b0*/  STL [R1+0x174], R16 ;  /* 0x0001741001007387 */ /* 0x0001e20000100800 */
[----:B------:R-:W-:Y:S02]  /*18c0*/  SHF.R.U32.HI R9, RZ, 0x7, R14 ;  /* 0x00000007ff097819 */ /* 0x000fe4000001160e */
[----:B------:R-:W-:Y:S01]  /*18d0*/  SHF.R.S32.HI R17, RZ, 0x1f, R16 ;  /* 0x0000001fff117819 */ /* 0x000fe20000011410 */
[----:B------:R-:W-:Y:S01]  /*18e0*/  IMAD.X R13, R18, 0x1, R11, P5 ;  /* 0x00000001120d7824 */ /* 0x000fe200028e060b */
[----:B-1----:R-:W-:Y:S02]  /*18f0*/  IADD3 R18, P5, PT, R16, R10, RZ ;  /* 0x0000000a10127210 */ /* 0x002fe40007fbe0ff */
[----:B------:R-:W-:Y:S01]  /*1900*/  LOP3.LUT P6, RZ, R9, 0x1, RZ, 0xc0, !PT ;  /* 0x0000000109ff7812 */ /* 0x000fe200078cc0ff */
[----:B------:R-:W-:Y:S01]  /*1910*/  STL [R1+0x214], R17 ;  /* 0x0002141101007387 */ /* 0x000fe20000100800 */
[----:B0-----:R-:W-:-:S03]  /*1920*/  IMAD R16, R82, 0xa, RZ ;  /* 0x0000000a52107824 */ /* 0x001fc600078e02ff */
[----:B------:R0:W2:Y:S04]  /*1930*/  @!P0 LDG.E.U8 R106, desc[UR24][R12.64] ;  /* 0x000000180c6a8981 */ /* 0x0000a8000c1e1100 */
[----:B------:R1:W-:Y:S01]  /*1940*/  STL [R1+0x1ac], R16 ;  /* 0x0001ac1001007387 */ /* 0x0003e20000100800 */
[----:B------:R-:W-:Y:S01]  /*1950*/  VIADD R9, R2, 0xfffffff4 ;  /* 0xfffffff402097836 */ /* 0x000fe20000000000 */
[----:B0-----:R-:W-:Y:S02]  /*1960*/  SHF.R.S32.HI R12, RZ, 0x1f, R16 ;  /* 0x0000001fff0c7819 */ /* 0x001fe40000011410 */
[----:B-1----:R-:W-:Y:S01]  /*1970*/  IADD3 R16, P0, PT, R16, R10, RZ ;  /* 0x0000000a10107210 */ /* 0x002fe20007f1e0ff */
[--C-:B------:R-:W-:Y:S01]  /*1980*/  IMAD.X R19, R17, 0x1, R11.reuse, P5 ;  /* 0x0000000111137824 */ /* 0x100fe200028e060b */
[----:B------:R-:W-:Y:S01]  /*1990*/  PRMT R76, RZ, 0x7610, R76 ;  /* 0x00007610ff4c7816 */ /* 0x000fe2000000004c */
[----:B------:R0:W-:Y:S02]  /*19a0*/  STL [R1+0x24c], R12 ;  /* 0x00024c0c01007387 */ /* 0x0001e40000100800 */
[----:B------:R-:W-:Y:S01]  /*19b0*/  IMAD.X R17, R12, 0x1, R11, P0 ;  /* 0x000000010c117824 */ /* 0x000fe200000e060b */
[----:B------:R-:W-:Y:S01]  /*19c0*/  ISETP.GE.U32.AND P5, PT, R9, 0x7fffffd5, PT ;  /* 0x7fffffd50900780c */ /* 0x000fe20003fa6070 */
[----:B------:R-:W-:Y:S01]  /*19d0*/  VIADD R9, R2, 0xfffffff3 ;  /* 0xfffffff302097836 */ /* 0x000fe20000000000 */
[----:B------:R1:W2:Y:S01]  /*19e0*/  @P6 LDG.E.U8 R76, desc[UR24][R18.64] ;  /* 0x00000018124c6981 */ /* 0x0002a2000c1e1100 */
[----:B------:R-:W-:Y:S01]  /*19f0*/  PRMT R105, RZ, 0x7610, R105 ;  /* 0x00007610ff697816 */ /* 0x000fe20000000069 */
[----:B0-----:R-:W-:-:S02]  /*1a00*/  IMAD R12, R82, 0xb, RZ ;  /* 0x0000000b520c7824 */ /* 0x001fc400078e02ff */
[----:B------:R-:W-:-:S03]  /*1a10*/  ISETP.GE.U32.AND P0, PT, R9, 0x7fffffd4, PT ;  /* 0x7fffffd40900780c */ /* 0x000fc60003f06070 */
[----:B------:R0:W2:Y:S01]  /*1a20*/  @!P3 LDG.E.U8 R105, desc[UR24][R16.64] ;  /* 0x000000181069b981 */ /* 0x0000a2000c1e1100 */
[----:B-1----:R-:W-:-:S03]  /*1a30*/  SHF.R.S32.HI R19, RZ, 0x1f, R12 ;  /* 0x0000001fff137819 */ /* 0x002fc6000001140c */
[----:B------:R1:W-:Y:S01]  /*1a40*/  STL [R1+0x1a8], R12 ;  /* 0x0001a80c01007387 */ /* 0x0003e20000100800 */
[----:B------:R-:W-:Y:S02]  /*1a50*/  IMAD R18, R82, 0xc, RZ ;  /* 0x0000000c52127824 */ /* 0x000fe400078e02ff */
[----:B------:R-:W-:Y:S01]  /*1a60*/  VIADD R9, R2, 0xfffffff2 ;  /* 0xfffffff202097836 */ /* 0x000fe20000000000 */
[----:B------:R-:W-:Y:S01]  /*1a70*/  STL [R1+0x248], R19 ;  /* 0x0002481301007387 */ /* 0x000fe20000100800 */
[----:B-1----:R-:W-:-:S03]  /*1a80*/  IADD3 R12, P6, PT, R12, R10, RZ ;  /* 0x0000000a0c0c7210 */ /* 0x002fc60007fde0ff */
[----:B------:R1:W-:Y:S01]  /*1a90*/  STL [R1+0x1a4], R18 ;  /* 0x0001a41201007387 */ /* 0x0003e20000100800 */
[----:B0-----:R-:W-:Y:S01]  /*1aa0*/  SHF.R.S32.HI R17, RZ, 0x1f, R18 ;  /* 0x0000001fff117819 */ /* 0x001fe20000011412 */
[----:B------:R-:W-:Y:S02]  /*1ab0*/  IMAD R16, R82, 0xd, RZ ;  /* 0x0000000d52107824 */ /* 0x000fe400078e02ff */
[--C-:B------:R-:W-:Y:S01]  /*1ac0*/  IMAD.X R13, R19, 0x1, R11.reuse, P6 ;  /* 0x00000001130d7824 */ /* 0x100fe200030e060b */
[----:B------:R-:W-:Y:S02]  /*1ad0*/  ISETP.GE.U32.AND P3, PT, R9, 0x7fffffd3, PT ;  /* 0x7fffffd30900780c */ /* 0x000fe40003f66070 */
[----:B-1----:R-:W-:Y:S01]  /*1ae0*/  IADD3 R18, P6, PT, R18, R10, RZ ;  /* 0x0000000a12127210 */ /* 0x002fe20007fde0ff */
[----:B------:R0:W-:Y:S01]  /*1af0*/  STL [R1+0x1a0], R16 ;  /* 0x0001a01001007387 */ /* 0x0001e20000100800 */
[----:B------:R-:W-:Y:S02]  /*1b00*/  PRMT R104, RZ, 0x7610, R104 ;  /* 0x00007610ff687816 */ /* 0x000fe40000000068 */
[----:B------:R-:W-:Y:S01]  /*1b10*/  SHF.R.S32.HI R20, RZ, 0x1f, R16 ;  /* 0x0000001fff147819 */ /* 0x000fe20000011410 */
[----:B------:R-:W-:Y:S01]  /*1b20*/  IMAD.X R19, R17, 0x1, R11, P6 ;  /* 0x0000000111137824 */ /* 0x000fe200030e060b */
[----:B------:R1:W-:Y:S01]  /*1b30*/  STL [R1+0x244], R17 ;  /* 0x0002441101007387 */ /* 0x0003e20000100800 */
[----:B------:R-:W-:Y:S01]  /*1b40*/  PRMT R102, RZ, 0x7610, R102 ;  /* 0x00007610ff667816 */ /* 0x000fe20000000066 */
[----:B------:R-:W-:-:S02]  /*1b50*/  VIADD R9, R2, 0xfffffff1 ;  /* 0xfffffff102097836 */ /* 0x000fc40000000000 */
[----:B------:R3:W2:Y:S01]  /*1b60*/  @!P5 LDG.E.U8 R104, desc[UR24][R12.64] ;  /* 0x000000180c68d981 */ /* 0x0006a2000c1e1100 */
[----:B0-----:R-:W-:-:S05]  /*1b70*/  IADD3 R16, P6, PT, R16, R10, RZ ;  /* 0x0000000a10107210 */ /* 0x001fca0007fde0ff */
[----:B-1----:R-:W-:Y:S02]  /*1b80*/  IMAD.X R17, R20, 0x1, R11, P6 ;  /* 0x0000000114117824 */ /* 0x002fe400030e060b */
[----:B---3--:R-:W-:Y:S01]  /*1b90*/  IMAD R12, R82, 0xe, RZ ;  /* 0x0000000e520c7824 */ /* 0x008fe200078e02ff */
[----:B------:R-:W-:Y:S01]  /*1ba0*/  PRMT R103, RZ, 0x7610, R103 ;  /* 0x00007610ff677816 */ /* 0x000fe20000000067 */
[----:B------:R0:W-:Y:S01]  /*1bb0*/  STL [R1+0x240], R20 ;  /* 0x0002401401007387 */ /* 0x0001e20000100800 */
[----:B------:R-:W-:Y:S01]  /*1bc0*/  ISETP.GE.U32.AND P5, PT, R9, 0x7fffffd2, PT ;  /* 0x7fffffd20900780c */ /* 0x000fe20003fa6070 */
[----:B------:R-:W-:Y:S02]  /*1bd0*/  VIADD R9, R2, 0xfffffff0 ;  /* 0xfffffff002097836 */ /* 0x000fe40000000000 */
[----:B------:R1:W3:Y:S04]  /*1be0*/  @!P3 LDG.E.U8 R102, desc[UR24][R16.64] ;  /* 0x000000181066b981 */ /* 0x0002e8000c1e1100 */
[----:B------:R5:W-:Y:S01]  /*1bf0*/  STL [R1+0x19c], R12 ;  /* 0x00019c0c01007387 */ /* 0x000be20000100800 */
[----:B0-----:R-:W-:-:S03]  /*1c00*/  SHF.R.S32.HI R20, RZ, 0x1f, R12 ;  /* 0x0000001fff147819 */ /* 0x001fc6000001140c */
[----:B------:R0:W2:Y:S01]  /*1c10*/  @!P0 LDG.E.U8 R103, desc[UR24][R18.64] ;  /* 0x0000001812678981 */ /* 0x0000a2000c1e1100 */
[----:B-1----:R-:W-:Y:S01]  /*1c20*/  IMAD R16, R82, 0xf, RZ ;  /* 0x0000000f52107824 */ /* 0x002fe200078e02ff */
[----:B-----5:R-:W-:Y:S02]  /*1c30*/  IADD3 R12, P6, PT, R12, R10, RZ ;  /* 0x0000000a0c0c7210 */ /* 0x020fe40007fde0ff */
[----:B------:R-:W-:Y:S01]  /*1c40*/  STL [R1+0x23c], R20 ;  /* 0x00023c1401007387 */ /* 0x000fe20000100800 */
[----:B------:R-:W-:Y:S02]  /*1c50*/  ISETP.GE.U32.AND P0, PT, R9, 0x7fffffd1, PT ;  /* 0x7fffffd10900780c */ /* 0x000fe40003f06070 */
[----:B0-----:R-:W-:Y:S01]  /*1c60*/  SHF.R.S32.HI R19, RZ, 0x1f, R16 ;  /* 0x0000001fff137819 */ /* 0x001fe20000011410 */
[----:B------:R-:W-:Y:S01]  /*1c70*/  IMAD.X R13, R20, 0x1, R11, P6 ;  /* 0x00000001140d7824 */ /* 0x000fe200030e060b */
[----:B------:R0:W-:Y:S01]  /*1c80*/  STL [R1+0x198], R16 ;  /* 0x0001981001007387 */ /* 0x0001e20000100800 */
[----:B------:R-:W-:Y:S01]  /*1c90*/  SHF.R.U32.HI R9, RZ, 0xe, R14 ;  /* 0x0000000eff097819 */ /* 0x000fe2000001160e */
[----:B------:R-:W-:Y:S01]  /*1ca0*/  IMAD R18, R82, 0x11, RZ ;  /* 0x0000001152127824 */ /* 0x000fe200078e02ff */
[----:B------:R-:W-:-:S02]  /*1cb0*/  PRMT R101, RZ, 0x7610, R101 ;  /* 0x00007610ff657816 */ /* 0x000fc40000000065 */
[----:B------:R-:W-:Y:S02]  /*1cc0*/  LOP3.LUT P3, RZ, R9, 0x1, RZ, 0xc0, !PT ;  /* 0x0000000109ff7812 */ /* 0x000fe4000786c0ff */
[-C--:B0-----:R-:W-:Y:S01]  /*1cd0*/  IADD3 R16, P6, PT, R16, R10.reuse, RZ ;  /* 0x0000000a10107210 */ /* 0x081fe20007fde0ff */
[----:B------:R0:W-:Y:S01]  /*1ce0*/  STL [R1+0x190], R18 ;  /* 0x0001901201007387 */ /* 0x0001e20000100800 */
[----:B------:R-:W-:Y:S02]  /*1cf0*/  SHF.R.S32.HI R20, RZ, 0x1f, R18 ;  /* 0x0000001fff147819 */ /* 0x000fe40000011412 */
[----:B------:R-:W-:Y:S01]  /*1d00*/  PRMT R100, RZ, 0x7610, R100 ;  /* 0x00007610ff647816 */ /* 0x000fe20000000064 */
[----:B------:R-:W-:Y:S01]  /*1d10*/  IMAD.X R17, R19, 0x1, R11, P6 ;  /* 0x0000000113117824 */ /* 0x000fe200030e060b */
[----:B------:R1:W5:Y:S01]  /*1d20*/  @!P5 LDG.E.U8 R101, desc[UR24][R12.64] ;  /* 0x000000180c65d981 */ /* 0x000362000c1e1100 */
[----:B------:R-:W-:Y:S02]  /*1d30*/  SHF.R.U32.HI R9, RZ, 0xd, R14 ;  /* 0x0000000dff097819 */ /* 0x000fe4000001160e */
[----:B------:R-:W-:Y:S01]  /*1d40*/  PRMT R99, RZ, 0x7610, R99 ;  /* 0x00007610ff637816 */ /* 0x000fe20000000063 */
[----:B------:R1:W-:Y:S01]  /*1d50*/  STL [R1+0x238], R19 ;  /* 0x0002381301007387 */ /* 0x0003e20000100800 */
[----:B0-----:R-:W-:-:S03]  /*1d60*/  IADD3 R18, P6, PT, R18, R10, RZ ;  /* 0x0000000a12127210 */ /* 0x001fc60007fde0ff */
[----:B------:R0:W2:Y:S01]  /*1d70*/  @!P0 LDG.E.U8 R100, desc[UR24][R16.64] ;  /* 0x0000001810648981 */ /* 0x0000a2000c1e1100 */
[----:B-1----:R-:W-:Y:S01]  /*1d80*/  IMAD R12, R82, 0x12, RZ ;  /* 0x00000012520c7824 */ /* 0x002fe200078e02ff */
[----:B------:R-:W-:Y:S02]  /*1d90*/  LOP3.LUT P5, RZ, R9, 0x1, RZ, 0xc0, !PT ;  /* 0x0000000109ff7812 */ /* 0x000fe400078ac0ff */
[----:B------:R1:W-:Y:S01]  /*1da0*/  STL [R1+0x230], R20 ;  /* 0x0002301401007387 */ /* 0x0003e20000100800 */
[----:B------:R-:W-:-:S03]  /*1db0*/  IMAD.X R19, R20, 0x1, R11, P6 ;  /* 0x0000000114137824 */ /* 0x000fc600030e060b */
[----:B------:R1:W-:Y:S01]  /*1dc0*/  STL [R1+0x18c], R12 ;  /* 0x00018c0c01007387 */ /* 0x0003e20000100800 */
[----:B------:R-:W-:Y:S01]  /*1dd0*/  SHF.R.U32.HI R9, RZ, 0xc, R14 ;  /* 0x0000000cff097819 */ /* 0x000fe2000001160e */
[----:B0-----:R-:W-:Y:S02]  /*1de0*/  IMAD R16, R82, 0x13, RZ ;  /* 0x0000001352107824 */ /* 0x001fe400078e02ff */
[----:B------:R0:W2:Y:S01]  /*1df0*/  @P3 LDG.E.U8 R99, desc[UR24][R18.64] ;  /* 0x0000001812633981 */ /* 0x0000a2000c1e1100 */
[----:B-1----:R-:W-:Y:S02]  /*1e00*/  SHF.R.S32.HI R20, RZ, 0x1f, R12 ;  /* 0x0000001fff147819 */ /* 0x002fe4000001140c */
[----:B------:R-:W-:-:S03]  /*1e10*/  IADD3 R12, P6, PT, R12, R10, RZ ;  /* 0x0000000a0c0c7210 */ /* 0x000fc60007fde0ff */
[----:B------:R-:W-:Y:S01]  /*1e20*/  STL [R1+0x22c], R20 ;  /* 0x00022c1401007387 */ /* 0x000fe20000100800 */
[----:B------:R-:W-:Y:S02]  /*1e30*/  LOP3.LUT P0, RZ, R9, 0x1, RZ, 0xc0, !PT ;  /* 0x0000000109ff7812 */ /* 0x000fe4000780c0ff */
[----:B0-----:R-:W-:Y:S01]  /*1e40*/  SHF.R.S32.HI R19, RZ, 0x1f, R16 ;  /* 0x0000001fff137819 */ /* 0x001fe20000011410 */
[----:B------:R-:W-:Y:S01]  /*1e50*/  IMAD.X R13, R20, 0x1, R11, P6 ;  /* 0x00000001140d7824 */ /* 0x000fe200030e060b */
[----:B------:R0:W-:Y:S01]  /*1e60*/  STL [R1+0x188], R16 ;  /* 0x0001881001007387 */ /* 0x0001e20000100800 */
[----:B------:R-:W-:Y:S01]  /*1e70*/  SHF.R.U32.HI R9, RZ, 0xb, R14 ;  /* 0x0000000bff097819 */ /* 0x000fe2000001160e */
[----:B------:R-:W-:Y:S01]  /*1e80*/  IMAD R18, R82, 0x14, RZ ;  /* 0x0000001452127824 */ /* 0x000fe200078e02ff */
[----:B------:R-:W-:Y:S02]  /*1e90*/  PRMT R98, RZ, 0x7610, R98 ;  /* 0x00007610ff627816 */ /* 0x000fe40000000062 */
[----:B------:R-:W-:-:S02]  /*1ea0*/  LOP3.LUT P3, RZ, R9, 0x1, RZ, 0xc0, !PT ;  /* 0x0000000109ff7812 */ /* 0x000fc4000786c0ff */
[-C--:B0-----:R-:W-:Y:S01]  /*1eb0*/  IADD3 R16, P6, PT, R16, R10.reuse, RZ ;  /* 0x0000000a10107210 */ /* 0x081fe20007fde0ff */
[----:B------:R0:W-:Y:S01]  /*1ec0*/  STL [R1+0x184], R18 ;  /* 0x0001841201007387 */ /* 0x0001e20000100800 */
[----:B------:R-:W-:Y:S02]  /*1ed0*/  SHF.R.S32.HI R20, RZ, 0x1f, R18 ;  /* 0x0000001fff147819 */ /* 0x000fe40000011412 */
[----:B------:R-:W-:Y:S01]  /*1ee0*/  PRMT R97, RZ, 0x7610, R97 ;  /* 0x00007610ff617816 */ /* 0x000fe20000000061 */
[----:B------:R-:W-:Y:S01]  /*1ef0*/  IMAD.X R17, R19, 0x1, R11, P6 ;  /* 0x0000000113117824 */ /* 0x000fe200030e060b */
[----:B------:R1:W2:Y:S01]  /*1f00*/  @P5 LDG.E.U8 R98, desc[UR24][R12.64] ;  /* 0x000000180c625981 */ /* 0x0002a2000c1e1100 */
[----:B------:R-:W-:Y:S02]  /*1f10*/  SHF.R.U32.HI R9, RZ, 0xa, R14 ;  /* 0x0000000aff097819 */ /* 0x000fe4000001160e */
[----:B------:R-:W-:Y:S01]  /*1f20*/  PRMT R96, RZ, 0x7610, R96 ;  /* 0x00007610ff607816 */ /* 0x000fe20000000060 */
[----:B------:R1:W-:Y:S01]  /*1f30*/  STL [R1+0x228], R19 ;  /* 0x0002281301007387 */ /* 0x0003e20000100800 */
[----:B0-----:R-:W-:-:S03]  /*1f40*/  IADD3 R18, P6, PT, R18, R10, RZ ;  /* 0x0000000a12127210 */ /* 0x001fc60007fde0ff */
[----:B------:R0:W2:Y:S01]  /*1f50*/  @P0 LDG.E.U8 R97, desc[UR24][R16.64] ;  /* 0x0000001810610981 */ /* 0x0000a2000c1e1100 */
        /* <DEDUP_REMOVED lines=9> */
[----:B----4-:R-:W-:-:S03]  /*1ff0*/  IADD3 R12, P6, PT, R12, R10, RZ ;  /* 0x0000000a0c0c7210 */ /* 0x010fc60007fde0ff */
        /* <DEDUP_REMOVED lines=12> */
[----:B------:R-:W-:Y:S01]  /*20c0*/  SHF.R.U32.HI R9, RZ, 0x6, R14 ;  /* 0x00000006ff097819 */ /* 0x000fe2000001160e */
[----:B------:R-:W-:Y:S01]  /*20d0*/  IMAD.X R17, R19, 0x1, R11, P6 ;  /* 0x0000000113117824 */ /* 0x000fe200030e060b */
[----:B------:R1:W4:Y:S01]  /*20e0*/  @P5 LDG.E.U8 R95, desc[UR24][R12.64] ;  /* 0x000000180c5f5981 */ /* 0x000322000c1e1100 */
[----:B------:R-:W-:Y:S02]  /*20f0*/  PRMT R94, RZ, 0x7610, R94 ;  /* 0x00007610ff5e7816 */ /* 0x000fe4000000005e */
[----:B0-----:R-:W-:Y:S01]  /*2100*/  IADD3 R18, P6, PT, R18, R10, RZ ;  /* 0x0000000a12127210 */ /* 0x001fe20007fde0ff */
[----:B------:R0:W-:Y:S01]  /*2110*/  STL [R1+0x21c], R19 ;  /* 0x00021c1301007387 */ /* 0x0001e20000100800 */
[----:B------:R-:W-:Y:S01]  /*2120*/  LOP3.LUT P5, RZ, R9, 0x1, RZ, 0xc0, !PT ;  /* 0x0000000109ff7812 */ /* 0x000fe200078ac0ff */
[----:B-1----:R-:W-:-:S02]  /*2130*/  IMAD R12, R82, 0x19, RZ ;  /* 0x00000019520c7824 */ /* 0x002fc400078e02ff */
[----:B------:R1:W-:Y:S01]  /*2140*/  STL [R1+0x218], R20 ;  /* 0x0002181401007387 */ /* 0x0003e20000100800 */
[----:B------:R-:W-:-:S03]  /*2150*/  PRMT R92, RZ, 0x7610, R92 ;  /* 0x00007610ff5c7816 */ /* 0x000fc6000000005c */
[----:B------:R1:W2:Y:S01]  /*2160*/  @P0 LDG.E.U8 R94, desc[UR24][R16.64] ;  /* 0x00000018105e0981 */ /* 0x0002a2000c1e1100 */
[----:B0-----:R-:W-:Y:S01]  /*2170*/  IMAD.X R19, R20, 0x1, R11, P6 ;  /* 0x0000000114137824 */ /* 0x001fe200030e060b */
[----:B------:R-:W-:Y:S02]  /*2180*/  SHF.R.U32.HI R9, RZ, 0x5, R14 ;  /* 0x00000005ff097819 */ /* 0x000fe4000001160e */
[----:B------:R0:W-:Y:S01]  /*2190*/  STL [R1+0x170], R12 ;  /* 0x0001700c01007387 */ /* 0x0001e20000100800 */
[----:B-1----:R-:W-:-:S03]  /*21a0*/  SHF.R.S32.HI R20, RZ, 0x1f, R12 ;  /* 0x0000001fff147819 */ /* 0x002fc6000001140c */
[----:B------:R1:W2:Y:S01]  /*21b0*/  @P3 LDG.E.U8 R92, desc[UR24][R18.64] ;  /* 0x00000018125c3981 */ /* 0x0002a2000c1e1100 */
[----:B------:R-:W-:Y:S01]  /*21c0*/  IMAD R16, R82, 0x1a, RZ ;  /* 0x0000001a52107824 */ /* 0x000fe200078e02ff */
[-C--:B0-----:R-:W-:Y:S02]  /*21d0*/  IADD3 R12, P6, PT, R12, R10.reuse, RZ ;  /* 0x0000000a0c0c7210 */ /* 0x081fe40007fde0ff */
[----:B------:R-:W-:Y:S01]  /*21e0*/  STL [R1+0x210], R20 ;  /* 0x0002101401007387 */ /* 0x000fe20000100800 */
[----:B------:R-:W-:Y:S02]  /*21f0*/  PRMT R91, RZ, 0x7610, R91 ;  /* 0x00007610ff5b7816 */ /* 0x000fe4000000005b */
[----:B------:R-:W-:Y:S01]  /*2200*/  LOP3.LUT P0, RZ, R9, 0x1, RZ, 0xc0, !PT ;  /* 0x0000000109ff7812 */ /* 0x000fe2000780c0ff */
[----:B------:R-:W-:Y:S01]  /*2210*/  IMAD.X R13, R20, 0x1, R11, P6 ;  /* 0x00000001140d7824 */ /* 0x000fe200030e060b */
[----:B------:R0:W-:Y:S01]  /*2220*/  STL [R1+0x16c], R16 ;  /* 0x00016c1001007387 */ /* 0x0001e20000100800 */
[----:B-1----:R-:W-:Y:S01]  /*2230*/  SHF.R.S32.HI R19, RZ, 0x1f, R16 ;  /* 0x0000001fff137819 */ /* 0x002fe20000011410 */
[----:B------:R-:W-:Y:S01]  /*2240*/  IMAD R18, R82, 0x1b, RZ ;  /* 0x0000001b52127824 */ /* 0x000fe200078e02ff */
[----:B------:R-:W-:Y:S01]  /*2250*/  SHF.R.U32.HI R9, RZ, 0x4, R14 ;  /* 0x00000004ff097819 */ /* 0x000fe2000001160e */
[----:B------:R1:W2:Y:S01]  /*2260*/  @P5 LDG.E.U8 R91, desc[UR24][R12.64] ;  /* 0x000000180c5b5981 */ /* 0x0002a2000c1e1100 */
[----:B0-----:R-:W-:-:S03]  /*2270*/  IADD3 R16, P6, PT, R16, R10, RZ ;  /* 0x0000000a10107210 */ /* 0x001fc60007fde0ff */
[----:B------:R0:W-:Y:S01]  /*2280*/  STL [R1+0x168], R18 ;  /* 0x0001681201007387 */ /* 0x0001e20000100800 */
[----:B------:R-:W-:Y:S02]  /*2290*/  LOP3.LUT P3, RZ, R9, 0x1, RZ, 0xc0, !PT ;  /* 0x0000000109ff7812 */ /* 0x000fe4000786c0ff */
[----:B-1----:R-:W-:Y:S01]  /*22a0*/  SHF.R.S32.HI R12, RZ, 0x1f, R18 ;  /* 0x0000001fff0c7819 */ /* 0x002fe20000011412 */
[----:B------:R-:W-:Y:S01]  /*22b0*/  IMAD.X R17, R19, 0x1, R11, P6 ;  /* 0x0000000113117824 */ /* 0x000fe200030e060b */
[----:B------:R1:W-:Y:S01]  /*22c0*/  STL [R1+0x20c], R19 ;  /* 0x00020c1301007387 */ /* 0x0003e20000100800 */
[----:B0-----:R-:W-:-:S03]  /*22d0*/  IADD3 R18, P6, PT, R18, R10, RZ ;  /* 0x0000000a12127210 */ /* 0x001fc60007fde0ff */
[----:B------:R0:W-:Y:S01]  /*22e0*/  STL [R1+0x208], R12 ;  /* 0x0002080c01007387 */ /* 0x0001e20000100800 */
[----:B------:R-:W-:Y:S02]  /*22f0*/  SHF.R.U32.HI R9, RZ, 0x3, R14 ;  /* 0x00000003ff097819 */ /* 0x000fe4000001160e */
[----:B------:R-:W-:Y:S01]  /*2300*/  PRMT R89, RZ, 0x7610, R89 ;  /* 0x00007610ff597816 */ /* 0x000fe20000000059 */
[----:B-1----:R-:W-:Y:S01]  /*2310*/  IMAD.X R19, R12, 0x1, R11, P6 ;  /* 0x000000010c137824 */ /* 0x002fe200030e060b */
[----:B------:R-:W-:Y:S02]  /*2320*/  PRMT R90, RZ, 0x7610, R90 ;  /* 0x00007610ff5a7816 */ /* 0x000fe4000000005a */
[----:B------:R-:W-:Y:S02]  /*2330*/  LOP3.LUT P5, RZ, R9, 0x1, RZ, 0xc0, !PT ;  /* 0x0000000109ff7812 */ /* 0x000fe400078ac0ff */
[----:B------:R-:W2:Y:S01]  /*2340*/  @P3 LDG.E.U8 R89, desc[UR24][R18.64] ;  /* 0x0000001812593981 */ /* 0x000ea2000c1e1100 */
[----:B0-----:R-:W-:Y:S01]  /*2350*/  IMAD R12, R82, 0x1c, RZ ;  /* 0x0000001c520c7824 */ /* 0x001fe200078e02ff */
[----:B------:R-:W-:-:S02]  /*2360*/  SHF.R.U32.HI R9, RZ, 0x2, R14 ;  /* 0x00000002ff097819 */ /* 0x000fc4000001160e */
[----:B------:R0:W2:Y:S02]  /*2370*/  @P0 LDG.E.U8 R90, desc[UR24][R16.64] ;  /* 0x00000018105a0981 */ /* 0x0000a4000c1e1100 */
[----:B------:R-:W-:Y:S02]  /*2380*/  SHF.R.S32.HI R20, RZ, 0x1f, R12 ;  /* 0x0000001fff147819 */ /* 0x000fe4000001140c */
[----:B------:R1:W-:Y:S01]  /*2390*/  STL [R1+0x164], R12 ;  /* 0x0001640c01007387 */ /* 0x0003e20000100800 */
[----:B------:R-:W-:Y:S02]  /*23a0*/  LOP3.LUT P0, RZ, R9, 0x1, RZ, 0xc0, !PT ;  /* 0x0000000109ff7812 */ /* 0x000fe4000780c0ff */
[----:B------:R-:W-:Y:S01]  /*23b0*/  PRMT R88, RZ, 0x7610, R88 ;  /* 0x00007610ff587816 */ /* 0x000fe20000000058 */
[----:B0-----:R-:W-:Y:S01]  /*23c0*/  IMAD R16, R82, 0x1d, RZ ;  /* 0x0000001d52107824 */ /* 0x001fe200078e02ff */
[----:B-1----:R-:W-:-:S04]  /*23d0*/  IADD3 R12, P3, PT, R12, R10, RZ ;  /* 0x0000000a0c0c7210 */ /* 0x002fc80007f7e0ff */
[----:B------:R0:W-:Y:S01]  /*23e0*/  STL [R1+0x160], R16 ;  /* 0x0001601001007387 */ /* 0x0001e20000100800 */
[----:B------:R-:W-:Y:S01]  /*23f0*/  SHF.R.S32.HI R9, RZ, 0x1f, R16 ;  /* 0x0000001fff097819 */ /* 0x000fe20000011410 */
[----:B------:R-:W-:Y:S01]  /*2400*/  IMAD.X R13, R20, 0x1, R11, P3 ;  /* 0x00000001140d7824 */ /* 0x000fe200018e060b */
[----:B------:R-:W-:Y:S01]  /*2410*/  PRMT R87, RZ, 0x7610, R87 ;  /* 0x00007610ff577816 */ /* 0x000fe20000000057 */
[----:B------:R-:W-:Y:S01]  /*2420*/  IMAD R18, R82, 0x1e, RZ ;  /* 0x0000001e52127824 */ /* 0x000fe200078e02ff */
[----:B------:R-:W-:Y:S02]  /*2430*/  SHF.R.U32.HI R14, RZ, 0x1, R14 ;  /* 0x00000001ff0e7819 */ /* 0x000fe4000001160e */
[----:B------:R1:W2:Y:S01]  /*2440*/  @P5 LDG.E.U8 R88, desc[UR24][R12.64] ;  /* 0x000000180c585981 */ /* 0x0002a2000c1e1100 */
[----:B0-----:R-:W-:Y:S02]  /*2450*/  IADD3 R16, P6, PT, R16, R10, RZ ;  /* 0x0000000a10107210 */ /* 0x001fe40007fde0ff */
[----:B------:R-:W-:Y:S01]  /*2460*/  ISETP.GT.U32.AND P5, PT, R5, R15, PT ;  /* 0x0000000f0500720c */ /* 0x000fe20003fa4070 */
[----:B------:R0:W-:Y:S02]  /*2470*/  STL [R1+0x204], R20 ;  /* 0x0002041401007387 */ /* 0x0001e40000100800 */
[----:B------:R-:W-:Y:S01]  /*2480*/  IMAD.X R17, R9, 0x1, R11, P6 ;  /* 0x0000000109117824 */ /* 0x000fe200030e060b */
[----:B------:R-:W-:Y:S01]  /*2490*/  LOP3.LUT R22, R7, 0x10, RZ, 0xfc, !PT ;  /* 0x0000001007167812 */ /* 0x000fe200078efcff */
[----:B------:R1:W-:Y:S01]  /*24a0*/  STL [R1+0x200], R9 ;  /* 0x0002000901007387 */ /* 0x0003e20000100800 */
[----:B------:R-:W-:-:S03]  /*24b0*/  LOP3.LUT P3, RZ, R14, 0x1, RZ, 0xc0, !PT ;  /* 0x000000010eff7812 */ /* 0x000fc6000786c0ff */
[----:B------:R1:W-:Y:S01]  /*24c0*/  STL [R1+0x15c], R18 ;  /* 0x00015c1201007387 */ /* 0x0003e20000100800 */
[----:B0-----:R-:W-:Y:S01]  /*24d0*/  LOP3.LUT R20, R7, 0x8, RZ, 0xfc, !PT ;  /* 0x0000000807147812 */ /* 0x001fe200078efcff */
[----:B-1----:R-:W-:Y:S02]  /*24e0*/  IMAD R12, R82, 0x1f, RZ ;  /* 0x0000001f520c7824 */ /* 0x002fe400078e02ff */
[----:B------:R0:W2:Y:S01]  /*24f0*/  @P0 LDG.E.U8 R87, desc[UR24][R16.64] ;  /* 0x0000001810570981 */ /* 0x0000a2000c1e1100 */
[----:B------:R-:W-:Y:S02]  /*2500*/  SHF.R.S32.HI R9, RZ, 0x1f, R18 ;  /* 0x0000001fff097819 */ /* 0x000fe40000011412 */
[----:B------:R-:W-:Y:S02]  /*2510*/  IABS R14, R20 ;  /* 0x00000014000e7213 */ /* 0x000fe40000000000 */
[----:B------:R-:W-:Y:S02]  /*2520*/  IADD3 R18, P6, PT, R18, R10, RZ ;  /* 0x0000000a12127210 */ /* 0x000fe40007fde0ff */
[----:B------:R-:W-:-:S02]  /*2530*/  ISETP.GT.U32.AND P0, PT, R5, R4, PT ;  /* 0x000000040500720c */ /* 0x000fc40003f04070 */
[----:B------:R-:W-:Y:S01]  /*2540*/  IABS R21, R22 ;  /* 0x0000001600157213 */ /* 0x000fe20000000000 */
[----:B------:R1:W-:Y:S01]  /*2550*/  STL [R1+0x1fc], R9 ;  /* 0x0001fc0901007387 */ /* 0x0003e20000100800 */
[----:B------:R-:W-:Y:S01]  /*2560*/  IMAD.X R19, R9, 0x1, R11, P6 ;  /* 0x0000000109137824 */ /* 0x000fe200030e060b */
[----:B0-----:R-:W-:Y:S01]  /*2570*/  SHF.R.S32.HI R16, RZ, 0x1f, R12 ;  /* 0x0000001fff107819 */ /* 0x001fe2000001140c */
[----:B------:R-:W-:Y:S01]  /*2580*/  @!P5 IMAD.IADD R15, R15, 0x1, -R5 ;  /* 0x000000010f0fd824 */ /* 0x000fe200078e0a05 */
[----:B------:R0:W-:Y:S01]  /*2590*/  STL [R1+0x158], R12 ;  /* 0x0001580c01007387 */ /* 0x0001e20000100800 */
[----:B------:R-:W-:-:S04]  /*25a0*/  IMAD.HI.U32 R13, R6, R21, RZ ;  /* 0x00000015060d7227 */ /* 0x000fc800078e00ff */
[----:B-1----:R-:W-:Y:S01]  /*25b0*/  IMAD.HI.U32 R9, R6, R14, RZ ;  /* 0x0000000e06097227 */ /* 0x002fe200078e00ff */
[----:B0-----:R-:W-:-:S03]  /*25c0*/  IADD3 R12, P6, PT, R12, R10, RZ ;  /* 0x0000000a0c0c7210 */ /* 0x001fc60007fde0ff */
[----:B------:R-:W-:Y:S01]  /*25d0*/  IMAD.MOV R9, RZ, RZ, -R9 ;  /* 0x000000ffff097224 */ /* 0x000fe200078e0a09 */
[----:B------:R-:W-:Y:S01]  /*25e0*/  PRMT R85, RZ, 0x7610, R85 ;  /* 0x00007610ff557816 */ /* 0x000fe20000000055 */
[----:B------:R-:W-:Y:S01]  /*25f0*/  IMAD.MOV R10, RZ, RZ, -R13 ;  /* 0x000000ffff0a7224 */ /* 0x000fe200078e0a0d */
[----:B------:R-:W-:Y:S01]  /*2600*/  PRMT R86, RZ, 0x7610, R86 ;  /* 0x00007610ff567816 */ /* 0x000fe20000000056 */
[----:B------:R-:W-:Y:S01]  /*2610*/  IMAD.X R13, R16, 0x1, R11, P6 ;  /* 0x00000001100d7824 */ /* 0x000fe200030e060b */
[C---:B------:R-:W-:Y:S01]  /*2620*/  ISETP.GT.U32.AND P5, PT, R5.reuse, R15, PT ;  /* 0x0000000f0500720c */ /* 0x040fe20003fa4070 */
[C---:B------:R-:W-:Y:S02]  /*2630*/  IMAD R17, R5.reuse, R9, R14 ;  /* 0x0000000905117224 */ /* 0x040fe400078e020e */
[----:B------:R-:W-:Y:S01]  /*2640*/  @!P0 IMAD.IADD R4, R4, 0x1, -R5 ;  /* 0x0000000104048824 */ /* 0x000fe200078e0a05 */
[----:B------:R0:W2:Y:S02]  /*2650*/  @!P4 LDG.E.U8 R85, desc[UR24][R12.64] ;  /* 0x000000180c55c981 */ /* 0x0000a4000c1e1100 */
[----:B------:R-:W-:-:S02]  /*2660*/  ISETP.GT.U32.AND P4, PT, R5, R17, PT ;  /* 0x000000110500720c */ /* 0x000fc40003f84070 */
[----:B------:R1:W2:Y:S01]  /*2670*/  @P3 LDG.E.U8 R86, desc[UR24][R18.64] ;  /* 0x0000001812563981 */ /* 0x0002a2000c1e1100 */
[C---:B------:R-:W-:Y:S01]  /*2680*/  ISETP.GT.U32.AND P3, PT, R5.reuse, R4, PT ;  /* 0x000000040500720c */ /* 0x040fe20003f64070 */
[----:B------:R-:W-:-:S03]  /*2690*/  IMAD R21, R5, R10, R21 ;  /* 0x0000000a05157224 */ /* 0x000fc600078e0215 */
[--C-:B------:R-:W-:Y:S02]  /*26a0*/  @!P5 IMAD.IADD R15, R15, 0x1, -R5.reuse ;  /* 0x000000010f0fd824 */ /* 0x100fe400078e0a05 */
[----:B------:R-:W-:Y:S02]  /*26b0*/  ISETP.GT.U32.AND P5, PT, R5, R21, PT ;  /* 0x000000150500720c */ /* 0x000fe40003fa4070 */
[C---:B------:R-:W-:Y:S02]  /*26c0*/  LOP3.LUT R9, R7.reuse, 0x18, RZ, 0xfc, !PT ;  /* 0x0000001807097812 */ /* 0x040fe400078efcff */
[----:B------:R-:W-:Y:S01]  /*26d0*/  ISETP.GE.AND P6, PT, R7, RZ, PT ;  /* 0x000000ff0700720c */ /* 0x000fe20003fc6270 */
[--C-:B------:R-:W-:Y:S01]  /*26e0*/  @!P4 IMAD.IADD R17, R17, 0x1, -R5.reuse ;  /* 0x000000011111c824 */ /* 0x100fe200078e0a05 */
[----:B------:R-:W-:Y:S01]  /*26f0*/  IABS R23, R9 ;  /* 0x0000000900177213 */ /* 0x000fe20000000000 */
[----:B------:R-:W-:Y:S01]  /*2700*/  @!P3 IMAD.IADD R4, R4, 0x1, -R5 ;  /* 0x000000010404b824 */ /* 0x000fe200078e0a05 */
[----:B------:R-:W-:-:S02]  /*2710*/  LOP3.LUT R10, R7, 0x20, RZ, 0xfc, !PT ;  /* 0x00000020070a7812 */ /* 0x000fc400078efcff */
[----:B------:R-:W-:Y:S01]  /*2720*/  ISETP.GT.U32.AND P4, PT, R5, R17, PT ;  /* 0x000000110500720c */ /* 0x000fe20003f84070 */
[----:B------:R-:W-:Y:S02]  /*2730*/  IMAD.MOV.U32 R11, RZ, RZ, R4 ;  /* 0x000000ffff0b7224 */ /* 0x000fe400078e0004 */
[----:B------:R-:W-:Y:S01]  /*2740*/  IMAD.HI.U32 R4, R6, R23, RZ ;  /* 0x0000001706047227 */ /* 0x000fe200078e00ff */
[----:B------:R-:W-:-:S03]  /*2750*/  IABS R25, R10 ;  /* 0x0000000a00197213 */ /* 0x000fc60000000000 */
[----:B------:R-:W-:Y:S02]  /*2760*/  @!P5 IMAD.IADD R21, R21, 0x1, -R5 ;  /* 0x000000011515d824 */ /* 0x000fe400078e0a05 */
[----:B------:R-:W-:Y:S02]  /*2770*/  IMAD.MOV R4, RZ, RZ, -R4 ;  /* 0x000000ffff047224 */ /* 0x000fe400078e0a04 */
[----:B------:R-:W-:Y:S01]  /*2780*/  @!P6 IMAD.MOV R11, RZ, RZ, -R11 ;  /* 0x000000ffff0be224 */ /* 0x000fe200078e0a0b */
[----:B------:R-:W-:Y:S01]  /*2790*/  ISETP.GE.AND P6, PT, R9, RZ, PT ;  /* 0x000000ff0900720c */ /* 0x000fe20003fc6270 */
[----:B------:R-:W-:Y:S01]  /*27a0*/  IMAD.HI.U32 R9, R6, R25, RZ ;  /* 0x0000001906097227 */ /* 0x000fe200078e00ff */
[----:B------:R-:W-:-:S03]  /*27b0*/  ISETP.GT.U32.AND P5, PT, R5, R21, PT ;  /* 0x000000150500720c */ /* 0x000fc60003fa4070 */
[----:B------:R-:W-:Y:S02]  /*27c0*/  IMAD R23, R5, R4, R23 ;  /* 0x0000000405177224 */ /* 0x000fe400078e0217 */
[----:B------:R-:W-:Y:S01]  /*27d0*/  @!P2 IMAD.MOV R15, RZ, RZ, -R15 ;  /* 0x000000ffff0fa224 */ /* 0x000fe200078e0a0f */
[----:B------:R-:W-:Y:S01]  /*27e0*/  ISETP.GE.AND P2, PT, R10, RZ, PT ;  /* 0x000000ff0a00720c */ /* 0x000fe20003f46270 */
[----:B------:R-:W-:Y:S02]  /*27f0*/  IMAD.MOV R10, RZ, RZ, -R9 ;  /* 0x000000ffff0a7224 */ /* 0x000fe400078e0a09 */
[----:B------:R-:W-:Y:S01]  /*2800*/  @!P4 IMAD.IADD R17, R17, 0x1, -R5 ;  /* 0x000000011111c824 */ /* 0x000fe200078e0a05 */
[C---:B------:R-:W-:Y:S01]  /*2810*/  ISETP.GT.U32.AND P4, PT, R5.reuse, R23, PT ;  /* 0x000000170500720c */ /* 0x040fe20003f84070 */
[----:B------:R-:W-:Y:S01]  /*2820*/  IMAD R25, R5, R10, R25 ;  /* 0x0000000a05197224 */ /* 0x000fe200078e0219 */
[----:B------:R-:W-:Y:S01]  /*2830*/  ISETP.GE.AND P3, PT, R22, RZ, PT ;  /* 0x000000ff1600720c */ /* 0x000fe20003f66270 */
[----:B------:R-:W-:Y:S01]  /*2840*/  @!P5 IMAD.IADD R21, R21, 0x1, -R5 ;  /* 0x000000011515d824 */ /* 0x000fe200078e0a05 */
[----:B0-----:R-:W-:-:S02]  /*2850*/  LOP3.LUT R12, R7, 0x28, RZ, 0xfc, !PT ;  /* 0x00000028070c7812 */ /* 0x001fc400078efcff */
[----:B------:R-:W-:Y:S02]  /*2860*/  ISETP.GT.U32.AND P5, PT, R5, R25, PT ;  /* 0x000000190500720c */ /* 0x000fe40003fa4070 */
[----:B------:R-:W-:-:S05]  /*2870*/  IABS R27, R12 ;  /* 0x0000000c001b7213 */ /* 0x000fca0000000000 */
[----:B------:R-:W-:Y:S01]  /*2880*/  @!P4 IMAD.IADD R23, R23, 0x1, -R5 ;  /* 0x000000011717c824 */ /* 0x000fe200078e0a05 */
[----:B------:R-:W-:Y:S01]  /*2890*/  LOP3.LUT R13, R7, 0x30, RZ, 0xfc, !PT ;  /* 0x00000030070d7812 */ /* 0x000fe200078efcff */
[----:B------:R-:W-:Y:S02]  /*28a0*/  @!P3 IMAD.MOV R21, RZ, RZ, -R21 ;  /* 0x000000ffff15b224 */ /* 0x000fe400078e0a15 */
[----:B------:R-:W-:Y:S01]  /*28b0*/  IMAD.HI.U32 R4, R6, R27, RZ ;  /* 0x0000001b06047227 */ /* 0x000fe200078e00ff */
[----:B------:R-:W-:Y:S02]  /*28c0*/  ISETP.GT.U32.AND P3, PT, R5, R23, PT ;  /* 0x000000170500720c */ /* 0x000fe40003f64070 */
[----:B------:R-:W-:Y:S01]  /*28d0*/  IABS R29, R13 ;  /* 0x0000000d001d7213 */ /* 0x000fe20000000000 */
[----:B------:R-:W-:Y:S01]  /*28e0*/  @!P5 IMAD.IADD R25, R25, 0x1, -R5 ;  /* 0x000000011919d824 */ /* 0x000fe200078e0a05 */
[----:B------:R-:W-:Y:S01]  /*28f0*/  LOP3.LUT R14, R7, 0x38, RZ, 0xfc, !PT ;  /* 0x00000038070e7812 */ /* 0x000fe200078efcff */
[----:B------:R-:W-:Y:S01]  /*2900*/  IMAD.MOV R4, RZ, RZ, -R4 ;  /* 0x000000ffff047224 */ /* 0x000fe200078e0a04 */
[----:B------:R-:W-:Y:S01]  /*2910*/  ISETP.GE.AND P0, PT, R20, RZ, PT ;  /* 0x000000ff1400720c */ /* 0x000fe20003f06270 */
[----:B------:R-:W-:Y:S01]  /*2920*/  IMAD.HI.U32 R9, R6, R29, RZ ;  /* 0x0000001d06097227 */ /* 0x000fe200078e00ff */
[----:B------:R-:W-:-:S02]  /*2930*/  IABS R31, R14 ;  /* 0x0000000e001f7213 */ /* 0x000fc40000000000 */
[C---:B------:R-:W-:Y:S01]  /*2940*/  ISETP.GT.U32.AND P5, PT, R5.reuse, R25, PT ;  /* 0x000000190500720c */ /* 0x040fe20003fa4070 */
[----:B------:R-:W-:Y:S02]  /*2950*/  IMAD R27, R5, R4, R27 ;  /* 0x00000004051b7224 */ /* 0x000fe400078e021b */
[----:B------:R-:W-:Y:S02]  /*2960*/  IMAD.MOV R10, RZ, RZ, -R9 ;  /* 0x000000ffff0a7224 */ /* 0x000fe400078e0a09 */
[----:B------:R-:W-:-:S04]  /*2970*/  IMAD.HI.U32 R4, R6, R31, RZ ;  /* 0x0000001f06047227 */ /* 0x000fc800078e00ff */
[----:B------:R-:W-:Y:S01]  /*2980*/  @!P3 IMAD.IADD R23, R23, 0x1, -R5 ;  /* 0x000000011717b824 */ /* 0x000fe200078e0a05 */
[C---:B------:R-:W-:Y:S01]  /*2990*/  ISETP.GT.U32.AND P3, PT, R5.reuse, R27, PT ;  /* 0x0000001b0500720c */ /* 0x040fe20003f64070 */
[----:B------:R-:W-:Y:S02]  /*29a0*/  IMAD R29, R5, R10, R29 ;  /* 0x0000000a051d7224 */ /* 0x000fe400078e021d */
[----:B------:R-:W-:Y:S02]  /*29b0*/  IMAD.MOV R4, RZ, RZ, -R4 ;  /* 0x000000ffff047224 */ /* 0x000fe400078e0a04 */
[----:B------:R-:W-:Y:S01]  /*29c0*/  @!P5 IMAD.IADD R25, R25, 0x1, -R5 ;  /* 0x000000011919d824 */ /* 0x000fe200078e0a05 */
[C---:B------:R-:W-:Y:S01]  /*29d0*/  ISETP.GT.U32.AND P5, PT, R5.reuse, R29, PT ;  /* 0x0000001d0500720c */ /* 0x040fe20003fa4070 */
[----:B------:R-:W-:Y:S02]  /*29e0*/  IMAD R31, R5, R4, R31 ;  /* 0x00000004051f7224 */ /* 0x000fe400078e021f */
[----:B------:R-:W-:Y:S01]  /*29f0*/  @!P0 IMAD.MOV R17, RZ, RZ, -R17 ;  /* 0x000000ffff118224 */ /* 0x000fe200078e0a11 */
[----:B------:R-:W-:Y:S01]  /*2a00*/  ISETP.GE.AND P0, PT, R12, RZ, PT ;  /* 0x000000ff0c00720c */ /* 0x000fe20003f06270 */
[----:B------:R-:W-:Y:S01]  /*2a10*/  @!P6 IMAD.MOV R23, RZ, RZ, -R23 ;  /* 0x000000ffff17e224 */ /* 0x000fe200078e0a17 */
[----:B------:R-:W-:Y:S01]  /*2a20*/  LOP3.LUT R12, R7, 0x40, RZ, 0xfc, !PT ;  /* 0x00000040070c7812 */ /* 0x000fe200078efcff */
[----:B------:R-:W-:Y:S01]  /*2a30*/  @!P3 IMAD.IADD R27, R27, 0x1, -R5 ;  /* 0x000000011b1bb824 */ /* 0x000fe200078e0a05 */
[----:B------:R-:W-:-:S02]  /*2a40*/  ISETP.GT.U32.AND P6, PT, R5, R31, PT ;  /* 0x0000001f0500720c */ /* 0x000fc40003fc4070 */
[----:B------:R-:W-:Y:S02]  /*2a50*/  IABS R33, R12 ;  /* 0x0000000c00217213 */ /* 0x000fe40000000000 */
[----:B------:R-:W-:Y:S02]  /*2a60*/  ISETP.GE.AND P4, PT, R13, RZ, PT ;  /* 0x000000ff0d00720c */ /* 0x000fe40003f86270 */
[----:B------:R-:W-:Y:S01]  /*2a70*/  LOP3.LUT R13, R7, 0x48, RZ, 0xfc, !PT ;  /* 0x00000048070d7812 */ /* 0x000fe200078efcff */
[----:B------:R-:W-:Y:S01]  /*2a80*/  IMAD.HI.U32 R4, R6, R33, RZ ;  /* 0x0000002106047227 */ /* 0x000fe200078e00ff */
[----:B------:R-:W-:Y:S01]  /*2a90*/  ISETP.GT.U32.AND P3, PT, R5, R27, PT ;  /* 0x0000001b0500720c */ /* 0x000fe20003f64070 */
[----:B------:R0:W-:Y:S01]  /*2aa0*/  STL [R1+0x1f8], R16 ;  /* 0x0001f81001007387 */ /* 0x0001e20000100800 */
[----:B------:R-:W-:Y:S01]  /*2ab0*/  IABS R35, R13 ;  /* 0x0000000d00237213 */ /* 0x000fe20000000000 */
[----:B------:R-:W-:Y:S02]  /*2ac0*/  @!P5 IMAD.IADD R29, R29, 0x1, -R5 ;  /* 0x000000011d1dd824 */ /* 0x000fe400078e0a05 */
[----:B------:R-:W-:-:S02]  /*2ad0*/  IMAD.MOV R4, RZ, RZ, -R4 ;  /* 0x000000ffff047224 */ /* 0x000fc400078e0a04 */
[----:B------:R-:W-:Y:S01]  /*2ae0*/  @!P6 IMAD.IADD R31, R31, 0x1, -R5 ;  /* 0x000000011f1fe824 */ /* 0x000fe200078e0a05 */
[----:B0-----:R-:W-:Y:S01]  /*2af0*/  LOP3.LUT R16, R7, 0x50, RZ, 0xfc, !PT ;  /* 0x0000005007107812 */ /* 0x001fe200078efcff */
[C---:B------:R-:W-:Y:S01]  /*2b00*/  IMAD.HI.U32 R9, R6.reuse, R35, RZ ;  /* 0x0000002306097227 */ /* 0x040fe200078e00ff */
[C---:B------:R-:W-:Y:S02]  /*2b10*/  ISETP.GT.U32.AND P5, PT, R5.reuse, R29, PT ;  /* 0x0000001d0500720c */ /* 0x040fe40003fa4070 */
[----:B------:R-:W-:Y:S01]  /*2b20*/  IABS R37, R16 ;  /* 0x0000001000257213 */ /* 0x000fe20000000000 */
[C---:B------:R-:W-:Y:S01]  /*2b30*/  IMAD R33, R5.reuse, R4, R33 ;  /* 0x0000000405217224 */ /* 0x040fe200078e0221 */
[----:B------:R-:W-:Y:S01]  /*2b40*/  ISETP.GT.U32.AND P6, PT, R5, R31, PT ;  /* 0x0000001f0500720c */ /* 0x000fe20003fc4070 */
[----:B------:R-:W-:Y:S02]  /*2b50*/  IMAD.MOV R10, RZ, RZ, -R9 ;  /* 0x000000ffff0a7224 */ /* 0x000fe400078e0a09 */
[----:B------:R-:W-:-:S04]  /*2b60*/  IMAD.HI.U32 R4, R6, R37, RZ ;  /* 0x0000002506047227 */ /* 0x000fc800078e00ff */
[----:B------:R-:W-:Y:S01]  /*2b70*/  @!P3 IMAD.IADD R27, R27, 0x1, -R5 ;  /* 0x000000011b1bb824 */ /* 0x000fe200078e0a05 */
[C---:B------:R-:W-:Y:S01]  /*2b80*/  ISETP.GT.U32.AND P3, PT, R5.reuse, R33, PT ;  /* 0x000000210500720c */ /* 0x040fe20003f64070 */
[C---:B------:R-:W-:Y:S02]  /*2b90*/  IMAD R35, R5.reuse, R10, R35 ;  /* 0x0000000a05237224 */ /* 0x040fe400078e0223 */
[----:B------:R-:W-:Y:S02]  /*2ba0*/  IMAD.MOV R4, RZ, RZ, -R4 ;  /* 0x000000ffff047224 */ /* 0x000fe400078e0a04 */
[----:B------:R-:W-:Y:S01]  /*2bb0*/  @!P2 IMAD.MOV R25, RZ, RZ, -R25 ;  /* 0x000000ffff19a224 */ /* 0x000fe200078e0a19 */
[----:B------:R-:W-:Y:S01]  /*2bc0*/  ISETP.GE.AND P2, PT, R14, RZ, PT ;  /* 0x000000ff0e00720c */ /* 0x000fe20003f46270 */
[----:B------:R-:W-:Y:S02]  /*2bd0*/  IMAD R37, R5, R4, R37 ;  /* 0x0000000405257224 */ /* 0x000fe400078e0225 */
[----:B------:R-:W-:Y:S01]  /*2be0*/  @!P5 IMAD.IADD R29, R29, 0x1, -R5 ;  /* 0x000000011d1dd824 */ /* 0x000fe200078e0a05 */
[----:B------:R-:W-:-:S02]  /*2bf0*/  ISETP.GT.U32.AND P5, PT, R5, R35, PT ;  /* 0x000000230500720c */ /* 0x000fc40003fa4070 */
[----:B------:R-:W-:Y:S01]  /*2c00*/  LOP3.LUT R14, R7, 0x58, RZ, 0xfc, !PT ;  /* 0x00000058070e7812 */ /* 0x000fe200078efcff */
[--C-:B------:R-:W-:Y:S01]  /*2c10*/  @!P6 IMAD.IADD R31, R31, 0x1, -R5.reuse ;  /* 0x000000011f1fe824 */ /* 0x100fe200078e0a05 */
[----:B------:R-:W-:Y:S01]  /*2c20*/  ISETP.GT.U32.AND P6, PT, R5, R37, PT ;  /* 0x000000250500720c */ /* 0x000fe20003fc4070 */
[----:B------:R-:W-:Y:S01]  /*2c30*/  @!P3 IMAD.IADD R33, R33, 0x1, -R5 ;  /* 0x000000012121b824 */ /* 0x000fe200078e0a05 */
[----:B------:R-:W-:Y:S02]  /*2c40*/  IABS R41, R14 ;  /* 0x0000000e00297213 */ /* 0x000fe40000000000 */
[C---:B-1----:R-:W-:Y:S02]  /*2c50*/  LOP3.LUT R18, R7.reuse, 0x60, RZ, 0xfc, !PT ;  /* 0x0000006007127812 */ /* 0x042fe400078efcff */
[----:B------:R-:W-:Y:S01]  /*2c60*/  LOP3.LUT R19, R7, 0x68, RZ, 0xfc, !PT ;  /* 0x0000006807137812 */ /* 0x000fe200078efcff */
[----:B------:R-:W-:Y:S01]  /*2c70*/  IMAD.HI.U32 R4, R6, R41, RZ ;  /* 0x0000002906047227 */ /* 0x000fe200078e00ff */
[----:B------:R-:W-:-:S02]  /*2c80*/  IABS R43, R18 ;  /* 0x00000012002b7213 */ /* 0x000fc40000000000 */
[----:B------:R-:W-:Y:S01]  /*2c90*/  ISETP.GT.U32.AND P3, PT, R5, R33, PT ;  /* 0x000000210500720c */ /* 0x000fe20003f64070 */
[----:B------:R-:W-:Y:S01]  /*2ca0*/  @!P0 IMAD.MOV R27, RZ, RZ, -R27 ;  /* 0x000000ffff1b8224 */ /* 0x000fe200078e0a1b */
[----:B------:R-:W-:Y:S01]  /*2cb0*/  IABS R45, R19 ;  /* 0x00000013002d7213 */ /* 0x000fe20000000000 */
[----:B------:R-:W-:Y:S01]  /*2cc0*/  @!P5 IMAD.IADD R35, R35, 0x1, -R5 ;  /* 0x000000012323d824 */ /* 0x000fe200078e0a05 */
[----:B------:R-:W-:Y:S01]  /*2cd0*/  ISETP.GE.AND P0, PT, R12, RZ, PT ;  /* 0x000000ff0c00720c */ /* 0x000fe20003f06270 */
[----:B------:R-:W-:Y:S02]  /*2ce0*/  IMAD.MOV R10, RZ, RZ, -R4 ;  /* 0x000000ffff0a7224 */ /* 0x000fe400078e0a04 */
[----:B------:R-:W-:-:S04]  /*2cf0*/  IMAD.HI.U32 R9, R6, R43, RZ ;  /* 0x0000002b06097227 */ /* 0x000fc800078e00ff */
[----:B------:R-:W-:Y:S01]  /*2d00*/  @!P6 IMAD.IADD R37, R37, 0x1, -R5 ;  /* 0x000000012525e824 */ /* 0x000fe200078e0a05 */
[C---:B------:R-:W-:Y:S01]  /*2d10*/  ISETP.GT.U32.AND P6, PT, R5.reuse, R35, PT ;  /* 0x000000230500720c */ /* 0x040fe20003fc4070 */
[----:B------:R-:W-:Y:S02]  /*2d20*/  IMAD R41, R5, R10, R41 ;  /* 0x0000000a05297224 */ /* 0x000fe400078e0229 */
[----:B------:R-:W-:-:S04]  /*2d30*/  IMAD.HI.U32 R4, R6, R45, RZ ;  /* 0x0000002d06047227 */ /* 0x000fc800078e00ff */
[----:B------:R-:W-:Y:S02]  /*2d40*/  IMAD.MOV R10, RZ, RZ, -R9 ;  /* 0x000000ffff0a7224 */ /* 0x000fe400078e0a09 */
[----:B------:R-:W-:Y:S02]  /*2d50*/  IMAD.MOV R4, RZ, RZ, -R4 ;  /* 0x000000ffff047224 */ /* 0x000fe400078e0a04 */
[----:B------:R-:W-:Y:S02]  /*2d60*/  @!P3 IMAD.IADD R33, R33, 0x1, -R5 ;  /* 0x000000012121b824 */ /* 0x000fe400078e0a05 */
[C---:B------:R-:W-:Y:S02]  /*2d70*/  IMAD R43, R5.reuse, R10, R43 ;  /* 0x0000000a052b7224 */ /* 0x040fe400078e022b */
[C---:B------:R-:W-:Y:S02]  /*2d80*/  IMAD R45, R5.reuse, R4, R45 ;  /* 0x00000004052d7224 */ /* 0x040fe400078e022d */
[----:B------:R-:W-:Y:S01]  /*2d90*/  @!P0 IMAD.MOV R33, RZ, RZ, -R33 ;  /* 0x000000ffff218224 */ /* 0x000fe200078e0a21 */
[----:B------:R-:W-:Y:S01]  /*2da0*/  ISETP.GT.U32.AND P0, PT, R5, R43, PT ;  /* 0x0000002b0500720c */ /* 0x000fe20003f04070 */
[----:B------:R-:W-:Y:S01]  /*2db0*/  @!P6 IMAD.IADD R35, R35, 0x1, -R5 ;  /* 0x000000012323e824 */ /* 0x000fe200078e0a05 */
[----:B------:R-:W-:Y:S01]  /*2dc0*/  LOP3.LUT R9, R7, 0x70, RZ, 0xfc, !PT ;  /* 0x0000007007097812 */ /* 0x000fe200078efcff */
[----:B------:R-:W-:Y:S01]  /*2dd0*/  @!P4 IMAD.MOV R29, RZ, RZ, -R29 ;  /* 0x000000ffff1dc224 */ /* 0x000fe200078e0a1d */
[C---:B------:R-:W-:Y:S01]  /*2de0*/  ISETP.GT.U32.AND P6, PT, R5.reuse, R45, PT ;  /* 0x0000002d0500720c */ /* 0x040fe20003fc4070 */
[----:B------:R-:W-:Y:S01]  /*2df0*/  @!P2 IMAD.MOV R31, RZ, RZ, -R31 ;  /* 0x000000ffff1fa224 */ /* 0x000fe200078e0a1f */
[----:B------:R-:W-:-:S02]  /*2e00*/  ISETP.GT.U32.AND P4, PT, R5, R37, PT ;  /* 0x000000250500720c */ /* 0x000fc40003f84070 */
[----:B------:R-:W-:Y:S02]  /*2e10*/  ISETP.GT.U32.AND P2, PT, R5, R41, PT ;  /* 0x000000290500720c */ /* 0x000fe40003f44070 */
[----:B------:R-:W-:Y:S02]  /*2e20*/  IABS R47, R9 ;  /* 0x00000009002f7213 */ /* 0x000fe40000000000 */
[----:B------:R-:W-:Y:S02]  /*2e30*/  ISETP.GE.AND P5, PT, R13, RZ, PT ;  /* 0x000000ff0d00720c */ /* 0x000fe40003fa6270 */
[----:B------:R-:W-:Y:S01]  /*2e40*/  ISETP.GE.AND P3, PT, R16, RZ, PT ;  /* 0x000000ff1000720c */ /* 0x000fe20003f66270 */
[----:B------:R-:W-:Y:S01]  /*2e50*/  IMAD.HI.U32 R4, R6, R47, RZ ;  /* 0x0000002f06047227 */ /* 0x000fe200078e00ff */
[----:B------:R-:W-:-:S03]  /*2e60*/  LOP3.LUT R12, R7, 0x78, RZ, 0xfc, !PT ;  /* 0x00000078070c7812 */ /* 0x000fc600078efcff */
[--C-:B------:R-:W-:Y:S02]  /*2e70*/  @!P0 IMAD.IADD R43, R43, 0x1, -R5.reuse ;  /* 0x000000012b2b8824 */ /* 0x100fe400078e0a05 */
[----:B------:R-:W-:Y:S02]  /*2e80*/  IMAD.MOV R10, RZ, RZ, -R4 ;  /* 0x000000ffff0a7224 */ /* 0x000fe400078e0a04 */
[--C-:B------:R-:W-:Y:S01]  /*2e90*/  @!P6 IMAD.IADD R45, R45, 0x1, -R5.reuse ;  /* 0x000000012d2de824 */ /* 0x100fe200078e0a05 */
[----:B------:R-:W-:Y:S01]  /*2ea0*/  ISETP.GT.U32.AND P6, PT, R5, R43, PT ;  /* 0x0000002b0500720c */ /* 0x000fe20003fc4070 */
[--C-:B------:R-:W-:Y:S01]  /*2eb0*/  @!P4 IMAD.IADD R37, R37, 0x1, -R5.reuse ;  /* 0x000000012525c824 */ /* 0x100fe200078e0a05 */
[----:B------:R-:W-:Y:S01]  /*2ec0*/  IABS R49, R12 ;  /* 0x0000000c00317213 */ /* 0x000fe20000000000 */
[----:B------:R-:W-:Y:S02]  /*2ed0*/  @!P2 IMAD.IADD R41, R41, 0x1, -R5 ;  /* 0x000000012929a824 */ /* 0x000fe400078e0a05 */
[----:B------:R-:W-:-:S02]  /*2ee0*/  IMAD R47, R5, R10, R47 ;  /* 0x0000000a052f7224 */ /* 0x000fc400078e022f */
[----:B------:R-:W-:Y:S01]  /*2ef0*/  @!P5 IMAD.MOV R35, RZ, RZ, -R35 ;  /* 0x000000ffff23d224 */ /* 0x000fe200078e0a23 */
[----:B------:R-:W-:Y:S01]  /*2f00*/  ISETP.GT.U32.AND P5, PT, R5, R45, PT ;  /* 0x0000002d0500720c */ /* 0x000fe20003fa4070 */
[----:B------:R-:W-:Y:S01]  /*2f10*/  @!P3 IMAD.MOV R37, RZ, RZ, -R37 ;  /* 0x000000ffff25b224 */ /* 0x000fe200078e0a25 */
[----:B------:R-:W-:Y:S01]  /*2f20*/  LOP3.LUT R13, R7, 0x80, RZ, 0xfc, !PT ;  /* 0x00000080070d7812 */ /* 0x000fe200078efcff */
[----:B------:R-:W-:Y:S01]  /*2f30*/  IMAD.HI.U32 R4, R6, R49, RZ ;  /* 0x0000003106047227 */ /* 0x000fe200078e00ff */
[C---:B------:R-:W-:Y:S02]  /*2f40*/  ISETP.GT.U32.AND P0, PT, R5.reuse, R41, PT ;  /* 0x000000290500720c */ /* 0x040fe40003f04070 */
[----:B------:R-:W-:Y:S01]  /*2f50*/  ISETP.GT.U32.AND P3, PT, R5, R47, PT ;  /* 0x0000002f0500720c */ /* 0x000fe20003f64070 */
[----:B------:R-:W-:Y:S01]  /*2f60*/  IMAD.MOV R4, RZ, RZ, -R4 ;  /* 0x000000ffff047224 */ /* 0x000fe200078e0a04 */
[----:B------:R-:W-:Y:S02]  /*2f70*/  ISETP.GE.AND P4, PT, R14, RZ, PT ;  /* 0x000000ff0e00720c */ /* 0x000fe40003f86270 */
[----:B------:R-:W-:Y:S01]  /*2f80*/  IABS R53, R13 ;  /* 0x0000000d00357213 */ /* 0x000fe20000000000 */
[----:B------:R-:W-:Y:S01]  /*2f90*/  @!P6 IMAD.IADD R43, R43, 0x1, -R5 ;  /* 0x000000012b2be824 */ /* 0x000fe200078e0a05 */
[----:B------:R-:W-:Y:S01]  /*2fa0*/  ISETP.GE.AND P6, PT, R9, RZ, PT ;  /* 0x000000ff0900720c */ /* 0x000fe20003fc6270 */
[----:B------:R-:W-:Y:S01]  /*2fb0*/  IMAD R49, R5, R4, R49 ;  /* 0x0000000405317224 */ /* 0x000fe200078e0231 */
[C---:B------:R-:W-:Y:S01]  /*2fc0*/  LOP3.LUT R9, R7.reuse, 0x88, RZ, 0xfc, !PT ;  /* 0x0000008807097812 */ /* 0x040fe200078efcff */
[----:B------:R-:W-:Y:S01]  /*2fd0*/  IMAD.HI.U32 R4, R6, R53, RZ ;  /* 0x0000003506047227 */ /* 0x000fe200078e00ff */
[----:B------:R-:W-:-:S02]  /*2fe0*/  LOP3.LUT R14, R7, 0x90, RZ, 0xfc, !PT ;  /* 0x00000090070e7812 */ /* 0x000fc400078efcff */
[----:B------:R-:W-:Y:S01]  /*2ff0*/  IABS R55, R9 ;  /* 0x0000000900377213 */ /* 0x000fe20000000000 */
[--C-:B------:R-:W-:Y:S01]  /*3000*/  @!P5 IMAD.IADD R45, R45, 0x1, -R5.reuse ;  /* 0x000000012d2dd824 */ /* 0x100fe200078e0a05 */
[----:B------:R-:W-:Y:S01]  /*3010*/  ISETP.GT.U32.AND P5, PT, R5, R49, PT ;  /* 0x000000310500720c */ /* 0x000fe20003fa4070 */
[--C-:B------:R-:W-:Y:S02]  /*3020*/  @!P0 IMAD.IADD R41, R41, 0x1, -R5.reuse ;  /* 0x0000000129298824 */ /* 0x100fe400078e0a05 */
[----:B------:R-:W-:Y:S02]  /*3030*/  IMAD.MOV R4, RZ, RZ, -R4 ;  /* 0x000000ffff047224 */ /* 0x000fe400078e0a04 */
[----:B------:R-:W-:Y:S01]  /*3040*/  @!P3 IMAD.IADD R47, R47, 0x1, -R5 ;  /* 0x000000012f2fb824 */ /* 0x000fe200078e0a05 */
[----:B------:R-:W-:Y:S01]  /*3050*/  IABS R57, R14 ;  /* 0x0000000e00397213 */ /* 0x000fe20000000000 */
[C---:B------:R-:W-:Y:S02]  /*3060*/  IMAD R53, R5.reuse, R4, R53 ;  /* 0x0000000405357224 */ /* 0x040fe400078e0235 */
[----:B------:R-:W-:Y:S01]  /*3070*/  @!P4 IMAD.MOV R41, RZ, RZ, -R41 ;  /* 0x000000ffff29c224 */ /* 0x000fe200078e0a29 */
[----:B------:R-:W-:Y:S01]  /*3080*/  ISETP.GT.U32.AND P4, PT, R5, R47, PT ;  /* 0x0000002f0500720c */ /* 0x000fe20003f84070 */
[----:B------:R-:W-:-:S04]  /*3090*/  IMAD.HI.U32 R4, R6, R55, RZ ;  /* 0x0000003706047227 */ /* 0x000fc800078e00ff */
[----:B------:R-:W-:Y:S02]  /*30a0*/  IMAD.MOV R10, RZ, RZ, -R4 ;  /* 0x000000ffff0a7224 */ /* 0x000fe400078e0a04 */
[----:B------:R-:W-:Y:S01]  /*30b0*/  IMAD.HI.U32 R4, R6, R57, RZ ;  /* 0x0000003906047227 */ /* 0x000fe200078e00ff */
[----:B------:R-:W-:-:S03]  /*30c0*/  ISETP.GE.AND P2, PT, R18, RZ, PT ;  /* 0x000000ff1200720c */ /* 0x000fc60003f46270 */
[--C-:B------:R-:W-:Y:S02]  /*30d0*/  @!P5 IMAD.IADD R49, R49, 0x1, -R5.reuse ;  /* 0x000000013131d824 */ /* 0x100fe400078e0a05 */
[----:B------:R-:W-:Y:S02]  /*30e0*/  IMAD.MOV R4, RZ, RZ, -R4 ;  /* 0x000000ffff047224 */ /* 0x000fe400078e0a04 */
[----:B------:R-:W-:Y:S01]  /*30f0*/  @!P4 IMAD.IADD R47, R47, 0x1, -R5 ;  /* 0x000000012f2fc824 */ /* 0x000fe200078e0a05 */
[C---:B------:R-:W-:Y:S01]  /*3100*/  ISETP.GT.U32.AND P5, PT, R5.reuse, R49, PT ;  /* 0x000000310500720c */ /* 0x040fe20003fa4070 */
[----:B------:R-:W-:Y:S01]  /*3110*/  IMAD R57, R5, R4, R57 ;  /* 0x0000000405397224 */ /* 0x000fe200078e0239 */
[----:B------:R-:W-:Y:S01]  /*3120*/  ISETP.GE.AND P3, PT, R12, RZ, PT ;  /* 0x000000ff0c00720c */ /* 0x000fe20003f66270 */
[----:B------:R-:W-:Y:S01]  /*3130*/  @!P6 IMAD.MOV R47, RZ, RZ, -R47 ;  /* 0x000000ffff2fe224 */ /* 0x000fe200078e0a2f */
[----:B------:R-:W-:Y:S02]  /*3140*/  LOP3.LUT R12, R7, 0x98, RZ, 0xfc, !PT ;  /* 0x00000098070c7812 */ /* 0x000fe400078efcff */
[C---:B------:R-:W-:Y:S01]  /*3150*/  ISETP.GT.U32.AND P6, PT, R5.reuse, R57, PT ;  /* 0x000000390500720c */ /* 0x040fe20003fc4070 */
[----:B------:R-:W-:Y:S01]  /*3160*/  @!P2 IMAD.MOV R43, RZ, RZ, -R43 ;  /* 0x000000ffff2ba224 */ /* 0x000fe200078e0a2b */
[C---:B------:R-:W-:Y:S01]  /*3170*/  ISETP.GT.U32.AND P2, PT, R5.reuse, R53, PT ;  /* 0x000000350500720c */ /* 0x040fe20003f44070 */
[----:B------:R-:W-:Y:S01]  /*3180*/  IMAD R55, R5, R10, R55 ;  /* 0x0000000a05377224 */ /* 0x000fe200078e0237 */
[----:B------:R-:W-:-:S02]  /*3190*/  IABS R59, R12 ;  /* 0x0000000c003b7213 */ /* 0x000fc40000000000 */
[----:B------:R-:W-:Y:S01]  /*31a0*/  ISETP.GE.AND P4, PT, R9, RZ, PT ;  /* 0x000000ff0900720c */ /* 0x000fe20003f86270 */
[----:B------:R-:W-:Y:S01]  /*31b0*/  @!P5 IMAD.IADD R49, R49, 0x1, -R5 ;  /* 0x000000013131d824 */ /* 0x000fe200078e0a05 */
[----:B------:R-:W-:Y:S01]  /*31c0*/  ISETP.GT.U32.AND P5, PT, R5, R55, PT ;  /* 0x000000370500720c */ /* 0x000fe20003fa4070 */
[----:B------:R-:W-:Y:S01]  /*31d0*/  IMAD.HI.U32 R4, R6, R59, RZ ;  /* 0x0000003b06047227 */ /* 0x000fe200078e00ff */
[----:B------:R-:W-:-:S03]  /*31e0*/  LOP3.LUT R9, R7, 0xa0, RZ, 0xfc, !PT ;  /* 0x000000a007097812 */ /* 0x000fc600078efcff */
[--C-:B------:R-:W-:Y:S01]  /*31f0*/  @!P6 IMAD.IADD R57, R57, 0x1, -R5.reuse ;  /* 0x000000013939e824 */ /* 0x100fe200078e0a05 */
[----:B------:R-:W-:Y:S01]  /*3200*/  IABS R61, R9 ;  /* 0x00000009003d7213 */ /* 0x000fe20000000000 */
[----:B------:R-:W-:Y:S01]  /*3210*/  IMAD.MOV R4, RZ, RZ, -R4 ;  /* 0x000000ffff047224 */ /* 0x000fe200078e0a04 */
[----:B------:R-:W-:Y:S01]  /*3220*/  ISETP.GE.AND P0, PT, R19, RZ, PT ;  /* 0x000000ff1300720c */ /* 0x000fe20003f06270 */
[----:B------:R-:W-:Y:S01]  /*3230*/  @!P2 IMAD.IADD R53, R53, 0x1, -R5 ;  /* 0x000000013535a824 */ /* 0x000fe200078e0a05 */
[C---:B------:R-:W-:Y:S01]  /*3240*/  ISETP.GT.U32.AND P6, PT, R5.reuse, R57, PT ;  /* 0x000000390500720c */ /* 0x040fe20003fc4070 */
[C---:B------:R-:W-:Y:S02]  /*3250*/  IMAD R59, R5.reuse, R4, R59 ;  /* 0x00000004053b7224 */ /* 0x040fe400078e023b */
[----:B------:R-:W-:Y:S01]  /*3260*/  IMAD.HI.U32 R4, R6, R61, RZ ;  /* 0x0000003d06047227 */ /* 0x000fe200078e00ff */
[----:B------:R-:W-:-:S03]  /*3270*/  ISETP.GT.U32.AND P2, PT, R5, R53, PT ;  /* 0x000000350500720c */ /* 0x000fc60003f44070 */
[----:B------:R-:W-:Y:S02]  /*3280*/  @!P5 IMAD.IADD R55, R55, 0x1, -R5 ;  /* 0x000000013737d824 */ /* 0x000fe400078e0a05 */
[----:B------:R-:W-:-:S03]  /*3290*/  IMAD.MOV R10, RZ, RZ, -R4 ;  /* 0x000000ffff0a7224 */ /* 0x000fc600078e0a04 */
[C---:B------:R-:W-:Y:S01]  /*32a0*/  ISETP.GT.U32.AND P5, PT, R5.reuse, R55, PT ;  /* 0x000000370500720c */ /* 0x040fe20003fa4070 */
[----:B------:R-:W-:Y:S02]  /*32b0*/  IMAD R61, R5, R10, R61 ;  /* 0x0000000a053d7224 */ /* 0x000fe400078e023d */
[----:B------:R-:W-:Y:S01]  /*32c0*/  @!P0 IMAD.MOV R45, RZ, RZ, -R45 ;  /* 0x000000ffff2d8224 */ /* 0x000fe200078e0a2d */
[----:B------:R-:W-:Y:S01]  /*32d0*/  ISETP.GE.AND P0, PT, R13, RZ, PT ;  /* 0x000000ff0d00720c */ /* 0x000fe20003f06270 */
[--C-:B------:R-:W-:Y:S01]  /*32e0*/  @!P6 IMAD.IADD R57, R57, 0x1, -R5.reuse ;  /* 0x000000013939e824 */ /* 0x100fe200078e0a05 */
[----:B------:R-:W-:Y:S02]  /*32f0*/  ISETP.GT.U32.AND P6, PT, R5, R61, PT ;  /* 0x0000003d0500720c */ /* 0x000fe40003fc4070 */
[----:B------:R-:W-:Y:S01]  /*3300*/  LOP3.LUT R13, R7, 0xa8, RZ, 0xfc, !PT ;  /* 0x000000a8070d7812 */ /* 0x000fe200078efcff */
[----:B------:R-:W-:Y:S01]  /*3310*/  @!P2 IMAD.IADD R53, R53, 0x1, -R5 ;  /* 0x000000013535a824 */ /* 0x000fe200078e0a05 */
[----:B------:R-:W-:-:S02]  /*3320*/  ISETP.GT.U32.AND P2, PT, R5, R59, PT ;  /* 0x0000003b0500720c */ /* 0x000fc40003f44070 */
[----:B------:R-:W-:Y:S01]  /*3330*/  IABS R63, R13 ;  /* 0x0000000d003f7213 */ /* 0x000fe20000000000 */
[----:B------:R-:W-:Y:S01]  /*3340*/  @!P5 IMAD.IADD R55, R55, 0x1, -R5 ;  /* 0x000000013737d824 */ /* 0x000fe200078e0a05 */
[----:B------:R-:W-:Y:S02]  /*3350*/  ISETP.GE.AND P5, PT, R9, RZ, PT ;  /* 0x000000ff0900720c */ /* 0x000fe40003fa6270 */
[----:B------:R-:W-:Y:S01]  /*3360*/  LOP3.LUT R9, R7, 0xb0, RZ, 0xfc, !PT ;  /* 0x000000b007097812 */ /* 0x000fe200078efcff */
[----:B------:R-:W-:-:S03]  /*3370*/  IMAD.HI.U32 R4, R6, R63, RZ ;  /* 0x0000003f06047227 */ /* 0x000fc600078e00ff */
[----:B------:R-:W-:Y:S01]  /*3380*/  IABS R65, R9 ;  /* 0x0000000900417213 */ /* 0x000fe20000000000 */
[----:B------:R-:W-:Y:S02]  /*3390*/  @!P6 IMAD.IADD R61, R61, 0x1, -R5 ;  /* 0x000000013d3de824 */ /* 0x000fe400078e0a05 */
[----:B------:R-:W-:Y:S02]  /*33a0*/  IMAD.MOV R4, RZ, RZ, -R4 ;  /* 0x000000ffff047224 */ /* 0x000fe400078e0a04 */
[----:B------:R-:W-:Y:S01]  /*33b0*/  @!P3 IMAD.MOV R49, RZ, RZ, -R49 ;  /* 0x000000ffff31b224 */ /* 0x000fe200078e0a31 */
[----:B------:R-:W-:Y:S01]  /*33c0*/  ISETP.GE.AND P3, PT, R14, RZ, PT ;  /* 0x000000ff0e00720c */ /* 0x000fe20003f66270 */
[----:B------:R-:W-:Y:S01]  /*33d0*/  @!P2 IMAD.IADD R59, R59, 0x1, -R5 ;  /* 0x000000013b3ba824 */ /* 0x000fe200078e0a05 */
[C---:B------:R-:W-:Y:S01]  /*33e0*/  ISETP.GT.U32.AND P6, PT, R5.reuse, R61, PT ;  /* 0x0000003d0500720c */ /* 0x040fe20003fc4070 */
[C---:B------:R-:W-:Y:S02]  /*33f0*/  IMAD R63, R5.reuse, R4, R63 ;  /* 0x00000004053f7224 */ /* 0x040fe400078e023f */
[----:B------:R-:W-:Y:S01]  /*3400*/  IMAD.HI.U32 R4, R6, R65, RZ ;  /* 0x0000004106047227 */ /* 0x000fe200078e00ff */
[----:B------:R-:W-:-:S03]  /*3410*/  ISETP.GT.U32.AND P2, PT, R5, R59, PT ;  /* 0x0000003b0500720c */ /* 0x000fc60003f44070 */
[----:B------:R-:W-:Y:S02]  /*3420*/  IMAD.MOV R10, RZ, RZ, -R4 ;  /* 0x000000ffff0a7224 */ /* 0x000fe400078e0a04 */
[----:B------:R-:W-:Y:S01]  /*3430*/  @!P0 IMAD.MOV R53, RZ, RZ, -R53 ;  /* 0x000000ffff358224 */ /* 0x000fe200078e0a35 */
[----:B------:R-:W-:Y:S01]  /*3440*/  ISETP.GE.AND P0, PT, R12, RZ, PT ;  /* 0x000000ff0c00720c */ /* 0x000fe20003f06270 */
[----:B------:R-:W-:Y:S01]  /*3450*/  IMAD R65, R5, R10, R65 ;  /* 0x0000000a05417224 */ /* 0x000fe200078e0241 */
[----:B------:R-:W-:Y:S01]  /*3460*/  LOP3.LUT R12, R7, 0xb8, RZ, 0xfc, !PT ;  /* 0x000000b8070c7812 */ /* 0x000fe200078efcff */
[----:B------:R-:W-:Y:S01]  /*3470*/  @!P3 IMAD.MOV R57, RZ, RZ, -R57 ;  /* 0x000000ffff39b224 */ /* 0x000fe200078e0a39 */
[----:B------:R-:W-:Y:S01]  /*3480*/  ISETP.GE.AND P3, PT, R9, RZ, PT ;  /* 0x000000ff0900720c */ /* 0x000fe20003f66270 */
[----:B------:R-:W-:Y:S01]  /*3490*/  @!P6 IMAD.IADD R61, R61, 0x1, -R5 ;  /* 0x000000013d3de824 */ /* 0x000fe200078e0a05 */
[----:B------:R-:W-:Y:S02]  /*34a0*/  IABS R67, R12 ;  /* 0x0000000c00437213 */ /* 0x000fe40000000000 */
[----:B------:R-:W-:-:S02]  /*34b0*/  ISETP.GT.U32.AND P6, PT, R5, R65, PT ;  /* 0x000000410500720c */ /* 0x000fc40003fc4070 */
[----:B------:R-:W-:Y:S01]  /*34c0*/  LOP3.LUT R9, R7, 0xc0, RZ, 0xfc, !PT ;  /* 0x000000c007097812 */ /* 0x000fe200078efcff */
[----:B------:R-:W-:Y:S01]  /*34d0*/  @!P2 IMAD.IADD R59, R59, 0x1, -R5 ;  /* 0x000000013b3ba824 */ /* 0x000fe200078e0a05 */
[----:B------:R-:W-:Y:S01]  /*34e0*/  ISETP.GT.U32.AND P2, PT, R5, R63, PT ;  /* 0x0000003f0500720c */ /* 0x000fe20003f44070 */
[----:B------:R-:W-:Y:S01]  /*34f0*/  IMAD.HI.U32 R4, R6, R67, RZ ;  /* 0x0000004306047227 */ /* 0x000fe200078e00ff */
[----:B------:R-:W-:-:S03]  /*3500*/  IABS R69, R9 ;  /* 0x0000000900457213 */ /* 0x000fc60000000000 */
[----:B------:R-:W-:Y:S01]  /*3510*/  @!P0 IMAD.MOV R59, RZ, RZ, -R59 ;  /* 0x000000ffff3b8224 */ /* 0x000fe200078e0a3b */
[----:B------:R-:W-:Y:S01]  /*3520*/  ISETP.GE.AND P0, PT, R12, RZ, PT ;  /* 0x000000ff0c00720c */ /* 0x000fe20003f06270 */
[----:B------:R-:W-:Y:S01]  /*3530*/  IMAD.MOV R10, RZ, RZ, -R4 ;  /* 0x000000ffff0a7224 */ /* 0x000fe200078e0a04 */
[----:B------:R-:W-:Y:S01]  /*3540*/  LOP3.LUT R12, R7, 0xc8, RZ, 0xfc, !PT ;  /* 0x000000c8070c7812 */ /* 0x000fe200078efcff */
[----:B------:R-:W-:-:S03]  /*3550*/  IMAD.HI.U32 R4, R6, R69, RZ ;  /* 0x0000004506047227 */ /* 0x000fc600078e00ff */
[----:B------:R-:W-:Y:S01]  /*3560*/  IABS R71, R12 ;  /* 0x0000000c00477213 */ /* 0x000fe20000000000 */
[--C-:B------:R-:W-:Y:S02]  /*3570*/  @!P6 IMAD.IADD R65, R65, 0x1, -R5.reuse ;  /* 0x000000014141e824 */ /* 0x100fe400078e0a05 */
[----:B------:R-:W-:Y:S02]  /*3580*/  IMAD.MOV R4, RZ, RZ, -R4 ;  /* 0x000000ffff047224 */ /* 0x000fe400078e0a04 */
[----:B------:R-:W-:Y:S01]  /*3590*/  @!P2 IMAD.IADD R63, R63, 0x1, -R5 ;  /* 0x000000013f3fa824 */ /* 0x000fe200078e0a05 */
[C---:B------:R-:W-:Y:S01]  /*35a0*/  ISETP.GT.U32.AND P6, PT, R5.reuse, R65, PT ;  /* 0x000000410500720c */ /* 0x040fe20003fc4070 */
[C---:B------:R-:W-:Y:S02]  /*35b0*/  IMAD R69, R5.reuse, R4, R69 ;  /* 0x0000000405457224 */ /* 0x040fe400078e0245 */
[C---:B------:R-:W-:Y:S02]  /*35c0*/  IMAD R67, R5.reuse, R10, R67 ;  /* 0x0000000a05437224 */ /* 0x040fe400078e0243 */
[----:B------:R-:W-:Y:S01]  /*35d0*/  IMAD.HI.U32 R4, R6, R71, RZ ;  /* 0x0000004706047227 */ /* 0x000fe200078e00ff */
[----:B------:R-:W-:-:S03]  /*35e0*/  ISETP.GT.U32.AND P2, PT, R5, R63, PT ;  /* 0x0000003f0500720c */ /* 0x000fc60003f44070 */
[----:B------:R-:W-:Y:S01]  /*35f0*/  @!P5 IMAD.MOV R61, RZ, RZ, -R61 ;  /* 0x000000ffff3dd224 */ /* 0x000fe200078e0a3d */
[----:B------:R-:W-:Y:S01]  /*3600*/  ISETP.GT.U32.AND P5, PT, R5, R67, PT ;  /* 0x000000430500720c */ /* 0x000fe20003fa4070 */
[----:B------:R-:W-:Y:S02]  /*3610*/  IMAD.MOV R10, RZ, RZ, -R4 ;  /* 0x000000ffff0a7224 */ /* 0x000fe400078e0a04 */
[----:B------:R-:W-:Y:S01]  /*3620*/  @!P4 IMAD.MOV R55, RZ, RZ, -R55 ;  /* 0x000000ffff37c224 */ /* 0x000fe200078e0a37 */
[----:B------:R-:W-:Y:S01]  /*3630*/  ISETP.GE.AND P4, PT, R13, RZ, PT ;  /* 0x000000ff0d00720c */ /* 0x000fe20003f86270 */
[----:B------:R-:W-:Y:S01]  /*3640*/  IMAD R71, R5, R10, R71 ;  /* 0x0000000a05477224 */ /* 0x000fe200078e0247 */
[----:B------:R-:W-:Y:S01]  /*3650*/  LOP3.LUT R13, R7, 0xd0, RZ, 0xfc, !PT ;  /* 0x000000d0070d7812 */ /* 0x000fe200078efcff */
[----:B------:R-:W-:-:S03]  /*3660*/  @!P6 IMAD.IADD R65, R65, 0x1, -R5 ;  /* 0x000000014141e824 */ /* 0x000fc600078e0a05 */
[----:B------:R-:W-:Y:S02]  /*3670*/  IABS R73, R13 ;  /* 0x0000000d00497213 */ /* 0x000fe40000000000 */
[----:B------:R-:W-:Y:S01]  /*3680*/  ISETP.GT.U32.AND P6, PT, R5, R71, PT ;  /* 0x000000470500720c */ /* 0x000fe20003fc4070 */
[--C-:B------:R-:W-:Y:S01]  /*3690*/  @!P2 IMAD.IADD R63, R63, 0x1, -R5.reuse ;  /* 0x000000013f3fa824 */ /* 0x100fe200078e0a05 */
[----:B------:R-:W-:Y:S01]  /*36a0*/  ISETP.GE.AND P2, PT, R9, RZ, PT ;  /* 0x000000ff0900720c */ /* 0x000fe20003f46270 */
[----:B------:R-:W-:Y:S01]  /*36b0*/  @!P5 IMAD.IADD R67, R67, 0x1, -R5 ;  /* 0x000000014343d824 */ /* 0x000fe200078e0a05 */
[C---:B------:R-:W-:Y:S01]  /*36c0*/  LOP3.LUT R9, R7.reuse, 0xd8, RZ, 0xfc, !PT ;  /* 0x000000d807097812 */ /* 0x040fe200078efcff */
[----:B------:R-:W-:Y:S01]  /*36d0*/  IMAD.HI.U32 R4, R6, R73, RZ ;  /* 0x0000004906047227 */ /* 0x000fe200078e00ff */
[----:B------:R-:W-:Y:S02]  /*36e0*/  LOP3.LUT R14, R7, 0xe0, RZ, 0xfc, !PT ;  /* 0x000000e0070e7812 */ /* 0x000fe400078efcff */
[----:B------:R-:W-:Y:S01]  /*36f0*/  IABS R75, R9 ;  /* 0x00000009004b7213 */ /* 0x000fe20000000000 */
[----:B------:R-:W-:Y:S01]  /*3700*/  IMAD.MOV R4, RZ, RZ, -R4 ;  /* 0x000000ffff047224 */ /* 0x000fe200078e0a04 */
[----:B------:R-:W-:-:S02]  /*3710*/  ISETP.GT.U32.AND P5, PT, R5, R67, PT ;  /* 0x000000430500720c */ /* 0x000fc40003fa4070 */
[----:B------:R-:W-:Y:S01]  /*3720*/  IABS R93, R14 ;  /* 0x0000000e005d7213 */ /* 0x000fe20000000000 */
[----:B------:R-:W-:Y:S02]  /*3730*/  IMAD R73, R5, R4, R73 ;  /* 0x0000000405497224 */ /* 0x000fe400078e0249 */
[----:B------:R-:W-:Y:S02]  /*3740*/  @!P6 IMAD.IADD R71, R71, 0x1, -R5 ;  /* 0x000000014747e824 */ /* 0x000fe400078e0a05 */
[----:B------:R-:W-:-:S03]  /*3750*/  IMAD.HI.U32 R4, R6, R75, RZ ;  /* 0x0000004b06047227 */ /* 0x000fc600078e00ff */
[C---:B------:R-:W-:Y:S01]  /*3760*/  ISETP.GT.U32.AND P6, PT, R5.reuse, R71, PT ;  /* 0x000000470500720c */ /* 0x040fe20003fc4070 */
[----:B------:R-:W-:Y:S01]  /*3770*/  @!P4 IMAD.MOV R63, RZ, RZ, -R63 ;  /* 0x000000ffff3fc224 */ /* 0x000fe200078e0a3f */
[----:B------:R-:W-:Y:S01]  /*3780*/  ISETP.GT.U32.AND P4, PT, R5, R69, PT ;  /* 0x000000450500720c */ /* 0x000fe20003f84070 */
[----:B------:R-:W-:Y:S02]  /*3790*/  IMAD.MOV R10, RZ, RZ, -R4 ;  /* 0x000000ffff0a7224 */ /* 0x000fe400078e0a04 */
[----:B------:R-:W-:-:S04]  /*37a0*/  IMAD.HI.U32 R4, R6, R93, RZ ;  /* 0x0000005d06047227 */ /* 0x000fc800078e00ff */
[----:B------:R-:W-:Y:S01]  /*37b0*/  @!P5 IMAD.IADD R67, R67, 0x1, -R5 ;  /* 0x000000014343d824 */ /* 0x000fe200078e0a05 */
[----:B------:R-:W-:Y:S01]  /*37c0*/  ISETP.GT.U32.AND P5, PT, R5, R73, PT ;  /* 0x000000490500720c */ /* 0x000fe20003fa4070 */
[----:B------:R-:W-:-:S04]  /*37d0*/  IMAD.MOV R4, RZ, RZ, -R4 ;  /* 0x000000ffff047224 */ /* 0x000fc800078e0a04 */
[----:B------:R-:W-:Y:S02]  /*37e0*/  IMAD R93, R5, R4, R93 ;  /* 0x00000004055d7224 */ /* 0x000fe400078e025d */
[--C-:B------:R-:W-:Y:S02]  /*37f0*/  @!P4 IMAD.IADD R69, R69, 0x1, -R5.reuse ;  /* 0x000000014545c824 */ /* 0x100fe400078e0a05 */
[--C-:B------:R-:W-:Y:S01]  /*3800*/  @!P6 IMAD.IADD R71, R71, 0x1, -R5.reuse ;  /* 0x000000014747e824 */ /* 0x100fe200078e0a05 */
[----:B------:R-:W-:Y:S02]  /*3810*/  ISETP.GT.U32.AND P6, PT, R5, R93, PT ;  /* 0x0000005d0500720c */ /* 0x000fe40003fc4070 */
[----:B------:R-:W-:Y:S01]  /*3820*/  LOP3.LUT R16, R7, 0xe8, RZ, 0xfc, !PT ;  /* 0x000000e807107812 */ /* 0x000fe200078efcff */
[----:B------:R-:W-:Y:S01]  /*3830*/  @!P5 IMAD.IADD R73, R73, 0x1, -R5 ;  /* 0x000000014949d824 */ /* 0x000fe200078e0a05 */
[C---:B------:R-:W-:Y:S02]  /*3840*/  ISETP.GT.U32.AND P4, PT, R5.reuse, R69, PT ;  /* 0x000000450500720c */ /* 0x040fe40003f84070 */
[----:B------:R-:W-:Y:S01]  /*3850*/  IABS R115, R16 ;  /* 0x0000001000737213 */ /* 0x000fe20000000000 */
[C---:B------:R-:W-:Y:S01]  /*3860*/  IMAD R75, R5.reuse, R10, R75 ;  /* 0x0000000a054b7224 */ /* 0x040fe200078e024b */
[----:B------:R-:W-:-:S02]  /*3870*/  ISETP.GT.U32.AND P5, PT, R5, R73, PT ;  /* 0x000000490500720c */ /* 0x000fc40003fa4070 */
[----:B------:R-:W-:Y:S01]  /*3880*/  LOP3.LUT R10, R7, 0xf0, RZ, 0xfc, !PT ;  /* 0x000000f0070a7812 */ /* 0x000fe200078efcff */
[----:B------:R-:W-:-:S03]  /*3890*/  IMAD.HI.U32 R4, R6, R115, RZ ;  /* 0x0000007306047227 */ /* 0x000fc600078e00ff */
[----:B------:R-:W-:Y:S01]  /*38a0*/  IABS R117, R10 ;  /* 0x0000000a00757213 */ /* 0x000fe20000000000 */
[----:B------:R-:W-:Y:S01]  /*38b0*/  @!P0 IMAD.MOV R67, RZ, RZ, -R67 ;  /* 0x000000ffff438224 */ /* 0x000fe200078e0a43 */
[----:B------:R-:W-:Y:S01]  /*38c0*/  ISETP.GE.AND P0, PT, R13, RZ, PT ;  /* 0x000000ff0d00720c */ /* 0x000fe20003f06270 */
[--C-:B------:R-:W-:Y:S02]  /*38d0*/  @!P6 IMAD.IADD R93, R93, 0x1, -R5.reuse ;  /* 0x000000015d5de824 */ /* 0x100fe400078e0a05 */
[----:B------:R-:W-:Y:S02]  /*38e0*/  IMAD.MOV R4, RZ, RZ, -R4 ;  /* 0x000000ffff047224 */ /* 0x000fe400078e0a04 */
[----:B------:R-:W-:Y:S01]  /*38f0*/  @!P4 IMAD.IADD R69, R69, 0x1, -R5 ;  /* 0x000000014545c824 */ /* 0x000fe200078e0a05 */
[C---:B------:R-:W-:Y:S01]  /*3900*/  ISETP.GT.U32.AND P4, PT, R5.reuse, R75, PT ;  /* 0x0000004b0500720c */ /* 0x040fe20003f84070 */
[C---:B------:R-:W-:Y:S01]  /*3910*/  IMAD R115, R5.reuse, R4, R115 ;  /* 0x0000000405737224 */ /* 0x040fe200078e0273 */
[----:B------:R-:W-:Y:S01]  /*3920*/  ISETP.GT.U32.AND P6, PT, R5, R93, PT ;  /* 0x0000005d0500720c */ /* 0x000fe20003fc4070 */
[----:B------:R-:W-:-:S04]  /*3930*/  IMAD.HI.U32 R4, R6, R117, RZ ;  /* 0x0000007506047227 */ /* 0x000fc800078e00ff */
[----:B------:R-:W-:Y:S02]  /*3940*/  @!P5 IMAD.IADD R73, R73, 0x1, -R5 ;  /* 0x000000014949d824 */ /* 0x000fe400078e0a05 */
[----:B------:R-:W-:Y:S02]  /*3950*/  IMAD.MOV R4, RZ, RZ, -R4 ;  /* 0x000000ffff047224 */ /* 0x000fe400078e0a04 */
[----:B------:R-:W-:Y:S01]  /*3960*/  @!P0 IMAD.MOV R73, RZ, RZ, -R73 ;  /* 0x000000ffff498224 */ /* 0x000fe200078e0a49 */
[C---:B------:R-:W-:Y:S01]  /*3970*/  ISETP.GT.U32.AND P0, PT, R5.reuse, R115, PT ;  /* 0x000000730500720c */ /* 0x040fe20003f04070 */
[----:B------:R-:W-:Y:S02]  /*3980*/  IMAD R117, R5, R4, R117 ;  /* 0x0000000405757224 */ /* 0x000fe400078e0275 */
[--C-:B------:R-:W-:Y:S02]  /*3990*/  @!P4 IMAD.IADD R75, R75, 0x1, -R5.reuse ;  /* 0x000000014b4bc824 */ /* 0x100fe400078e0a05 */
[----:B------:R-:W-:Y:S01]  /*39a0*/  @!P6 IMAD.IADD R93, R93, 0x1, -R5 ;  /* 0x000000015d5de824 */ /* 0x000fe200078e0a05 */
[C---:B------:R-:W-:Y:S01]  /*39b0*/  ISETP.GT.U32.AND P6, PT, R5.reuse, R117, PT ;  /* 0x000000750500720c */ /* 0x040fe20003fc4070 */
[----:B------:R-:W-:Y:S01]  /*39c0*/  @!P3 IMAD.MOV R65, RZ, RZ, -R65 ;  /* 0x000000ffff41b224 */ /* 0x000fe200078e0a41 */
[----:B------:R-:W-:-:S02]  /*39d0*/  ISETP.GT.U32.AND P4, PT, R5, R75, PT ;  /* 0x0000004b0500720c */ /* 0x000fc40003f84070 */
[----:B------:R-:W-:Y:S02]  /*39e0*/  ISETP.GE.AND P3, PT, R12, RZ, PT ;  /* 0x000000ff0c00720c */ /* 0x000fe40003f66270 */
[----:B------:R-:W-:Y:S01]  /*39f0*/  LOP3.LUT R12, R7, 0x100, RZ, 0xfc, !PT ;  /* 0x00000100070c7812 */ /* 0x000fe200078efcff */
[----:B------:R-:W-:Y:S01]  /*3a00*/  @!P2 IMAD.MOV R69, RZ, RZ, -R69 ;  /* 0x000000ffff45a224 */ /* 0x000fe200078e0a45 */
[----:B------:R-:W-:Y:S01]  /*3a10*/  ISETP.GE.AND P2, PT, R9, RZ, PT ;  /* 0x000000ff0900720c */ /* 0x000fe20003f46270 */
[--C-:B------:R-:W-:Y:S01]  /*3a20*/  @!P0 IMAD.IADD R115, R115, 0x1, -R5.reuse ;  /* 0x0000000173738824 */ /* 0x100fe200078e0a05 */
[----:B------:R-:W-:Y:S02]  /*3a30*/  LOP3.LUT R9, R7, 0xf8, RZ, 0xfc, !PT ;  /* 0x000000f807097812 */ /* 0x000fe400078efcff */
[----:B------:R-:W-:Y:S01]  /*3a40*/  IABS R121, R12 ;  /* 0x0000000c00797213 */ /* 0x000fe20000000000 */
[----:B------:R-:W-:Y:S01]  /*3a50*/  @!P6 IMAD.IADD R117, R117, 0x1, -R5 ;  /* 0x000000017575e824 */ /* 0x000fe200078e0a05 */
[----:B------:R-:W-:-:S02]  /*3a60*/  IABS R119, R9 ;  /* 0x0000000900777213 */ /* 0x000fc40000000000 */
[----:B------:R-:W-:Y:S01]  /*3a70*/  ISETP.GE.AND P0, PT, R9, RZ, PT ;  /* 0x000000ff0900720c */ /* 0x000fe20003f06270 */
[----:B------:R-:W-:Y:S01]  /*3a80*/  IMAD.HI.U32 R9, R6, R121, RZ ;  /* 0x0000007906097227 */ /* 0x000fe200078e00ff */
[----:B------:R-:W-:-:S03]  /*3a90*/  ISETP.GT.U32.AND P6, PT, R5, R115, PT ;  /* 0x000000730500720c */ /* 0x000fc60003fc4070 */
[----:B------:R-:W-:Y:S01]  /*3aa0*/  @!P4 IMAD.IADD R75, R75, 0x1, -R5 ;  /* 0x000000014b4bc824 */ /* 0x000fe200078e0a05 */
[----:B------:R-:W-:Y:S01]  /*3ab0*/  ISETP.GE.AND P4, PT, R10, RZ, PT ;  /* 0x000000ff0a00720c */ /* 0x000fe20003f86270 */
[----:B------:R-:W-:Y:S01]  /*3ac0*/  IMAD.MOV R10, RZ, RZ, -R9 ;  /* 0x000000ffff0a7224 */ /* 0x000fe200078e0a09 */
[----:B------:R-:W-:Y:S01]  /*3ad0*/  LOP3.LUT R13, R7, 0x108, RZ, 0xfc, !PT ;  /* 0x00000108070d7812 */ /* 0x000fe200078efcff */
[----:B------:R-:W-:-:S04]  /*3ae0*/  IMAD.HI.U32 R4, R6, R119, RZ ;  /* 0x0000007706047227 */ /* 0x000fc800078e00ff */
[----:B------:R-:W-:Y:S01]  /*3af0*/  @!P2 IMAD.MOV R75, RZ, RZ, -R75 ;  /* 0x000000ffff4ba224 */ /* 0x000fe200078e0a4b */
[C---:B------:R-:W-:Y:S01]  /*3b00*/  ISETP.GT.U32.AND P2, PT, R5.reuse, R117, PT ;  /* 0x000000750500720c */ /* 0x040fe20003f44070 */
[----:B------:R-:W-:Y:S01]  /*3b10*/  IMAD R121, R5, R10, R121 ;  /* 0x0000000a05797224 */ /* 0x000fe200078e0279 */
[----:B------:R-:W-:Y:S01]  /*3b20*/  IABS R123, R13 ;  /* 0x0000000d007b7213 */ /* 0x000fe20000000000 */
[----:B------:R-:W-:Y:S01]  /*3b30*/  IMAD.MOV R4, RZ, RZ, -R4 ;  /* 0x000000ffff047224 */ /* 0x000fe200078e0a04 */
[----:B------:R-:W-:Y:S01]  /*3b40*/  ISETP.GE.AND P5, PT, R14, RZ, PT ;  /* 0x000000ff0e00720c */ /* 0x000fe20003fa6270 */
[----:B------:R-:W-:Y:S01]  /*3b50*/  @!P3 IMAD.MOV R71, RZ, RZ, -R71 ;  /* 0x000000ffff47b224 */ /* 0x000fe200078e0a47 */
[----:B------:R-:W-:Y:S01]  /*3b60*/  ISETP.GE.AND P3, PT, R16, RZ, PT ;  /* 0x000000ff1000720c */ /* 0x000fe20003f66270 */
[----:B------:R-:W-:Y:S01]  /*3b70*/  @!P6 IMAD.IADD R115, R115, 0x1, -R5 ;  /* 0x000000017373e824 */ /* 0x000fe200078e0a05 */
[C---:B------:R-:W-:Y:S01]  /*3b80*/  ISETP.GT.U32.AND P6, PT, R5.reuse, R121, PT ;  /* 0x000000790500720c */ /* 0x040fe20003fc4070 */
[----:B------:R-:W-:-:S02]  /*3b90*/  IMAD R119, R5, R4, R119 ;  /* 0x0000000405777224 */ /* 0x000fc400078e0277 */
[----:B------:R-:W-:Y:S01]  /*3ba0*/  IMAD.HI.U32 R4, R6, R123, RZ ;  /* 0x0000007b06047227 */ /* 0x000fe200078e00ff */
[----:B------:R-:W-:-:S03]  /*3bb0*/  LOP3.LUT R14, R7, 0x110, RZ, 0xfc, !PT ;  /* 0x00000110070e7812 */ /* 0x000fc600078efcff */
[----:B------:R-:W-:Y:S02]  /*3bc0*/  IMAD.MOV R4, RZ, RZ, -R4 ;  /* 0x000000ffff047224 */ /* 0x000fe400078e0a04 */
[----:B------:R-:W-:Y:S01]  /*3bd0*/  @!P2 IMAD.IADD R117, R117, 0x1, -R5 ;  /* 0x000000017575a824 */ /* 0x000fe200078e0a05 */
[----:B------:R-:W-:Y:S01]  /*3be0*/  ISETP.GE.AND P2, PT, R12, RZ, PT ;  /* 0x000000ff0c00720c */ /* 0x000fe20003f46270 */
[----:B------:R-:W-:Y:S01]  /*3bf0*/  IMAD R123, R5, R4, R123 ;  /* 0x00000004057b7224 */ /* 0x000fe200078e027b */
[----:B------:R-:W-:Y:S02]  /*3c00*/  IABS R125, R14 ;  /* 0x0000000e007d7213 */ /* 0x000fe40000000000 */
[----:B------:R-:W-:Y:S01]  /*3c10*/  LOP3.LUT R12, R7, 0x118, RZ, 0xfc, !PT ;  /* 0x00000118070c7812 */ /* 0x000fe200078efcff */
[----:B------:R-:W-:Y:S01]  /*3c20*/  @!P5 IMAD.MOV R93, RZ, RZ, -R93 ;  /* 0x000000ffff5dd224 */ /* 0x000fe200078e0a5d */
[----:B------:R-:W-:Y:S01]  /*3c30*/  ISETP.GT.U32.AND P5, PT, R5, R119, PT ;  /* 0x000000770500720c */ /* 0x000fe20003fa4070 */
[----:B------:R-:W-:Y:S01]  /*3c40*/  @!P6 IMAD.IADD R121, R121, 0x1, -R5 ;  /* 0x000000017979e824 */ /* 0x000fe200078e0a05 */
[----:B------:R-:W-:Y:S01]  /*3c50*/  IABS R127, R12 ;  /* 0x0000000c007f7213 */ /* 0x000fe20000000000 */
[----:B------:R-:W-:Y:S01]  /*3c60*/  @!P3 IMAD.MOV R115, RZ, RZ, -R115 ;  /* 0x000000ffff73b224 */ /* 0x000fe200078e0a73 */
[C---:B------:R-:W-:Y:S01]  /*3c70*/  ISETP.GT.U32.AND P3, PT, R5.reuse, R123, PT ;  /* 0x0000007b0500720c */ /* 0x040fe20003f64070 */
[----:B------:R-:W-:Y:S01]  /*3c80*/  IMAD.HI.U32 R9, R6, R125, RZ ;  /* 0x0000007d06097227 */ /* 0x000fe200078e00ff */
[----:B------:R-:W-:-:S03]  /*3c90*/  ISETP.GT.U32.AND P6, PT, R5, R121, PT ;  /* 0x000000790500720c */ /* 0x000fc60003fc4070 */
[----:B------:R-:W-:Y:S02]  /*3ca0*/  IMAD.MOV R10, RZ, RZ, -R9 ;  /* 0x000000ffff0a7224 */ /* 0x000fe400078e0a09 */
[----:B------:R-:W-:Y:S01]  /*3cb0*/  IMAD.HI.U32 R4, R6, R127, RZ ;  /* 0x0000007f06047227 */ /* 0x000fe200078e00ff */
[----:B------:R-:W-:-:S03]  /*3cc0*/  LOP3.LUT R16, R7, 0x120, RZ, 0xfc, !PT ;  /* 0x0000012007107812 */ /* 0x000fc600078efcff */
[----:B------:R-:W-:Y:S02]  /*3cd0*/  IMAD R125, R5, R10, R125 ;  /* 0x0000000a057d7224 */ /* 0x000fe400078e027d */
[----:B------:R-:W-:Y:S01]  /*3ce0*/  IMAD.MOV R4, RZ, RZ, -R4 ;  /* 0x000000ffff047224 */ /* 0x000fe200078e0a04 */
[----:B------:R-:W-:Y:S01]  /*3cf0*/  IABS R129, R16 ;  /* 0x0000001000817213 */ /* 0x000fe20000000000 */
[----:B------:R-:W-:Y:S02]  /*3d00*/  @!P5 IMAD.IADD R119, R119, 0x1, -R5 ;  /* 0x000000017777d824 */ /* 0x000fe400078e0a05 */
[----:B------:R-:W-:Y:S01]  /*3d10*/  @!P4 IMAD.MOV R117, RZ, RZ, -R117 ;  /* 0x000000ffff75c224 */ /* 0x000fe200078e0a75 */
[C---:B------:R-:W-:Y:S01]  /*3d20*/  ISETP.GT.U32.AND P4, PT, R5.reuse, R125, PT ;  /* 0x0000007d0500720c */ /* 0x040fe20003f84070 */
[----:B------:R-:W-:Y:S02]  /*3d30*/  IMAD R127, R5, R4, R127 ;  /* 0x00000004057f7224 */ /* 0x000fe400078e027f */
[--C-:B------:R-:W-:Y:S01]  /*3d40*/  @!P3 IMAD.IADD R123, R123, 0x1, -R5.reuse ;  /* 0x000000017b7bb824 */ /* 0x100fe200078e0a05 */
[----:B------:R-:W-:Y:S01]  /*3d50*/  ISETP.GT.U32.AND P5, PT, R5, R119, PT ;  /* 0x000000770500720c */ /* 0x000fe20003fa4070 */
[----:B------:R-:W-:Y:S01]  /*3d60*/  @!P6 IMAD.IADD R121, R121, 0x1, -R5 ;  /* 0x000000017979e824 */ /* 0x000fe200078e0a05 */
[C---:B------:R-:W-:Y:S01]  /*3d70*/  ISETP.GT.U32.AND P6, PT, R5.reuse, R127, PT ;  /* 0x0000007f0500720c */ /* 0x040fe20003fc4070 */
[----:B------:R-:W-:Y:S01]  /*3d80*/  IMAD.HI.U32 R4, R6, R129, RZ ;  /* 0x0000008106047227 */ /* 0x000fe200078e00ff */
[----:B------:R-:W-:-:S03]  /*3d90*/  ISETP.GT.U32.AND P3, PT, R5, R123, PT ;  /* 0x0000007b0500720c */ /* 0x000fc60003f64070 */
[----:B------:R-:W-:Y:S02]  /*3da0*/  IMAD.MOV R4, RZ, RZ, -R4 ;  /* 0x000000ffff047224 */ /* 0x000fe400078e0a04 */
[----:B------:R-:W-:Y:S02]  /*3db0*/  @!P4 IMAD.IADD R125, R125, 0x1, -R5 ;  /* 0x000000017d7dc824 */ /* 0x000fe400078e0a05 */
[----:B------:R-:W-:Y:S02]  /*3dc0*/  IMAD R129, R5, R4, R129 ;  /* 0x0000000405817224 */ /* 0x000fe400078e0281 */
[--C-:B------:R-:W-:Y:S01]  /*3dd0*/  @!P5 IMAD.IADD R119, R119, 0x1, -R5.reuse ;  /* 0x000000017777d824 */ /* 0x100fe200078e0a05 */
[----:B------:R-:W-:Y:S01]  /*3de0*/  ISETP.GE.AND P5, PT, R13, RZ, PT ;  /* 0x000000ff0d00720c */ /* 0x000fe20003fa6270 */
[--C-:B------:R-:W-:Y:S01]  /*3df0*/  @!P6 IMAD.IADD R127, R127, 0x1, -R5.reuse ;  /* 0x000000017f7fe824 */ /* 0x100fe200078e0a05 */
[----:B------:R-:W-:Y:S01]  /*3e00*/  ISETP.GT.U32.AND P6, PT, R5, R125, PT ;  /* 0x0000007d0500720c */ /* 0x000fe20003fc4070 */
[----:B------:R-:W-:Y:S01]  /*3e10*/  @!P3 IMAD.IADD R123, R123, 0x1, -R5 ;  /* 0x000000017b7bb824 */ /* 0x000fe200078e0a05 */
[----:B------:R-:W-:-:S02]  /*3e20*/  ISETP.GT.U32.AND P3, PT, R5, R129, PT ;  /* 0x000000810500720c */ /* 0x000fc40003f64070 */
[C---:B------:R-:W-:Y:S02]  /*3e30*/  LOP3.LUT R13, R7.reuse, 0x130, RZ, 0xfc, !PT ;  /* 0x00000130070d7812 */ /* 0x040fe400078efcff */
[----:B------:R-:W-:Y:S02]  /*3e40*/  ISETP.GE.AND P4, PT, R14, RZ, PT ;  /* 0x000000ff0e00720c */ /* 0x000fe40003f86270 */
[----:B------:R-:W-:Y:S02]  /*3e50*/  IABS R133, R13 ;  /* 0x0000000d00857213 */ /* 0x000fe40000000000 */
[----:B------:R-:W-:-:S03]  /*3e60*/  LOP3.LUT R14, R7, 0x138, RZ, 0xfc, !PT ;  /* 0x00000138070e7812 */ /* 0x000fc600078efcff */
[----:B------:R-:W-:Y:S01]  /*3e70*/  IMAD.HI.U32 R4, R6, R133, RZ ;  /* 0x0000008506047227 */ /* 0x000fe200078e00ff */
[----:B------:R-:W-:Y:S02]  /*3e80*/  LOP3.LUT R18, R7, 0x128, RZ, 0xfc, !PT ;  /* 0x0000012807127812 */ /* 0x000fe400078efcff */
[----:B------:R-:W-:Y:S01]  /*3e90*/  IABS R135, R14 ;  /* 0x0000000e00877213 */ /* 0x000fe20000000000 */
[--C-:B------:R-:W-:Y:S02]  /*3ea0*/  @!P6 IMAD.IADD R125, R125, 0x1, -R5.reuse ;  /* 0x000000017d7de824 */ /* 0x100fe400078e0a05 */
[----:B------:R-:W-:Y:S02]  /*3eb0*/  @!P3 IMAD.IADD R129, R129, 0x1, -R5 ;  /* 0x000000018181b824 */ /* 0x000fe400078e0a05 */
[----:B------:R-:W-:Y:S01]  /*3ec0*/  IMAD.MOV R4, RZ, RZ, -R4 ;  /* 0x000000ffff047224 */ /* 0x000fe200078e0a04 */
[----:B------:R-:W-:Y:S01]  /*3ed0*/  IABS R131, R18 ;  /* 0x0000001200837213 */ /* 0x000fe20000000000 */
[----:B------:R-:W-:Y:S01]  /*3ee0*/  @!P4 IMAD.MOV R125, RZ, RZ, -R125 ;  /* 0x000000ffff7dc224 */ /* 0x000fe200078e0a7d */
[C---:B------:R-:W-:Y:S01]  /*3ef0*/  ISETP.GT.U32.AND P4, PT, R5.reuse, R129, PT ;  /* 0x000000810500720c */ /* 0x040fe20003f84070 */
[----:B------:R-:W-:-:S02]  /*3f00*/  IMAD R133, R5, R4, R133 ;  /* 0x0000000405857224 */ /* 0x000fc400078e0285 */
[----:B------:R-:W-:-:S04]  /*3f10*/  IMAD.HI.U32 R4, R6, R135, RZ ;  /* 0x0000008706047227 */ /* 0x000fc800078e00ff */
[----:B------:R-:W-:-:S04]  /*3f20*/  IMAD.HI.U32 R9, R6, R131, RZ ;  /* 0x0000008306097227 */ /* 0x000fc800078e00ff */
[----:B------:R-:W-:Y:S02]  /*3f30*/  IMAD.MOV R4, RZ, RZ, -R4 ;  /* 0x000000ffff047224 */ /* 0x000fe400078e0a04 */
[----:B------:R-:W-:Y:S01]  /*3f40*/  @!P0 IMAD.MOV R119, RZ, RZ, -R119 ;  /* 0x000000ffff778224 */ /* 0x000fe200078e0a77 */
[C---:B------:R-:W-:Y:S01]  /*3f50*/  ISETP.GT.U32.AND P0, PT, R5.reuse, R127, PT ;  /* 0x0000007f0500720c */ /* 0x040fe20003f04070 */
[----:B------:R-:W-:Y:S02]  /*3f60*/  IMAD.MOV R10, RZ, RZ, -R9 ;  /* 0x000000ffff0a7224 */ /* 0x000fe400078e0a09 */
[C---:B------:R-:W-:Y:S02]  /*3f70*/  IMAD R135, R5.reuse, R4, R135 ;  /* 0x0000000405877224 */ /* 0x040fe400078e0287 */
[----:B------:R-:W-:Y:S02]  /*3f80*/  IMAD R131, R5, R10, R131 ;  /* 0x0000000a05837224 */ /* 0x000fe400078e0283 */
[----:B------:R-:W-:Y:S01]  /*3f90*/  @!P2 IMAD.MOV R121, RZ, RZ, -R121 ;  /* 0x000000ffff79a224 */ /* 0x000fe200078e0a79 */
[----:B------:R-:W-:Y:S01]  /*3fa0*/  ISETP.GE.AND P2, PT, R12, RZ, PT ;  /* 0x000000ff0c00720c */ /* 0x000fe20003f46270 */
[----:B------:R-:W-:Y:S01]  /*3fb0*/  @!P4 IMAD.IADD R129, R129, 0x1, -R5 ;  /* 0x000000018181c824 */ /* 0x000fe200078e0a05 */
[----:B------:R-:W-:-:S02]  /*3fc0*/  ISETP.GT.U32.AND P4, PT, R5, R135, PT ;  /* 0x000000870500720c */ /* 0x000fc40003f84070 */
[----:B------:R-:W-:Y:S01]  /*3fd0*/  LOP3.LUT R12, R7, 0x140, RZ, 0xfc, !PT ;  /* 0x00000140070c7812 */ /* 0x000fe200078efcff */
[----:B------:R-:W-:Y:S01]  /*3fe0*/  @!P5 IMAD.MOV R123, RZ, RZ, -R123 ;  /* 0x000000ffff7bd224 */ /* 0x000fe200078e0a7b */
[----:B------:R-:W-:Y:S02]  /*3ff0*/  ISETP.GT.U32.AND P5, PT, R5, R131, PT ;  /* 0x000000830500720c */ /* 0x000fe40003fa4070 */
[----:B------:R-:W-:Y:S01]  /*4000*/  IABS R137, R12 ;  /* 0x0000000c00897213 */ /* 0x000fe20000000000 */
[----:B------:R-:W-:Y:S01]  /*4010*/  @!P0 IMAD.IADD R127, R127, 0x1, -R5 ;  /* 0x000000017f7f8824 */ /* 0x000fe200078e0a05 */
[----:B------:R-:W-:Y:S02]  /*4020*/  ISETP.GT.U32.AND P0, PT, R5, R133, PT ;  /* 0x000000850500720c */ /* 0x000fe40003f04070 */
[----:B------:R-:W-:Y:S01]  /*4030*/  ISETP.GE.AND P3, PT, R18, RZ, PT ;  /* 0x000000ff1200720c */ /* 0x000fe20003f66270 */
[----:B------:R-:W-:Y:S01]  /*4040*/  IMAD.HI.U32 R4, R6, R137, RZ ;  /* 0x0000008906047227 */ /* 0x000fe200078e00ff */
[----:B------:R-:W-:-:S03]  /*4050*/  LOP3.LUT R18, R7, 0x150, RZ, 0xfc, !PT ;  /* 0x0000015007127812 */ /* 0x000fc600078efcff */
[--C-:B------:R-:W-:Y:S01]  /*4060*/  @!P4 IMAD.IADD R135, R135, 0x1, -R5.reuse ;  /* 0x000000018787c824 */ /* 0x100fe200078e0a05 */
[----:B------:R-:W-:Y:S01]  /*4070*/  IABS R141, R18 ;  /* 0x00000012008d7213 */ /* 0x000fe20000000000 */
[----:B------:R-:W-:Y:S01]  /*4080*/  IMAD.MOV R4, RZ, RZ, -R4 ;  /* 0x000000ffff047224 */ /* 0x000fe200078e0a04 */
[----:B------:R-:W-:Y:S01]  /*4090*/  ISETP.GE.AND P6, PT, R16, RZ, PT ;  /* 0x000000ff1000720c */ /* 0x000fe20003fc6270 */
[----:B------:R-:W-:Y:S01]  /*40a0*/  @!P5 IMAD.IADD R131, R131, 0x1, -R5 ;  /* 0x000000018383d824 */ /* 0x000fe200078e0a05 */
[----:B------:R-:W-:Y:S01]  /*40b0*/  LOP3.LUT R16, R7, 0x148, RZ, 0xfc, !PT ;  /* 0x0000014807107812 */ /* 0x000fe200078efcff */
[----:B------:R-:W-:Y:S01]  /*40c0*/  @!P2 IMAD.MOV R127, RZ, RZ, -R127 ;  /* 0x000000ffff7fa224 */ /* 0x000fe200078e0a7f */
[C---:B------:R-:W-:Y:S01]  /*40d0*/  ISETP.GT.U32.AND P2, PT, R5.reuse, R135, PT ;  /* 0x000000870500720c */ /* 0x040fe20003f44070 */
[C---:B------:R-:W-:Y:S02]  /*40e0*/  IMAD R137, R5.reuse, R4, R137 ;  /* 0x0000000405897224 */ /* 0x040fe400078e0289 */
[----:B------:R-:W-:Y:S01]  /*40f0*/  IMAD.HI.U32 R4, R6, R141, RZ ;  /* 0x0000008d06047227 */ /* 0x000fe200078e00ff */
[----:B------:R-:W-:-:S02]  /*4100*/  ISETP.GT.U32.AND P5, PT, R5, R131, PT ;  /* 0x000000830500720c */ /* 0x000fc40003fa4070 */
[----:B------:R-:W-:Y:S01]  /*4110*/  IABS R139, R16 ;  /* 0x00000010008b7213 */ /* 0x000fe20000000000 */
[----:B------:R-:W-:Y:S02]  /*4120*/  @!P0 IMAD.IADD R133, R133, 0x1, -R5 ;  /* 0x0000000185858824 */ /* 0x000fe400078e0a05 */
[----:B------:R-:W-:Y:S02]  /*4130*/  IMAD.MOV R4, RZ, RZ, -R4 ;  /* 0x000000ffff047224 */ /* 0x000fe400078e0a04 */
[----:B------:R-:W-:Y:S01]  /*4140*/  IMAD.HI.U32 R9, R6, R139, RZ ;  /* 0x0000008b06097227 */ /* 0x000fe200078e00ff */
[----:B------:R-:W-:-:S03]  /*4150*/  ISETP.GT.U32.AND P0, PT, R5, R133, PT ;  /* 0x000000850500720c */ /* 0x000fc60003f04070 */
[C---:B------:R-:W-:Y:S01]  /*4160*/  IMAD R141, R5.reuse, R4, R141 ;  /* 0x00000004058d7224 */ /* 0x040fe200078e028d */
[----:B------:R-:W-:Y:S01]  /*4170*/  ISETP.GT.U32.AND P4, PT, R5, R137, PT ;  /* 0x000000890500720c */ /* 0x000fe20003f84070 */
[----:B------:R-:W-:Y:S02]  /*4180*/  IMAD.MOV R10, RZ, RZ, -R9 ;  /* 0x000000ffff0a7224 */ /* 0x000fe400078e0a09 */
[--C-:B------:R-:W-:Y:S01]  /*4190*/  @!P2 IMAD.IADD R135, R135, 0x1, -R5.reuse ;  /* 0x000000018787a824 */ /* 0x100fe200078e0a05 */
[----:B------:R-:W-:Y:S01]  /*41a0*/  ISETP.GT.U32.AND P2, PT, R5, R141, PT ;  /* 0x0000008d0500720c */ /* 0x000fe20003f44070 */
[----:B------:R-:W-:Y:S01]  /*41b0*/  @!P5 IMAD.IADD R131, R131, 0x1, -R5 ;  /* 0x000000018383d824 */ /* 0x000fe200078e0a05 */
[----:B------:R-:W-:Y:S01]  /*41c0*/  LOP3.LUT R9, R7, 0x158, RZ, 0xfc, !PT ;  /* 0x0000015807097812 */ /* 0x000fe200078efcff */
[----:B------:R-:W-:Y:S02]  /*41d0*/  IMAD R139, R5, R10, R139 ;  /* 0x0000000a058b7224 */ /* 0x000fe400078e028b */
[----:B------:R-:W-:Y:S01]  /*41e0*/  @!P0 IMAD.IADD R133, R133, 0x1, -R5 ;  /* 0x0000000185858824 */ /* 0x000fe200078e0a05 */
[----:B------:R-:W-:Y:S01]  /*41f0*/  ISETP.GE.AND P0, PT, R14, RZ, PT ;  /* 0x000000ff0e00720c */ /* 0x000fe20003f06270 */
[----:B------:R-:W-:Y:S01]  /*4200*/  @!P6 IMAD.MOV R129, RZ, RZ, -R129 ;  /* 0x000000ffff81e224 */ /* 0x000fe200078e0a81 */
[----:B------:R-:W-:Y:S01]  /*4210*/  ISETP.GT.U32.AND P6, PT, R5, R139, PT ;  /* 0x0000008b0500720c */ /* 0x000fe20003fc4070 */
[----:B------:R-:W-:Y:S01]  /*4220*/  @!P3 IMAD.MOV R131, RZ, RZ, -R131 ;  /* 0x000000ffff83b224 */ /* 0x000fe200078e0a83 */
[----:B------:R-:W-:-:S02]  /*4230*/  ISETP.GE.AND P3, PT, R12, RZ, PT ;  /* 0x000000ff0c00720c */ /* 0x000fc40003f66270 */
[----:B------:R-:W-:Y:S02]  /*4240*/  IABS R143, R9 ;  /* 0x00000009008f7213 */ /* 0x000fe40000000000 */
[----:B------:R-:W-:Y:S01]  /*4250*/  LOP3.LUT R12, R7, 0x160, RZ, 0xfc, !PT ;  /* 0x00000160070c7812 */ /* 0x000fe200078efcff */
[--C-:B------:R-:W-:Y:S01]  /*4260*/  @!P4 IMAD.IADD R137, R137, 0x1, -R5.reuse ;  /* 0x000000018989c824 */ /* 0x100fe200078e0a05 */
[----:B------:R-:W-:Y:S01]  /*4270*/  ISETP.GE.AND P5, PT, R13, RZ, PT ;  /* 0x000000ff0d00720c */ /* 0x000fe20003fa6270 */
[C---:B------:R-:W-:Y:S01]  /*4280*/  IMAD.HI.U32 R4, R6.reuse, R143, RZ ;  /* 0x0000008f06047227 */ /* 0x040fe200078e00ff */
[----:B------:R-:W-:Y:S02]  /*4290*/  IABS R145, R12 ;  /* 0x0000000c00917213 */ /* 0x000fe40000000000 */
[----:B------:R-:W-:Y:S01]  /*42a0*/  LOP3.LUT R13, R7, 0x168, RZ, 0xfc, !PT ;  /* 0x00000168070d7812 */ /* 0x000fe200078efcff */
[----:B------:R-:W-:Y:S01]  /*42b0*/  @!P2 IMAD.IADD R141, R141, 0x1, -R5 ;  /* 0x000000018d8da824 */ /* 0x000fe200078e0a05 */
[C---:B------:R-:W-:Y:S01]  /*42c0*/  ISETP.GT.U32.AND P4, PT, R5.reuse, R137, PT ;  /* 0x000000890500720c */ /* 0x040fe20003f84070 */
[----:B------:R-:W-:Y:S01]  /*42d0*/  IMAD.MOV R10, RZ, RZ, -R4 ;  /* 0x000000ffff0a7224 */ /* 0x000fe200078e0a04 */
[----:B------:R-:W-:Y:S01]  /*42e0*/  IABS R147, R13 ;  /* 0x0000000d00937213 */ /* 0x000fe20000000000 */
[----:B------:R-:W-:Y:S01]  /*42f0*/  IMAD.HI.U32 R4, R6, R145, RZ ;  /* 0x0000009106047227 */ /* 0x000fe200078e00ff */
[----:B------:R-:W-:-:S03]  /*4300*/  ISETP.GT.U32.AND P2, PT, R5, R141, PT ;  /* 0x0000008d0500720c */ /* 0x000fc60003f44070 */
[----:B------:R-:W-:Y:S02]  /*4310*/  @!P6 IMAD.IADD R139, R139, 0x1, -R5 ;  /* 0x000000018b8be824 */ /* 0x000fe400078e0a05 */
[----:B------:R-:W-:Y:S01]  /*4320*/  @!P0 IMAD.MOV R135, RZ, RZ, -R135 ;  /* 0x000000ffff878224 */ /* 0x000fe200078e0a87 */
[----:B------:R-:W-:Y:S01]  /*4330*/  ISETP.GE.AND P0, PT, R18, RZ, PT ;  /* 0x000000ff1200720c */ /* 0x000fe20003f06270 */
[C---:B------:R-:W-:Y:S02]  /*4340*/  IMAD R143, R5.reuse, R10, R143 ;  /* 0x0000000a058f7224 */ /* 0x040fe400078e028f */
[----:B------:R-:W-:Y:S02]  /*4350*/  IMAD.MOV R10, RZ, RZ, -R4 ;  /* 0x000000ffff0a7224 */ /* 0x000fe400078e0a04 */
[----:B------:R-:W-:Y:S01]  /*4360*/  IMAD.HI.U32 R4, R6, R147, RZ ;  /* 0x0000009306047227 */ /* 0x000fe200078e00ff */
[----:B------:R-:W-:-:S03]  /*4370*/  ISETP.GT.U32.AND P6, PT, R5, R139, PT ;  /* 0x0000008b0500720c */ /* 0x000fc60003fc4070 */
[----:B------:R-:W-:Y:S02]  /*4380*/  IMAD.MOV R4, RZ, RZ, -R4 ;  /* 0x000000ffff047224 */ /* 0x000fe400078e0a04 */
[----:B------:R-:W-:Y:S01]  /*4390*/  @!P5 IMAD.MOV R133, RZ, RZ, -R133 ;  /* 0x000000ffff85d224 */ /* 0x000fe200078e0a85 */
[----:B------:R-:W-:Y:S01]  /*43a0*/  ISETP.GE.AND P5, PT, R16, RZ, PT ;  /* 0x000000ff1000720c */ /* 0x000fe20003fa6270 */
[--C-:B------:R-:W-:Y:S02]  /*43b0*/  @!P4 IMAD.IADD R137, R137, 0x1, -R5.reuse ;  /* 0x000000018989c824 */ /* 0x100fe400078e0a05 */
[----:B------:R-:W-:Y:S02]  /*43c0*/  @!P2 IMAD.IADD R141, R141, 0x1, -R5 ;  /* 0x000000018d8da824 */ /* 0x000fe400078e0a05 */
[C---:B------:R-:W-:Y:S02]  /*43d0*/  IMAD R147, R5.reuse, R4, R147 ;  /* 0x0000000405937224 */ /* 0x040fe400078e0293 */
[----:B------:R-:W-:Y:S01]  /*43e0*/  @!P3 IMAD.MOV R137, RZ, RZ, -R137 ;  /* 0x000000ffff89b224 */ /* 0x000fe200078e0a89 */
[C---:B------:R-:W-:Y:S01]  /*43f0*/  ISETP.GT.U32.AND P3, PT, R5.reuse, R143, PT ;  /* 0x0000008f0500720c */ /* 0x040fe20003f64070 */
[----:B------:R-:W-:Y:S01]  /*4400*/  @!P0 IMAD.MOV R141, RZ, RZ, -R141 ;  /* 0x000000ffff8d8224 */ /* 0x000fe200078e0a8d */
[----:B------:R-:W-:Y:S01]  /*4410*/  ISETP.GT.U32.AND P0, PT, R5, R147, PT ;  /* 0x000000930500720c */ /* 0x000fe20003f04070 */
[----:B------:R-:W-:-:S02]  /*4420*/  @!P6 IMAD.IADD R139, R139, 0x1, -R5 ;  /* 0x000000018b8be824 */ /* 0x000fc400078e0a05 */
[----:B------:R-:W-:Y:S02]  /*4430*/  IMAD R145, R5, R10, R145 ;  /* 0x0000000a05917224 */ /* 0x000fe400078e0291 */
[----:B------:R-:W-:Y:S01]  /*4440*/  @!P5 IMAD.MOV R139, RZ, RZ, -R139 ;  /* 0x000000ffff8bd224 */ /* 0x000fe200078e0a8b */
[----:B------:R-:W-:Y:S02]  /*4450*/  ISETP.GE.AND P5, PT, R13, RZ, PT ;  /* 0x000000ff0d00720c */ /* 0x000fe40003fa6270 */
[----:B------:R-:W-:Y:S02]  /*4460*/  ISETP.GT.U32.AND P2, PT, R5, R145, PT ;  /* 0x000000910500720c */ /* 0x000fe40003f44070 */
[----:B------:R-:W-:Y:S01]  /*4470*/  LOP3.LUT R13, R7, 0x178, RZ, 0xfc, !PT ;  /* 0x00000178070d7812 */ /* 0x000fe200078efcff */
[--C-:B------:R-:W-:Y:S01]  /*4480*/  @!P3 IMAD.IADD R143, R143, 0x1, -R5.reuse ;  /* 0x000000018f8fb824 */ /* 0x100fe200078e0a05 */
[----:B------:R-:W-:Y:S01]  /*4490*/  ISETP.GE.AND P6, PT, R12, RZ, PT ;  /* 0x000000ff0c00720c */ /* 0x000fe20003fc6270 */
[----:B------:R-:W-:Y:S01]  /*44a0*/  @!P0 IMAD.IADD R147, R147, 0x1, -R5 ;  /* 0x0000000193938824 */ /* 0x000fe200078e0a05 */
[----:B------:R-:W-:-:S02]  /*44b0*/  IABS R151, R13 ;  /* 0x0000000d00977213 */ /* 0x000fc40000000000 */
[C---:B------:R-:W-:Y:S02]  /*44c0*/  LOP3.LUT R12, R7.reuse, 0x170, RZ, 0xfc, !PT ;  /* 0x00000170070c7812 */ /* 0x040fe400078efcff */
[----:B------:R-:W-:Y:S02]  /*44d0*/  LOP3.LUT R16, R7, 0x188, RZ, 0xfc, !PT ;  /* 0x0000018807107812 */ /* 0x000fe400078efcff */
[----:B------:R-:W-:Y:S01]  /*44e0*/  ISETP.GE.AND P4, PT, R9, RZ, PT ;  /* 0x000000ff0900720c */ /* 0x000fe20003f86270 */
[----:B------:R-:W-:Y:S01]  /*44f0*/  IMAD.HI.U32 R9, R6, R151, RZ ;  /* 0x0000009706097227 */ /* 0x000fe200078e00ff */
[----:B------:R-:W-:Y:S02]  /*4500*/  IABS R149, R12 ;  /* 0x0000000c00957213 */ /* 0x000fe40000000000 */
[----:B------:R-:W-:Y:S02]  /*4510*/  ISETP.GT.U32.AND P3, PT, R5, R143, PT ;  /* 0x0000008f0500720c */ /* 0x000fe40003f64070 */
[----:B------:R-:W-:-:S02]  /*4520*/  IABS R155, R16 ;  /* 0x00000010009b7213 */ /* 0x000fc40000000000 */
[----:B------:R-:W-:Y:S01]  /*4530*/  ISETP.GT.U32.AND P0, PT, R5, R147, PT ;  /* 0x000000930500720c */ /* 0x000fe20003f04070 */
[----:B------:R-:W-:Y:S01]  /*4540*/  @!P2 IMAD.IADD R145, R145, 0x1, -R5 ;  /* 0x000000019191a824 */ /* 0x000fe200078e0a05 */
[----:B------:R-:W-:Y:S01]  /*4550*/  LOP3.LUT R14, R7, 0x180, RZ, 0xfc, !PT ;  /* 0x00000180070e7812 */ /* 0x000fe200078efcff */
[----:B------:R-:W-:Y:S02]  /*4560*/  IMAD.MOV R10, RZ, RZ, -R9 ;  /* 0x000000ffff0a7224 */ /* 0x000fe400078e0a09 */
[----:B------:R-:W-:Y:S01]  /*4570*/  IMAD.HI.U32 R4, R6, R149, RZ ;  /* 0x0000009506047227 */ /* 0x000fe200078e00ff */
[----:B------:R-:W-:-:S03]  /*4580*/  ISETP.GT.U32.AND P2, PT, R5, R145, PT ;  /* 0x000000910500720c */ /* 0x000fc60003f44070 */
[----:B------:R-:W-:Y:S01]  /*4590*/  IMAD.HI.U32 R9, R6, R155, RZ ;  /* 0x0000009b06097227 */ /* 0x000fe200078e00ff */
[----:B------:R-:W-:-:S03]  /*45a0*/  IABS R153, R14 ;  /* 0x0000000e00997213 */ /* 0x000fc60000000000 */
[----:B------:R-:W-:Y:S02]  /*45b0*/  IMAD R151, R5, R10, R151 ;  /* 0x0000000a05977224 */ /* 0x000fe400078e0297 */
[----:B------:R-:W-:Y:S02]  /*45c0*/  IMAD.MOV R4, RZ, RZ, -R4 ;  /* 0x000000ffff047224 */ /* 0x000fe400078e0a04 */
[----:B------:R-:W-:Y:S02]  /*45d0*/  IMAD.MOV R10, RZ, RZ, -R9 ;  /* 0x000000ffff0a7224 */ /* 0x000fe400078e0a09 */
[----:B------:R-:W-:Y:S02]  /*45e0*/  @!P3 IMAD.IADD R143, R143, 0x1, -R5 ;  /* 0x000000018f8fb824 */ /* 0x000fe400078e0a05 */
[C---:B------:R-:W-:Y:S02]  /*45f0*/  IMAD R149, R5.reuse, R4, R149 ;  /* 0x0000000405957224 */ /* 0x040fe400078e0295 */
[----:B------:R-:W-:-:S02]  /*4600*/  IMAD R155, R5, R10, R155 ;  /* 0x0000000a059b7224 */ /* 0x000fc400078e029b */
[----:B------:R-:W-:Y:S02]  /*4610*/  @!P0 IMAD.IADD R147, R147, 0x1, -R5 ;  /* 0x0000000193938824 */ /* 0x000fe400078e0a05 */
[----:B------:R-:W-:Y:S01]  /*4620*/  IMAD.HI.U32 R4, R6, R153, RZ ;  /* 0x0000009906047227 */ /* 0x000fe200078e00ff */
[----:B------:R-:W-:-:S03]  /*4630*/  ISETP.GE.AND P3, PT, R12, RZ, PT ;  /* 0x000000ff0c00720c */ /* 0x000fc60003f66270 */
[----:B------:R-:W-:Y:S01]  /*4640*/  @!P4 IMAD.MOV R143, RZ, RZ, -R143 ;  /* 0x000000ffff8fc224 */ /* 0x000fe200078e0a8f */
[C---:B------:R-:W-:Y:S01]  /*4650*/  ISETP.GT.U32.AND P4, PT, R5.reuse, R151, PT ;  /* 0x000000970500720c */ /* 0x040fe20003f84070 */
[----:B------:R-:W-:Y:S01]  /*4660*/  @!P5 IMAD.MOV R147, RZ, RZ, -R147 ;  /* 0x000000ffff93d224 */ /* 0x000fe200078e0a93 */
[----:B------:R-:W-:Y:S01]  /*4670*/  ISETP.GT.U32.AND P5, PT, R5, R155, PT ;  /* 0x0000009b0500720c */ /* 0x000fe20003fa4070 */
[----:B------:R-:W-:Y:S01]  /*4680*/  IMAD.MOV R4, RZ, RZ, -R4 ;  /* 0x000000ffff047224 */ /* 0x000fe200078e0a04 */
[----:B------:R-:W-:Y:S01]  /*4690*/  LOP3.LUT R12, R7, 0x190, RZ, 0xfc, !PT ;  /* 0x00000190070c7812 */ /* 0x000fe200078efcff */
[----:B------:R-:W-:Y:S01]  /*46a0*/  @!P2 IMAD.IADD R145, R145, 0x1, -R5 ;  /* 0x000000019191a824 */ /* 0x000fe200078e0a05 */
[C---:B------:R-:W-:Y:S01]  /*46b0*/  ISETP.GT.U32.AND P2, PT, R5.reuse, R149, PT ;  /* 0x000000950500720c */ /* 0x040fe20003f44070 */
[----:B------:R-:W-:Y:S01]  /*46c0*/  IMAD R153, R5, R4, R153 ;  /* 0x0000000405997224 */ /* 0x000fe200078e0299 */
[----:B------:R-:W-:Y:S02]  /*46d0*/  IABS R157, R12 ;  /* 0x0000000c009d7213 */ /* 0x000fe40000000000 */
[----:B------:R-:W-:-:S02]  /*46e0*/  LOP3.LUT R9, R7, 0x198, RZ, 0xfc, !PT ;  /* 0x0000019807097812 */ /* 0x000fc400078efcff */
[----:B------:R-:W-:Y:S01]  /*46f0*/  ISETP.GT.U32.AND P0, PT, R5, R153, PT ;  /* 0x000000990500720c */ /* 0x000fe20003f04070 */
[----:B------:R-:W-:Y:S01]  /*4700*/  IMAD.HI.U32 R4, R6, R157, RZ ;  /* 0x0000009d06047227 */ /* 0x000fe200078e00ff */
[----:B------:R-:W-:-:S03]  /*4710*/  IABS R159, R9 ;  /* 0x00000009009f7213 */ /* 0x000fc60000000000 */
[--C-:B------:R-:W-:Y:S02]  /*4720*/  @!P4 IMAD.IADD R151, R151, 0x1, -R5.reuse ;  /* 0x000000019797c824 */ /* 0x100fe400078e0a05 */
[--C-:B------:R-:W-:Y:S02]  /*4730*/  @!P5 IMAD.IADD R155, R155, 0x1, -R5.reuse ;  /* 0x000000019b9bd824 */ /* 0x100fe400078e0a05 */
[----:B------:R-:W-:Y:S01]  /*4740*/  IMAD.MOV R4, RZ, RZ, -R4 ;  /* 0x000000ffff047224 */ /* 0x000fe200078e0a04 */
[----:B------:R-:W-:Y:S01]  /*4750*/  ISETP.GT.U32.AND P4, PT, R5, R151, PT ;  /* 0x000000970500720c */ /* 0x000fe20003f84070 */
        /* <DEDUP_REMOVED lines=12> */
[----:B------:R-:W-:Y:S01]  /*4820*/  ISETP.GT.U32.AND P4, PT, R5, R157, PT ;  /* 0x0000009d0500720c */ /* 0x000fe20003f84070 */
[--C-:B------:R-:W-:Y:S01]  /*4830*/  @!P5 IMAD.IADD R155, R155, 0x1, -R5.reuse ;  /* 0x000000019b9bd824 */ /* 0x100fe200078e0a05 */
[----:B------:R-:W-:Y:S02]  /*4840*/  ISETP.GT.U32.AND P5, PT, R5, R159, PT ;  /* 0x0000009f0500720c */ /* 0x000fe40003fa4070 */
[----:B------:R-:W-:Y:S01]  /*4850*/  LOP3.LUT R13, R7, 0x1a0, RZ, 0xfc, !PT ;  /* 0x000001a0070d7812 */ /* 0x000fe200078efcff */
[----:B------:R-:W-:-:S03]  /*4860*/  @!P2 IMAD.IADD R149, R149, 0x1, -R5 ;  /* 0x000000019595a824 */ /* 0x000fc600078e0a05 */
[----:B------:R-:W-:Y:S01]  /*4870*/  IABS R161, R13 ;  /* 0x0000000d00a17213 */ /* 0x000fe20000000000 */
[----:B------:R-:W-:Y:S01]  /*4880*/  @!P3 IMAD.MOV R149, RZ, RZ, -R149 ;  /* 0x000000ffff95b224 */ /* 0x000fe200078e0a95 */
[----:B------:R-:W-:Y:S01]  /*4890*/  ISETP.GE.AND P3, PT, R16, RZ, PT ;  /* 0x000000ff1000720c */ /* 0x000fe20003f66270 */
[----:B------:R-:W-:Y:S01]  /*48a0*/  @!P0 IMAD.IADD R153, R153, 0x1, -R5 ;  /* 0x0000000199998824 */ /* 0x000fe200078e0a05 */
[----:B------:R-:W-:Y:S01]  /*48b0*/  ISETP.GE.AND P0, PT, R9, RZ, PT ;  /* 0x000000ff0900720c */ /* 0x000fe20003f06270 */
[----:B------:R-:W-:Y:S01]  /*48c0*/  IMAD.HI.U32 R4, R6, R161, RZ ;  /* 0x000000a106047227 */ /* 0x000fe200078e00ff */
[----:B------:R-:W-:-:S03]  /*48d0*/  LOP3.LUT R9, R7, 0x1a8, RZ, 0xfc, !PT ;  /* 0x000001a807097812 */ /* 0x000fc600078efcff */
[----:B------:R-:W-:Y:S01]  /*48e0*/  @!P6 IMAD.MOV R151, RZ, RZ, -R151 ;  /* 0x000000ffff97e224 */ /* 0x000fe200078e0a97 */
[----:B------:R-:W-:Y:S01]  /*48f0*/  ISETP.GE.AND P6, PT, R12, RZ, PT ;  /* 0x000000ff0c00720c */ /* 0x000fe20003fc6270 */
[--C-:B------:R-:W-:Y:S01]  /*4900*/  @!P4 IMAD.IADD R157, R157, 0x1, -R5.reuse ;  /* 0x000000019d9dc824 */ /* 0x100fe200078e0a05 */
[----:B------:R-:W-:Y:S01]  /*4910*/  LOP3.LUT R12, R7, 0x1b0, RZ, 0xfc, !PT ;  /* 0x000001b0070c7812 */ /* 0x000fe200078efcff */
[----:B------:R-:W-:Y:S01]  /*4920*/  @!P5 IMAD.IADD R159, R159, 0x1, -R5 ;  /* 0x000000019f9fd824 */ /* 0x000fe200078e0a05 */
[----:B------:R-:W-:Y:S01]  /*4930*/  IABS R163, R9 ;  /* 0x0000000900a37213 */ /* 0x000fe20000000000 */
[----:B------:R-:W-:Y:S01]  /*4940*/  IMAD.MOV R4, RZ, RZ, -R4 ;  /* 0x000000ffff047224 */ /* 0x000fe200078e0a04 */
[C---:B------:R-:W-:Y:S02]  /*4950*/  ISETP.GT.U32.AND P4, PT, R5.reuse, R157, PT ;  /* 0x0000009d0500720c */ /* 0x040fe40003f84070 */
[----:B------:R-:W-:Y:S01]  /*4960*/  IABS R165, R12 ;  /* 0x0000000c00a57213 */ /* 0x000fe20000000000 */
[C---:B------:R-:W-:Y:S01]  /*4970*/  IMAD R161, R5.reuse, R4, R161 ;  /* 0x0000000405a17224 */ /* 0x040fe200078e02a1 */
[----:B------:R-:W-:Y:S01]  /*4980*/  ISETP.GT.U32.AND P5, PT, R5, R159, PT ;  /* 0x0000009f0500720c */ /* 0x000fe20003fa4070 */
[----:B------:R-:W-:-:S04]  /*4990*/  IMAD.HI.U32 R4, R6, R163, RZ ;  /* 0x000000a306047227 */ /* 0x000fc800078e00ff */
[----:B------:R-:W-:Y:S01]  /*49a0*/  @!P3 IMAD.MOV R155, RZ, RZ, -R155 ;  /* 0x000000ffff9bb224 */ /* 0x000fe200078e0a9b */
[----:B------:R-:W-:Y:S01]  /*49b0*/  ISETP.GE.AND P3, PT, R9, RZ, PT ;  /* 0x000000ff0900720c */ /* 0x000fe20003f66270 */
[----:B------:R-:W-:-:S04]  /*49c0*/  IMAD.HI.U32 R9, R6, R165, RZ ;  /* 0x000000a506097227 */ /* 0x000fc800078e00ff */
[----:B------:R-:W-:Y:S01]  /*49d0*/  IMAD.MOV R4, RZ, RZ, -R4 ;  /* 0x000000ffff047224 */ /* 0x000fe200078e0a04 */
[----:B------:R-:W-:Y:S01]  /*49e0*/  ISETP.GE.AND P2, PT, R14, RZ, PT ;  /* 0x000000ff0e00720c */ /* 0x000fe20003f46270 */
[----:B------:R-:W-:Y:S02]  /*49f0*/  IMAD.MOV R10, RZ, RZ, -R9 ;  /* 0x000000ffff0a7224 */ /* 0x000fe400078e0a09 */
[----:B------:R-:W-:Y:S02]  /*4a00*/  IMAD R163, R5, R4, R163 ;  /* 0x0000000405a37224 */ /* 0x000fe400078e02a3 */
[----:B------:R-:W-:Y:S02]  /*4a10*/  @!P4 IMAD.IADD R157, R157, 0x1, -R5 ;  /* 0x000000019d9dc824 */ /* 0x000fe400078e0a05 */
[----:B------:R-:W-:Y:S02]  /*4a20*/  IMAD R165, R5, R10, R165 ;  /* 0x0000000a05a57224 */ /* 0x000fe400078e02a5 */
[----:B------:R-:W-:Y:S01]  /*4a30*/  @!P5 IMAD.IADD R159, R159, 0x1, -R5 ;  /* 0x000000019f9fd824 */ /* 0x000fe200078e0a05 */
[C---:B------:R-:W-:Y:S01]  /*4a40*/  ISETP.GT.U32.AND P5, PT, R5.reuse, R163, PT ;  /* 0x000000a30500720c */ /* 0x040fe20003fa4070 */
[----:B------:R-:W-:Y:S01]  /*4a50*/  @!P6 IMAD.MOV R157, RZ, RZ, -R157 ;  /* 0x000000ffff9de224 */ /* 0x000fe200078e0a9d */
[----:B------:R-:W-:Y:S01]  /*4a60*/  ISETP.GT.U32.AND P6, PT, R5, R165, PT ;  /* 0x000000a50500720c */ /* 0x000fe20003fc4070 */
[----:B------:R-:W-:Y:S01]  /*4a70*/  @!P2 IMAD.MOV R153, RZ, RZ, -R153 ;  /* 0x000000ffff99a224 */ /* 0x000fe200078e0a99 */
[----:B------:R-:W-:-:S02]  /*4a80*/  ISETP.GE.AND P2, PT, R13, RZ, PT ;  /* 0x000000ff0d00720c */ /* 0x000fc40003f46270 */
[----:B------:R-:W-:Y:S02]  /*4a90*/  ISETP.GT.U32.AND P4, PT, R5, R161, PT ;  /* 0x000000a10500720c */ /* 0x000fe40003f84070 */
[C---:B------:R-:W-:Y:S02]  /*4aa0*/  LOP3.LUT R13, R7.reuse, 0x1b8, RZ, 0xfc, !PT ;  /* 0x000001b8070d7812 */ /* 0x040fe400078efcff */
[----:B------:R-:W-:Y:S02]  /*4ab0*/  LOP3.LUT R19, R7, 0x1c0, RZ, 0xfc, !PT ;  /* 0x000001c007137812 */ /* 0x000fe400078efcff */
[----:B------:R-:W-:Y:S01]  /*4ac0*/  IABS R167, R13 ;  /* 0x0000000d00a77213 */ /* 0x000fe20000000000 */
[--C-:B------:R-:W-:Y:S01]  /*4ad0*/  @!P5 IMAD.IADD R163, R163, 0x1, -R5.reuse ;  /* 0x00000001a3a3d824 */ /* 0x100fe200078e0a05 */
[----:B------:R-:W-:Y:S01]  /*4ae0*/  IABS R169, R19 ;  /* 0x0000001300a97213 */ /* 0x000fe20000000000 */
[----:B------:R-:W-:Y:S02]  /*4af0*/  @!P6 IMAD.IADD R165, R165, 0x1, -R5 ;  /* 0x00000001a5a5e824 */ /* 0x000fe400078e0a05 */
[----:B------:R-:W-:Y:S01]  /*4b00*/  IMAD.HI.U32 R4, R6, R167, RZ ;  /* 0x000000a706047227 */ /* 0x000fe200078e00ff */
[----:B------:R-:W-:-:S02]  /*4b10*/  ISETP.GT.U32.AND P5, PT, R5, R163, PT ;  /* 0x000000a30500720c */ /* 0x000fc40003fa4070 */
[----:B------:R-:W-:Y:S01]  /*4b20*/  ISETP.GT.U32.AND P6, PT, R5, R165, PT ;  /* 0x000000a50500720c */ /* 0x000fe20003fc4070 */
[----:B------:R-:W-:Y:S01]  /*4b30*/  @!P4 IMAD.IADD R161, R161, 0x1, -R5 ;  /* 0x00000001a1a1c824 */ /* 0x000fe200078e0a05 */
[----:B------:R-:W-:Y:S01]  /*4b40*/  LOP3.LUT R20, R7, 0x1c8, RZ, 0xfc, !PT ;  /* 0x000001c807147812 */ /* 0x000fe200078efcff */
[----:B------:R-:W-:-:S04]  /*4b50*/  IMAD.HI.U32 R9, R6, R169, RZ ;  /* 0x000000a906097227 */ /* 0x000fc800078e00ff */
[----:B------:R-:W-:Y:S01]  /*4b60*/  IMAD.MOV R4, RZ, RZ, -R4 ;  /* 0x000000ffff047224 */ /* 0x000fe200078e0a04 */
[----:B------:R-:W-:Y:S01]  /*4b70*/  IABS R171, R20 ;  /* 0x0000001400ab7213 */ /* 0x000fe20000000000 */
[----:B------:R-:W-:Y:S01]  /*4b80*/  IMAD.MOV R10, RZ, RZ, -R9 ;  /* 0x000000ffff0a7224 */ /* 0x000fe200078e0a09 */
[C---:B------:R-:W-:Y:S01]  /*4b90*/  ISETP.GT.U32.AND P4, PT, R5.reuse, R161, PT ;  /* 0x000000a10500720c */ /* 0x040fe20003f84070 */
[----:B------:R-:W-:Y:S01]  /*4ba0*/  IMAD R167, R5, R4, R167 ;  /* 0x0000000405a77224 */ /* 0x000fe200078e02a7 */
[----:B------:R-:W-:Y:S01]  /*4bb0*/  LOP3.LUT R22, R7, 0x1d0, RZ, 0xfc, !PT ;  /* 0x000001d007167812 */ /* 0x000fe200078efcff */
[----:B------:R-:W-:Y:S02]  /*4bc0*/  IMAD R169, R5, R10, R169 ;  /* 0x0000000a05a97224 */ /* 0x000fe400078e02a9 */
[----:B------:R-:W-:Y:S01]  /*4bd0*/  @!P5 IMAD.IADD R163, R163, 0x1, -R5 ;  /* 0x00000001a3a3d824 */ /* 0x000fe200078e0a05 */
[----:B------:R-:W-:Y:S01]  /*4be0*/  IABS R173, R22 ;  /* 0x0000001600ad7213 */ /* 0x000fe20000000000 */
[----:B------:R-:W-:Y:S01]  /*4bf0*/  IMAD.HI.U32 R4, R6, R171, RZ ;  /* 0x000000ab06047227 */ /* 0x000fe200078e00ff */
[----:B------:R-:W-:-:S03]  /*4c00*/  ISETP.GT.U32.AND P5, PT, R5, R167, PT ;  /* 0x000000a70500720c */ /* 0x000fc60003fa4070 */
[----:B------:R-:W-:Y:S01]  /*4c10*/  @!P6 IMAD.IADD R165, R165, 0x1, -R5 ;  /* 0x00000001a5a5e824 */ /* 0x000fe200078e0a05 */
[----:B------:R-:W-:Y:S01]  /*4c20*/  ISETP.GT.U32.AND P6, PT, R5, R169, PT ;  /* 0x000000a90500720c */ /* 0x000fe20003fc4070 */
[----:B------:R-:W-:Y:S02]  /*4c30*/  IMAD.MOV R10, RZ, RZ, -R4 ;  /* 0x000000ffff0a7224 */ /* 0x000fe400078e0a04 */
[----:B------:R-:W-:Y:S01]  /*4c40*/  IMAD.HI.U32 R4, R6, R173, RZ ;  /* 0x000000ad06047227 */ /* 0x000fe200078e00ff */
[----:B------:R-:W-:-:S03]  /*4c50*/  LOP3.LUT R24, R7, 0x1d8, RZ, 0xfc, !PT ;  /* 0x000001d807187812 */ /* 0x000fc600078efcff */
[----:B------:R-:W-:Y:S01]  /*4c60*/  @!P0 IMAD.MOV R159, RZ, RZ, -R159 ;  /* 0x000000ffff9f8224 */ /* 0x000fe200078e0a9f */
[----:B------:R-:W-:Y:S01]  /*4c70*/  ISETP.GE.AND P0, PT, R12, RZ, PT ;  /* 0x000000ff0c00720c */ /* 0x000fe20003f06270 */
[----:B------:R-:W-:Y:S01]  /*4c80*/  @!P4 IMAD.IADD R161, R161, 0x1, -R5 ;  /* 0x00000001a1a1c824 */ /* 0x000fe200078e0a05 */
[----:B------:R-:W-:Y:S01]  /*4c90*/  ISETP.GE.AND P4, PT, R13, RZ, PT ;  /* 0x000000ff0d00720c */ /* 0x000fe20003f86270 */
[----:B------:R-:W-:Y:S01]  /*4ca0*/  IMAD R171, R5, R10, R171 ;  /* 0x0000000a05ab7224 */ /* 0x000fe200078e02ab */
[----:B------:R-:W-:Y:S01]  /*4cb0*/  LOP3.LUT R26, R7, 0x1e0, RZ, 0xfc, !PT ;  /* 0x000001e0071a7812 */ /* 0x000fe200078efcff */
[----:B------:R-:W-:Y:S01]  /*4cc0*/  IMAD.MOV R12, RZ, RZ, -R4 ;  /* 0x000000ffff0c7224 */ /* 0x000fe200078e0a04 */
[----:B------:R-:W-:Y:S01]  /*4cd0*/  IABS R13, R24 ;  /* 0x00000018000d7213 */ /* 0x000fe20000000000 */
[----:B------:R-:W-:Y:S01]  /*4ce0*/  @!P5 IMAD.IADD R167, R167, 0x1, -R5 ;  /* 0x00000001a7a7d824 */ /* 0x000fe200078e0a05 */
[----:B------:R-:W-:Y:S01]  /*4cf0*/  IABS R16, R26 ;  /* 0x0000001a00107213 */ /* 0x000fe20000000000 */
[C---:B------:R-:W-:Y:S01]  /*4d00*/  IMAD R173, R5.reuse, R12, R173 ;  /* 0x0000000c05ad7224 */ /* 0x040fe200078e02ad */
[----:B------:R-:W-:Y:S01]  /*4d10*/  ISETP.GT.U32.AND P5, PT, R5, R171, PT ;  /* 0x000000ab0500720c */ /* 0x000fe20003fa4070 */
[----:B------:R-:W-:-:S04]  /*4d20*/  IMAD.HI.U32 R9, R6, R13, RZ ;  /* 0x0000000d06097227 */ /* 0x000fc800078e00ff */
[----:B------:R-:W-:Y:S01]  /*4d30*/  @!P6 IMAD.IADD R169, R169, 0x1, -R5 ;  /* 0x00000001a9a9e824 */ /* 0x000fe200078e0a05 */
[----:B------:R-:W-:Y:S01]  /*4d40*/  ISETP.GT.U32.AND P6, PT, R5, R173, PT ;  /* 0x000000ad0500720c */ /* 0x000fe20003fc4070 */
[----:B------:R-:W-:-:S04]  /*4d50*/  IMAD.HI.U32 R10, R6, R16, RZ ;  /* 0x00000010060a7227 */ /* 0x000fc800078e00ff */
[----:B------:R-:W-:Y:S01]  /*4d60*/  IMAD.MOV R14, RZ, RZ, -R9 ;  /* 0x000000ffff0e7224 */ /* 0x000fe200078e0a09 */
[----:B------:R-:W-:Y:S01]  /*4d70*/  LOP3.LUT R28, R7, 0x1e8, RZ, 0xfc, !PT ;  /* 0x000001e8071c7812 */ /* 0x000fe200078efcff */
[----:B------:R-:W-:Y:S02]  /*4d80*/  IMAD.MOV R12, RZ, RZ, -R10 ;  /* 0x000000ffff0c7224 */ /* 0x000fe400078e0a0a */
[----:B------:R-:W-:Y:S01]  /*4d90*/  IMAD R10, R5, R14, R13 ;  /* 0x0000000e050a7224 */ /* 0x000fe200078e020d */
[----:B------:R-:W-:Y:S01]  /*4da0*/  IABS R18, R28 ;  /* 0x0000001c00127213 */ /* 0x000fe20000000000 */
[----:B------:R-:W-:Y:S02]  /*4db0*/  @!P5 IMAD.IADD R171, R171, 0x1, -R5 ;  /* 0x00000001ababd824 */ /* 0x000fe400078e0a05 */
[----:B------:R-:W-:Y:S01]  /*4dc0*/  @!P2 IMAD.MOV R161, RZ, RZ, -R161 ;  /* 0x000000ffffa1a224 */ /* 0x000fe200078e0aa1 */
[C---:B------:R-:W-:Y:S01]  /*4dd0*/  ISETP.GT.U32.AND P2, PT, R5.reuse, R167, PT ;  /* 0x000000a70500720c */ /* 0x040fe20003f44070 */
[----:B------:R-:W-:Y:S01]  /*4de0*/  @!P0 IMAD.MOV R165, RZ, RZ, -R165 ;  /* 0x000000ffffa58224 */ /* 0x000fe200078e0aa5 */
[----:B------:R-:W-:Y:S01]  /*4df0*/  ISETP.GT.U32.AND P0, PT, R5, R10, PT ;  /* 0x0000000a0500720c */ /* 0x000fe20003f04070 */
[----:B------:R-:W-:Y:S01]  /*4e00*/  @!P6 IMAD.IADD R173, R173, 0x1, -R5 ;  /* 0x00000001adade824 */ /* 0x000fe200078e0a05 */
[C---:B------:R-:W-:Y:S01]  /*4e10*/  ISETP.GT.U32.AND P6, PT, R5.reuse, R171, PT ;  /* 0x000000ab0500720c */ /* 0x040fe20003fc4070 */
[----:B------:R-:W-:Y:S01]  /*4e20*/  IMAD.HI.U32 R4, R6, R18, RZ ;  /* 0x0000001206047227 */ /* 0x000fe200078e00ff */
[----:B------:R-:W-:-:S03]  /*4e30*/  ISETP.GT.U32.AND P5, PT, R5, R169, PT ;  /* 0x000000a90500720c */ /* 0x000fc60003fa4070 */
[----:B------:R-:W-:Y:S01]  /*4e40*/  IMAD.MOV R4, RZ, RZ, -R4 ;  /* 0x000000ffff047224 */ /* 0x000fe200078e0a04 */
[----:B------:R-:W-:Y:S01]  /*4e50*/  LOP3.LUT R30, R7, 0x1f8, RZ, 0xfc, !PT ;  /* 0x000001f8071e7812 */ /* 0x000fe200078efcff */
[----:B------:R-:W-:Y:S02]  /*4e60*/  @!P3 IMAD.MOV R163, RZ, RZ, -R163 ;  /* 0x000000ffffa3b224 */ /* 0x000fe400078e0aa3 */
[----:B------:R-:W-:Y:S01]  /*4e70*/  IMAD R14, R5, R4, R18 ;  /* 0x00000004050e7224 */ /* 0x000fe200078e0212 */
[----:B------:R-:W-:Y:S01]  /*4e80*/  IABS R18, R30 ;  /* 0x0000001e00127213 */ /* 0x000fe20000000000 */
[--C-:B------:R-:W-:Y:S01]  /*4e90*/  @!P2 IMAD.IADD R167, R167, 0x1, -R5.reuse ;  /* 0x00000001a7a7a824 */ /* 0x100fe200078e0a05 */
[----:B------:R-:W-:Y:S01]  /*4ea0*/  ISETP.GT.U32.AND P3, PT, R5, R173, PT ;  /* 0x000000ad0500720c */ /* 0x000fe20003f64070 */
[--C-:B------:R-:W-:Y:S02]  /*4eb0*/  @!P0 IMAD.IADD R10, R10, 0x1, -R5.reuse ;  /* 0x000000010a0a8824 */ /* 0x100fe400078e0a05 */
[----:B------:R-:W-:Y:S01]  /*4ec0*/  @!P6 IMAD.IADD R171, R171, 0x1, -R5 ;  /* 0x00000001ababe824 */ /* 0x000fe200078e0a05 */
[C---:B------:R-:W-:Y:S01]  /*4ed0*/  ISETP.GT.U32.AND P6, PT, R5.reuse, R14, PT ;  /* 0x0000000e0500720c */ /* 0x040fe20003fc4070 */
[----:B------:R-:W-:-:S02]  /*4ee0*/  IMAD R12, R5, R12, R16 ;  /* 0x0000000c050c7224 */ /* 0x000fc400078e0210 */
[----:B------:R-:W-:Y:S01]  /*4ef0*/  @!P4 IMAD.MOV R167, RZ, RZ, -R167 ;  /* 0x000000ffffa7c224 */ /* 0x000fe200078e0aa7 */
[----:B------:R-:W-:Y:S01]  /*4f00*/  ISETP.GT.U32.AND P4, PT, R5, R10, PT ;  /* 0x0000000a0500720c */ /* 0x000fe20003f84070 */
[----:B------:R-:W-:Y:S01]  /*4f10*/  IMAD.HI.U32 R9, R6, R18, RZ ;  /* 0x0000001206097227 */ /* 0x000fe200078e00ff */
[----:B------:R-:W-:-:S03]  /*4f20*/  LOP3.LUT R13, R7, 0x1f0, RZ, 0xfc, !PT ;  /* 0x000001f0070d7812 */ /* 0x000fc600078efcff */
[----:B------:R-:W-:Y:S01]  /*4f30*/  @!P5 IMAD.IADD R169, R169, 0x1, -R5 ;  /* 0x00000001a9a9d824 */ /* 0x000fe200078e0a05 */
[----:B------:R-:W-:Y:S01]  /*4f40*/  ISETP.GE.AND P5, PT, R19, RZ, PT ;  /* 0x000000ff1300720c */ /* 0x000fe20003fa6270 */
[----:B------:R-:W-:Y:S01]  /*4f50*/  IMAD.MOV R9, RZ, RZ, -R9 ;  /* 0x000000ffff097224 */ /* 0x000fe200078e0a09 */
[----:B------:R-:W-:Y:S02]  /*4f60*/  ISETP.GT.U32.AND P2, PT, R5, R12, PT ;  /* 0x0000000c0500720c */ /* 0x000fe40003f44070 */
[----:B------:R-:W-:Y:S01]  /*4f70*/  IABS R16, R13 ;  /* 0x0000000d00107213 */ /* 0x000fe20000000000 */
[----:B------:R-:W-:Y:S01]  /*4f80*/  @!P3 IMAD.IADD R173, R173, 0x1, -R5 ;  /* 0x00000001adadb824 */ /* 0x000fe200078e0a05 */
[----:B------:R-:W-:Y:S01]  /*4f90*/  ISETP.GE.AND P3, PT, R20, RZ, PT ;  /* 0x000000ff1400720c */ /* 0x000fe20003f66270 */
[----:B------:R-:W-:Y:S02]  /*4fa0*/  IMAD R18, R5, R9, R18 ;  /* 0x0000000905127224 */ /* 0x000fe400078e0212 */
[----:B------:R-:W-:-:S04]  /*4fb0*/  IMAD.HI.U32 R4, R6, R16, RZ ;  /* 0x0000001006047227 */ /* 0x000fc800078e00ff */
[--C-:B------:R-:W-:Y:S02]  /*4fc0*/  @!P6 IMAD.IADD R14, R14, 0x1, -R5.reuse ;  /* 0x000000010e0ee824 */ /* 0x100fe400078e0a05 */
[----:B------:R-:W-:Y:S01]  /*4fd0*/  @!P4 IMAD.IADD R10, R10, 0x1, -R5 ;  /* 0x000000010a0ac824 */ /* 0x000fe200078e0a05 */
[C---:B------:R-:W-:Y:S01]  /*4fe0*/  ISETP.GT.U32.AND P4, PT, R5.reuse, R18, PT ;  /* 0x000000120500720c */ /* 0x040fe20003f84070 */
[----:B------:R-:W-:Y:S02]  /*4ff0*/  IMAD.MOV R4, RZ, RZ, -R4 ;  /* 0x000000ffff047224 */ /* 0x000fe400078e0a04 */
[----:B------:R-:W-:Y:S01]  /*5000*/  @!P5 IMAD.MOV R169, RZ, RZ, -R169 ;  /* 0x000000ffffa9d224 */ /* 0x000fe200078e0aa9 */
[C---:B------:R-:W-:Y:S01]  /*5010*/  ISETP.GT.U32.AND P5, PT, R5.reuse, R14, PT ;  /* 0x0000000e0500720c */ /* 0x040fe20003fa4070 */
[----:B------:R-:W-:Y:S01]  /*5020*/  @!P2 IMAD.IADD R12, R12, 0x1, -R5 ;  /* 0x000000010c0ca824 */ /* 0x000fe200078e0a05 */
[----:B------:R-:W-:Y:S01]  /*5030*/  ISETP.GE.AND P0, PT, R22, RZ, PT ;  /* 0x000000ff1600720c */ /* 0x000fe20003f06270 */
[----:B------:R-:W-:Y:S01]  /*5040*/  IMAD R16, R5, R4, R16 ;  /* 0x0000000405107224 */ /* 0x000fe200078e0210 */
[----:B------:R-:W-:Y:S01]  /*5050*/  ISETP.GE.AND P2, PT, R24, RZ, PT ;  /* 0x000000ff1800720c */ /* 0x000fe20003f46270 */
[----:B------:R-:W-:Y:S01]  /*5060*/  @!P3 IMAD.MOV R171, RZ, RZ, -R171 ;  /* 0x000000ffffabb224 */ /* 0x000fe200078e0aab */
[----:B------:R-:W-:-:S02]  /*5070*/  LOP3.LUT R20, R7, 0x4, RZ, 0xfc, !PT ;  /* 0x0000000407147812 */ /* 0x000fc400078efcff */
[C---:B------:R-:W-:Y:S01]  /*5080*/  ISETP.GT.U32.AND P3, PT, R5.reuse, R16, PT ;  /* 0x000000100500720c */ /* 0x040fe20003f64070 */
[--C-:B------:R-:W-:Y:S01]  /*5090*/  @!P4 IMAD.IADD R18, R18, 0x1, -R5.reuse ;  /* 0x000000011212c824 */ /* 0x100fe200078e0a05 */
[----:B------:R-:W-:Y:S02]  /*50a0*/  IABS R9, R20 ;  /* 0x0000001400097213 */ /* 0x000fe40000000000 */
[----:B------:R-:W-:Y:S02]  /*50b0*/  ISETP.GT.U32.AND P6, PT, R5, R12, PT ;  /* 0x0000000c0500720c */ /* 0x000fe40003fc4070 */
[----:B------:R-:W-:Y:S01]  /*50c0*/  LOP3.LUT R19, R7, 0xc, RZ, 0xfc, !PT ;  /* 0x0000000c07137812 */ /* 0x000fe200078efcff */
[----:B------:R-:W-:Y:S01]  /*50d0*/  @!P5 IMAD.IADD R14, R14, 0x1, -R5 ;  /* 0x000000010e0ed824 */ /* 0x000fe200078e0a05 */
[----:B------:R-:W-:Y:S01]  /*50e0*/  ISETP.GE.AND P5, PT, R13, RZ, PT ;  /* 0x000000ff0d00720c */ /* 0x000fe20003fa6270 */
[----:B------:R-:W-:Y:S01]  /*50f0*/  @!P0 IMAD.MOV R173, RZ, RZ, -R173 ;  /* 0x000000ffffad8224 */ /* 0x000fe200078e0aad */
[----:B------:R-:W-:Y:S01]  /*5100*/  ISETP.GE.AND P0, PT, R26, RZ, PT ;  /* 0x000000ff1a00720c */ /* 0x000fe20003f06270 */
[----:B------:R-:W-:Y:S01]  /*5110*/  @!P2 IMAD.MOV R10, RZ, RZ, -R10 ;  /* 0x000000ffff0aa224 */ /* 0x000fe200078e0a0a */
[----:B------:R-:W-:Y:S01]  /*5120*/  IABS R13, R19 ;  /* 0x00000013000d7213 */ /* 0x000fe20000000000 */
[----:B------:R-:W-:Y:S01]  /*5130*/  IMAD.HI.U32 R4, R6, R9, RZ ;  /* 0x0000000906047227 */ /* 0x000fe200078e00ff */
[----:B------:R-:W-:-:S02]  /*5140*/  ISETP.GT.U32.AND P2, PT, R5, R18, PT ;  /* 0x000000120500720c */ /* 0x000fc40003f44070 */
[----:B------:R-:W-:Y:S01]  /*5150*/  LOP3.LUT R32, R3, 0x1f, RZ, 0xc0, !PT ;  /* 0x0000001f03207812 */ /* 0x000fe200078ec0ff */
[----:B------:R-:W-:Y:S02]  /*5160*/  IMAD.MOV R4, RZ, RZ, -R4 ;  /* 0x000000ffff047224 */ /* 0x000fe400078e0a04 */
[----:B------:R-:W-:Y:S02]  /*5170*/  @!P3 IMAD.IADD R16, R16, 0x1, -R5 ;  /* 0x000000011010b824 */ /* 0x000fe400078e0a05 */
[----:B------:R-:W-:-:S04]  /*5180*/  IMAD.HI.U32 R3, R6, R13, RZ ;  /* 0x0000000d06037227 */ /* 0x000fc800078e00ff */
[C---:B------:R-:W-:Y:S01]  /*5190*/  IMAD R9, R5.reuse, R4, R9 ;  /* 0x0000000405097224 */ /* 0x040fe200078e0209 */
[C---:B------:R-:W-:Y:S01]  /*51a0*/  ISETP.GT.U32.AND P4, PT, R5.reuse, R16, PT ;  /* 0x000000100500720c */ /* 0x040fe20003f84070 */
[----:B------:R-:W-:Y:S02]  /*51b0*/  @!P6 IMAD.IADD R12, R12, 0x1, -R5 ;  /* 0x000000010c0ce824 */ /* 0x000fe400078e0a05 */
[----:B------:R-:W-:Y:S02]  /*51c0*/  IMAD.MOV R4, RZ, RZ, -R3 ;  /* 0x000000ffff047224 */ /* 0x000fe400078e0a03 */
[----:B------:R-:W-:Y:S01]  /*51d0*/  @!P0 IMAD.MOV R12, RZ, RZ, -R12 ;  /* 0x000000ffff0c8224 */ /* 0x000fe200078e0a0c */
[C---:B------:R-:W-:Y:S01]  /*51e0*/  ISETP.GT.U32.AND P0, PT, R5.reuse, R9, PT ;  /* 0x000000090500720c */ /* 0x040fe20003f04070 */
[----:B------:R-:W-:Y:S01]  /*51f0*/  IMAD R13, R5, R4, R13 ;  /* 0x00000004050d7224 */ /* 0x000fe200078e020d */
[----:B------:R-:W-:Y:S01]  /*5200*/  LOP3.LUT R4, RZ, R39, RZ, 0x33, !PT ;  /* 0x00000027ff047212 */ /* 0x000fe200078e33ff */
[----:B------:R-:W-:Y:S01]  /*5210*/  @!P2 IMAD.IADD R18, R18, 0x1, -R5 ;  /* 0x000000011212a824 */ /* 0x000fe200078e0a05 */
[----:B------:R-:W-:Y:S01]  /*5220*/  ISETP.NE.AND P2, PT, R39, RZ, PT ;  /* 0x000000ff2700720c */ /* 0x000fe20003f45270 */
[----:B------:R-:W-:-:S03]  /*5230*/  IMAD R81, R32, R83, RZ ;  /* 0x0000005320517224 */ /* 0x000fc600078e02ff */
[----:B------:R-:W-:Y:S01]  /*5240*/  SEL R54, R4, R11, !P2 ;  /* 0x0000000b04367207 */ /* 0x000fe20005000000 */
[--C-:B------:R-:W-:Y:S01]  /*5250*/  @!P4 IMAD.IADD R16, R16, 0x1, -R5.reuse ;  /* 0x000000011010c824 */ /* 0x100fe200078e0a05 */
[----:B------:R-:W-:Y:S02]  /*5260*/  SEL R24, R4, R17, !P2 ;  /* 0x0000001104187207 */ /* 0x000fe40005000000 */
[----:B------:R-:W-:Y:S01]  /*5270*/  IADD3 R84, P4, PT, R81, UR22, RZ ;  /* 0x0000001651547c10 */ /* 0x000fe2000ff9e0ff */
[----:B------:R-:W-:Y:S01]  /*5280*/  IMAD R54, R54, UR9, RZ ;  /* 0x0000000936367c24 */ /* 0x000fe2000f8e02ff */
[C---:B------:R-:W-:Y:S01]  /*5290*/  SEL R48, R4.reuse, R33, !P2 ;  /* 0x0000002104307207 */ /* 0x040fe20005000000 */
[----:B------:R-:W-:Y:S01]  /*52a0*/  @!P0 IMAD.IADD R9, R9, 0x1, -R5 ;  /* 0x0000000109098824 */ /* 0x000fe200078e0a05 */
[C---:B------:R-:W-:Y:S02]  /*52b0*/  SEL R33, R4.reuse, R53, !P2 ;  /* 0x0000003504217207 */ /* 0x040fe40005000000 */
[----:B------:R-:W-:Y:S01]  /*52c0*/  SEL R32, R4, R57, !P2 ;  /* 0x0000003904207207 */ /* 0x000fe20005000000 */
[----:B------:R-:W-:Y:S01]  /*52d0*/  IMAD R57, R24, UR9, RZ ;  /* 0x0000000918397c24 */ /* 0x000fe2000f8e02ff */
[----:B------:R-:W-:-:S02]  /*52e0*/  LEA.HI.X.SX32 R81, R81, UR23, 0x1, P4 ;  /* 0x0000001751517c11 */ /* 0x000fc4000a0f0eff */
[----:B------:R-:W-:Y:S02]  /*52f0*/  SEL R23, R4, R23, !P2 ;  /* 0x0000001704177207 */ /* 0x000fe40005000000 */
[----:B------:R-:W-:Y:S02]  /*5300*/  IADD3 R53, P0, PT, R54, R84, RZ ;  /* 0x0000005436357210 */ /* 0x000fe40007f1e0ff */
[C---:B------:R-:W-:Y:S02]  /*5310*/  SEL R68, R4.reuse, R31, !P2 ;  /* 0x0000001f04447207 */ /* 0x040fe40005000000 */
[C---:B------:R-:W-:Y:S02]  /*5320*/  SEL R31, R4.reuse, R55, !P2 ;  /* 0x00000037041f7207 */ /* 0x040fe40005000000 */
[----:B------:R-:W-:Y:S01]  /*5330*/  SEL R36, R4, R61, !P2 ;  /* 0x0000003d04247207 */ /* 0x000fe20005000000 */
[----:B------:R-:W-:Y:S01]  /*5340*/  IMAD R61, R23, UR9, RZ ;  /* 0x00000009173d7c24 */ /* 0x000fe2000f8e02ff */
[----:B------:R-:W-:-:S02]  /*5350*/  LEA.HI.X.SX32 R54, R54, R81, 0x1, P0 ;  /* 0x0000005136367211 */ /* 0x000fc400000f0eff */
[C---:B------:R-:W-:Y:S02]  /*5360*/  SEL R27, R4.reuse, R27, !P2 ;  /* 0x0000001b041b7207 */ /* 0x040fe40005000000 */
[-C--:B------:R-:W-:Y:S02]  /*5370*/  IADD3 R55, P0, PT, R57, R84.reuse, RZ ;  /* 0x0000005439377210 */ /* 0x080fe40007f1e0ff */
[----:B------:R-:W-:Y:S01]  /*5380*/  SEL R40, R4, R65, !P2 ;  /* 0x0000004104287207 */ /* 0x000fe20005000000 */
[----:B------:R-:W-:Y:S01]  /*5390*/  IMAD R65, R27, UR9, RZ ;  /* 0x000000091b417c24 */ /* 0x000fe2000f8e02ff */
[-C--:B------:R-:W-:Y:S02]  /*53a0*/  LEA.HI.X.SX32 R57, R57, R81.reuse, 0x1, P0 ;  /* 0x0000005139397211 */ /* 0x080fe400000f0eff */
[C---:B------:R-:W-:Y:S02]  /*53b0*/  IADD3 R58, P0, PT, R61.reuse, R84, RZ ;  /* 0x000000543d3a7210 */ /* 0x040fe40007f1e0ff */
[----:B------:R-:W-:Y:S01]  /*53c0*/  ISETP.GE.AND P3, PT, R30, RZ, PT ;  /* 0x000000ff1e00720c */ /* 0x000fe20003f66270 */
[----:B------:R-:W-:Y:S01]  /*53d0*/  IMAD R68, R68, UR9, RZ ;  /* 0x0000000944447c24 */ /* 0x000fe2000f8e02ff */
[----:B------:R-:W-:-:S02]  /*53e0*/  LEA.HI.X.SX32 R61, R61, R81, 0x1, P0 ;  /* 0x000000513d3d7211 */ /* 0x000fc400000f0eff */
[C---:B------:R-:W-:Y:S02]  /*53f0*/  SEL R35, R4.reuse, R35, !P2 ;  /* 0x0000002304237207 */ /* 0x040fe40005000000 */
[----:B------:R-:W-:Y:S01]  /*5400*/  IADD3 R62, P0, PT, R65, R84, RZ ;  /* 0x00000054413e7210 */ /* 0x000fe20007f1e0ff */
[----:B------:R-:W-:Y:S01]  /*5410*/  IMAD.MOV.U32 R3, RZ, RZ, R16 ;  /* 0x000000ffff037224 */ /* 0x000fe200078e0010 */
[C---:B------:R-:W-:Y:S01]  /*5420*/  SEL R30, R4.reuse, R47, !P2 ;  /* 0x0000002f041e7207 */ /* 0x040fe20005000000 */
[----:B------:R-:W-:Y:S01]  /*5430*/  IMAD.MOV.U32 R39, RZ, RZ, R18 ;  /* 0x000000ffff277224 */ /* 0x000fe200078e0012 */
[C---:B------:R-:W-:Y:S01]  /*5440*/  SEL R49, R4.reuse, R49, !P2 ;  /* 0x0000003104317207 */ /* 0x040fe20005000000 */
[----:B------:R-:W-:Y:S01]  /*5450*/  IMAD R47, R35, UR9, RZ ;  /* 0x00000009232f7c24 */ /* 0x000fe2000f8e02ff */
[----:B------:R-:W-:Y:S02]  /*5460*/  LEA.HI.X.SX32 R65, R65, R81, 0x1, P0 ;  /* 0x0000005141417211 */ /* 0x000fe400000f0eff */
[----:B------:R-:W-:-:S02]  /*5470*/  SEL R41, R4, R41, !P2 ;  /* 0x0000002904297207 */ /* 0x000fc40005000000 */
[-C--:B------:R-:W-:Y:S01]  /*5480*/  IADD3 R66, P0, PT, R68, R84.reuse, RZ ;  /* 0x0000005444427210 */ /* 0x080fe20007f1e0ff */
[----:B------:R-:W-:Y:S01]  /*5490*/  @!P5 IMAD.MOV R3, RZ, RZ, -R3 ;  /* 0x000000ffff03d224 */ /* 0x000fe200078e0a03 */
[----:B------:R-:W-:Y:S01]  /*54a0*/  ISETP.GE.AND P6, PT, R28, RZ, PT ;  /* 0x000000ff1c00720c */ /* 0x000fe20003fc6270 */
[----:B------:R-:W-:Y:S01]  /*54b0*/  @!P3 IMAD.MOV R39, RZ, RZ, -R39 ;  /* 0x000000ffff27b224 */ /* 0x000fe200078e0a27 */
[----:B------:R-:W-:Y:S01]  /*54c0*/  SEL R26, R4, R43, !P2 ;  /* 0x0000002b041a7207 */ /* 0x000fe20005000000 */
[----:B------:R-:W-:Y:S01]  /*54d0*/  IMAD R35, R49, UR9, RZ ;  /* 0x0000000931237c24 */ /* 0x000fe2000f8e02ff */
[----:B------:R-:W-:Y:S01]  /*54e0*/  LEA.HI.X.SX32 R68, R68, R81, 0x1, P0 ;  /* 0x0000005144447211 */ /* 0x000fe200000f0eff */
[----:B------:R-:W-:Y:S01]  /*54f0*/  IMAD R43, R41, UR9, RZ ;  /* 0x00000009292b7c24 */ /* 0x000fe2000f8e02ff */
[----:B------:R-:W-:Y:S01]  /*5500*/  SEL R28, R4, R45, !P2 ;  /* 0x0000002d041c7207 */ /* 0x000fe20005000000 */
[----:B------:R-:W-:Y:S01]  /*5510*/  IMAD.MOV.U32 R175, RZ, RZ, R14 ;  /* 0x000000ffffaf7224 */ /* 0x000fe200078e000e */
[----:B------:R-:W-:-:S02]  /*5520*/  IADD3 R49, P0, PT, R47, R84, RZ ;  /* 0x000000542f317210 */ /* 0x000fc40007f1e0ff */
[C---:B------:R-:W-:Y:S02]  /*5530*/  SEL R14, R4.reuse, R10, !P2 ;  /* 0x0000000a040e7207 */ /* 0x040fe40005000000 */
[C---:B------:R-:W-:Y:S02]  /*5540*/  SEL R21, R4.reuse, R21, !P2 ;  /* 0x0000001504157207 */ /* 0x040fe40005000000 */
[C---:B------:R-:W-:Y:S02]  /*5550*/  SEL R10, R4.reuse, R3, !P2 ;  /* 0x00000003040a7207 */ /* 0x040fe40005000000 */
[----:B------:R-:W-:Y:S01]  /*5560*/  SEL R3, R4, R39, !P2 ;  /* 0x0000002704037207 */ /* 0x000fe20005000000 */
[----:B------:R-:W-:Y:S01]  /*5570*/  IMAD R39, R28, UR9, RZ ;  /* 0x000000091c277c24 */ /* 0x000fe2000f8e02ff */
[----:B------:R-:W-:Y:S02]  /*5580*/  LEA.HI.X.SX32 R47, R47, R81, 0x1, P0 ;  /* 0x000000512f2f7211 */ /* 0x000fe400000f0eff */
[----:B------:R-:W-:-:S02]  /*5590*/  IADD3 R44, P0, PT, R43, R84, RZ ;  /* 0x000000542b2c7210 */ /* 0x000fc40007f1e0ff */
[C---:B------:R-:W-:Y:S02]  /*55a0*/  SEL R22, R4.reuse, R15, !P2 ;  /* 0x0000000f04167207 */ /* 0x040fe40005000000 */
[C---:B------:R-:W-:Y:S01]  /*55b0*/  SEL R34, R4.reuse, R59, !P2 ;  /* 0x0000003b04227207 */ /* 0x040fe20005000000 */
[----:B------:R-:W-:Y:S01]  /*55c0*/  IMAD R59, R21, UR9, RZ ;  /* 0x00000009153b7c24 */ /* 0x000fe2000f8e02ff */
[----:B------:R-:W-:Y:S01]  /*55d0*/  SEL R25, R4, R25, !P2 ;  /* 0x0000001904197207 */ /* 0x000fe20005000000 */
[----:B------:R-:W-:Y:S01]  /*55e0*/  IMAD R21, R40, UR9, RZ ;  /* 0x0000000928157c24 */ /* 0x000fe2000f8e02ff */
[----:B------:R-:W-:Y:S01]  /*55f0*/  LEA.HI.X.SX32 R43, R43, R81, 0x1, P0 ;  /* 0x000000512b2b7211 */ /* 0x000fe200000f0eff */
[----:B------:R-:W-:Y:S01]  /*5600*/  IMAD R22, R22, UR9, RZ ;  /* 0x0000000916167c24 */ /* 0x000fe2000f8e02ff */
[----:B------:R-:W-:Y:S02]  /*5610*/  IADD3 R40, P0, PT, R39, R84, RZ ;  /* 0x0000005427287210 */ /* 0x000fe40007f1e0ff */
[C---:B------:R-:W-:Y:S01]  /*5620*/  SEL R38, R4.reuse, R63, !P2 ;  /* 0x0000003f04267207 */ /* 0x040fe20005000000 */
[----:B------:R-:W-:Y:S01]  /*5630*/  IMAD R63, R25, UR9, RZ ;  /* 0x00000009193f7c24 */ /* 0x000fe2000f8e02ff */
[----:B------:R-:W-:Y:S01]  /*5640*/  SEL R29, R4, R29, !P2 ;  /* 0x0000001d041d7207 */ /* 0x000fe20005000000 */
[----:B------:R-:W-:Y:S01]  /*5650*/  IMAD R25, R36, UR9, RZ ;  /* 0x0000000924197c24 */ /* 0x000fe2000f8e02ff */
[----:B------:R-:W-:Y:S01]  /*5660*/  LEA.HI.X.SX32 R39, R39, R81, 0x1, P0 ;  /* 0x0000005127277211 */ /* 0x000fe200000f0eff */
[----:B------:R-:W-:Y:S01]  /*5670*/  IMAD R31, R31, UR9, RZ ;  /* 0x000000091f1f7c24 */ /* 0x000fe2000f8e02ff */
[----:B------:R-:W-:-:S02]  /*5680*/  SEL R16, R4, R159, !P2 ;  /* 0x0000009f04107207 */ /* 0x000fc40005000000 */
[-C--:B------:R-:W-:Y:S02]  /*5690*/  IADD3 R36, P0, PT, R35, R84.reuse, RZ ;  /* 0x0000005423247210 */ /* 0x080fe40007f1e0ff */
[----:B------:R-:W-:Y:S02]  /*56a0*/  IADD3 R159, P3, PT, R22, R84, RZ ;  /* 0x00000054169f7210 */ /* 0x000fe40007f7e0ff */
[C---:B------:R-:W-:Y:S01]  /*56b0*/  SEL R172, R4.reuse, R67, !P2 ;  /* 0x0000004304ac7207 */ /* 0x040fe20005000000 */
[----:B------:R-:W-:Y:S01]  /*56c0*/  IMAD R67, R29, UR9, RZ ;  /* 0x000000091d437c24 */ /* 0x000fe2000f8e02ff */
[----:B------:R-:W-:Y:S01]  /*56d0*/  SEL R72, R4, R161, !P2 ;  /* 0x000000a104487207 */ /* 0x000fe20005000000 */
[----:B------:R-:W-:Y:S01]  /*56e0*/  IMAD R29, R32, UR9, RZ ;  /* 0x00000009201d7c24 */ /* 0x000fe2000f8e02ff */
[-C--:B------:R-:W-:Y:S01]  /*56f0*/  LEA.HI.X.SX32 R35, R35, R81.reuse, 0x1, P0 ;  /* 0x0000005123237211 */ /* 0x080fe200000f0eff */
[----:B------:R-:W-:Y:S01]  /*5700*/  IMAD R27, R34, UR9, RZ ;  /* 0x00000009221b7c24 */ /* 0x000fe2000f8e02ff */
[----:B------:R-:W-:-:S02]  /*5710*/  LEA.HI.X.SX32 R161, R22, R81, 0x1, P3 ;  /* 0x0000005116a17211 */ /* 0x000fc400018f0eff */
[-C--:B------:R-:W-:Y:S02]  /*5720*/  IADD3 R32, P0, PT, R31, R84.reuse, RZ ;  /* 0x000000541f207210 */ /* 0x080fe40007f1e0ff */
[-C--:B------:R-:W-:Y:S01]  /*5730*/  IADD3 R56, P3, PT, R59, R84.reuse, RZ ;  /* 0x000000543b387210 */ /* 0x080fe20007f7e0ff */
[----:B------:R-:W-:Y:S01]  /*5740*/  IMAD R23, R38, UR9, RZ ;  /* 0x0000000926177c24 */ /* 0x000fe2000f8e02ff */
[-C--:B------:R-:W-:Y:S02]  /*5750*/  LEA.HI.X.SX32 R31, R31, R81.reuse, 0x1, P0 ;  /* 0x000000511f1f7211 */ /* 0x080fe400000f0eff */
[-C--:B------:R-:W-:Y:S02]  /*5760*/  LEA.HI.X.SX32 R59, R59, R81.reuse, 0x1, P3 ;  /* 0x000000513b3b7211 */ /* 0x080fe400018f0eff */
[-C--:B------:R-:W-:Y:S02]  /*5770*/  IADD3 R28, P0, PT, R27, R84.reuse, RZ ;  /* 0x000000541b1c7210 */ /* 0x080fe40007f1e0ff */
[----:B------:R-:W-:Y:S01]  /*5780*/  IADD3 R60, P3, PT, R63, R84, RZ ;  /* 0x000000543f3c7210 */ /* 0x000fe20007f7e0ff */
[----:B------:R-:W-:Y:S01]  /*5790*/  IMAD R172, R172, UR9, RZ ;  /* 0x00000009acac7c24 */ /* 0x000fe2000f8e02ff */
[----:B------:R-:W-:Y:S01]  /*57a0*/  LEA.HI.X.SX32 R27, R27, R81, 0x1, P0 ;  /* 0x000000511b1b7211 */ /* 0x000fe200000f0eff */
[----:B------:R-:W-:Y:S01]  /*57b0*/  IMAD R48, R48, UR9, RZ ;  /* 0x0000000930307c24 */ /* 0x000fe2000f8e02ff */
[----:B------:R-:W-:-:S02]  /*57c0*/  SEL R181, R4, R71, !P2 ;  /* 0x0000004704b57207 */ /* 0x000fc40005000000 */
[----:B------:R-:W-:Y:S02]  /*57d0*/  LEA.HI.X.SX32 R63, R63, R81, 0x1, P3 ;  /* 0x000000513f3f7211 */ /* 0x000fe400018f0eff */
[-C--:B------:R-:W-:Y:S02]  /*57e0*/  IADD3 R24, P0, PT, R23, R84.reuse, RZ ;  /* 0x0000005417187210 */ /* 0x080fe40007f1e0ff */
[C---:B------:R-:W-:Y:S02]  /*57f0*/  SEL R37, R4.reuse, R37, !P2 ;  /* 0x0000002504257207 */ /* 0x040fe40005000000 */
[----:B------:R-:W-:Y:S01]  /*5800*/  IADD3 R64, P3, PT, R67, R84, RZ ;  /* 0x0000005443407210 */ /* 0x000fe20007f7e0ff */
[----:B------:R-:W-:Y:S01]  /*5810*/  IMAD R181, R181, UR9, RZ ;  /* 0x00000009b5b57c24 */ /* 0x000fe2000f8e02ff */
[C---:B------:R-:W-:Y:S02]  /*5820*/  SEL R17, R4.reuse, R173, !P2 ;  /* 0x000000ad04117207 */ /* 0x040fe40005000000 */
[----:B------:R-:W-:Y:S01]  /*5830*/  LEA.HI.X.SX32 R23, R23, R81, 0x1, P0 ;  /* 0x0000005117177211 */ /* 0x000fe200000f0eff */
[----:B------:R-:W-:Y:S01]  /*5840*/  IMAD R45, R37, UR9, RZ ;  /* 0x00000009252d7c24 */ /* 0x000fe2000f8e02ff */
[----:B------:R-:W-:-:S02]  /*5850*/  SEL R189, R4, R75, !P2 ;  /* 0x0000004b04bd7207 */ /* 0x000fc40005000000 */
[-C--:B------:R-:W-:Y:S02]  /*5860*/  LEA.HI.X.SX32 R67, R67, R81.reuse, 0x1, P3 ;  /* 0x0000005143437211 */ /* 0x080fe400018f0eff */
[-C--:B------:R-:W-:Y:S02]  /*5870*/  IADD3 R173, P0, PT, R172, R84.reuse, RZ ;  /* 0x00000054acad7210 */ /* 0x080fe40007f1e0ff */
[----:B------:R-:W-:Y:S01]  /*5880*/  IADD3 R50, P3, PT, R48, R84, RZ ;  /* 0x0000005430327210 */ /* 0x000fe20007f7e0ff */
[----:B------:R-:W-:Y:S01]  /*5890*/  IMAD R189, R189, UR9, RZ ;  /* 0x00000009bdbd7c24 */ /* 0x000fe2000f8e02ff */
[----:B------:R-:W-:Y:S01]  /*58a0*/  LEA.HI.X.SX32 R172, R172, R81, 0x1, P0 ;  /* 0x00000051acac7211 */ /* 0x000fe200000f0eff */
[----:B------:R-:W-:Y:S01]  /*58b0*/  IMAD R41, R26, UR9, RZ ;  /* 0x000000091a297c24 */ /* 0x000fe2000f8e02ff */
[----:B------:R-:W-:Y:S02]  /*58c0*/  SEL R197, R4, R115, !P2 ;  /* 0x0000007304c57207 */ /* 0x000fe40005000000 */
[----:B------:R-:W-:-:S02]  /*58d0*/  LEA.HI.X.SX32 R48, R48, R81, 0x1, P3 ;  /* 0x0000005130307211 */ /* 0x000fc400018f0eff */
[-C--:B------:R-:W-:Y:S02]  /*58e0*/  IADD3 R182, P0, PT, R181, R84.reuse, RZ ;  /* 0x00000054b5b67210 */ /* 0x080fe40007f1e0ff */
[-C--:B------:R-:W-:Y:S01]  /*58f0*/  IADD3 R46, P3, PT, R45, R84.reuse, RZ ;  /* 0x000000542d2e7210 */ /* 0x080fe20007f7e0ff */
[----:B------:R-:W-:Y:S01]  /*5900*/  IMAD R197, R197, UR9, RZ ;  /* 0x00000009c5c57c24 */ /* 0x000fe2000f8e02ff */
[----:B------:R-:W-:Y:S01]  /*5910*/  LEA.HI.X.SX32 R181, R181, R81, 0x1, P0 ;  /* 0x00000051b5b57211 */ /* 0x000fe200000f0eff */
[----:B------:R-:W-:Y:S01]  /*5920*/  IMAD R37, R30, UR9, RZ ;  /* 0x000000091e257c24 */ /* 0x000fe2000f8e02ff */
[----:B------:R-:W-:Y:S02]  /*5930*/  SEL R205, R4, R119, !P2 ;  /* 0x0000007704cd7207 */ /* 0x000fe40005000000 */
[----:B------:R-:W-:Y:S02]  /*5940*/  LEA.HI.X.SX32 R45, R45, R81, 0x1, P3 ;  /* 0x000000512d2d7211 */ /* 0x000fe400018f0eff */
[----:B------:R-:W-:-:S02]  /*5950*/  IADD3 R190, P0, PT, R189, R84, RZ ;  /* 0x00000054bdbe7210 */ /* 0x000fc40007f1e0ff */
[-C--:B------:R-:W-:Y:S01]  /*5960*/  IADD3 R42, P3, PT, R41, R84.reuse, RZ ;  /* 0x00000054292a7210 */ /* 0x080fe20007f7e0ff */
[----:B------:R-:W-:Y:S01]  /*5970*/  IMAD R205, R205, UR9, RZ ;  /* 0x00000009cdcd7c24 */ /* 0x000fe2000f8e02ff */
[----:B------:R-:W-:Y:S01]  /*5980*/  LEA.HI.X.SX32 R189, R189, R81, 0x1, P0 ;  /* 0x00000051bdbd7211 */ /* 0x000fe200000f0eff */
[----:B------:R-:W-:Y:S01]  /*5990*/  IMAD R33, R33, UR9, RZ ;  /* 0x0000000921217c24 */ /* 0x000fe2000f8e02ff */
[----:B------:R-:W-:Y:S02]  /*59a0*/  SEL R213, R4, R123, !P2 ;  /* 0x0000007b04d57207 */ /* 0x000fe40005000000 */
[-C--:B------:R-:W-:Y:S02]  /*59b0*/  LEA.HI.X.SX32 R41, R41, R81.reuse, 0x1, P3 ;  /* 0x0000005129297211 */ /* 0x080fe400018f0eff */
[-C--:B------:R-:W-:Y:S02]  /*59c0*/  IADD3 R198, P0, PT, R197, R84.reuse, RZ ;  /* 0x00000054c5c67210 */ /* 0x080fe40007f1e0ff */
[----:B------:R-:W-:Y:S01]  /*59d0*/  IADD3 R38, P3, PT, R37, R84, RZ ;  /* 0x0000005425267210 */ /* 0x000fe20007f7e0ff */
[----:B------:R-:W-:Y:S01]  /*59e0*/  IMAD R213, R213, UR9, RZ ;  /* 0x00000009d5d57c24 */ /* 0x000fe2000f8e02ff */
[----:B------:R-:W-:-:S02]  /*59f0*/  LEA.HI.X.SX32 R197, R197, R81, 0x1, P0 ;  /* 0x00000051c5c57211 */ /* 0x000fc400000f0eff */
[C---:B------:R-:W-:Y:S02]  /*5a00*/  SEL R221, R4.reuse, R127, !P2 ;  /* 0x0000007f04dd7207 */ /* 0x040fe40005000000 */
[-C--:B------:R-:W-:Y:S02]  /*5a10*/  LEA.HI.X.SX32 R37, R37, R81.reuse, 0x1, P3 ;  /* 0x0000005125257211 */ /* 0x080fe400018f0eff */
[-C--:B------:R-:W-:Y:S02]  /*5a20*/  IADD3 R206, P0, PT, R205, R84.reuse, RZ ;  /* 0x00000054cdce7210 */ /* 0x080fe40007f1e0ff */
[----:B------:R-:W-:Y:S01]  /*5a30*/  IADD3 R34, P3, PT, R33, R84, RZ ;  /* 0x0000005421227210 */ /* 0x000fe20007f7e0ff */
[----:B------:R-:W-:Y:S01]  /*5a40*/  IMAD R221, R221, UR9, RZ ;  /* 0x00000009dddd7c24 */ /* 0x000fe2000f8e02ff */
[----:B------:R-:W-:Y:S02]  /*5a50*/  LEA.HI.X.SX32 R205, R205, R81, 0x1, P0 ;  /* 0x00000051cdcd7211 */ /* 0x000fe400000f0eff */
[----:B------:R-:W-:-:S02]  /*5a60*/  SEL R229, R4, R131, !P2 ;  /* 0x0000008304e57207 */ /* 0x000fc40005000000 */
[-C--:B------:R-:W-:Y:S02]  /*5a70*/  LEA.HI.X.SX32 R33, R33, R81.reuse, 0x1, P3 ;  /* 0x0000005121217211 */ /* 0x080fe400018f0eff */
[-C--:B------:R-:W-:Y:S02]  /*5a80*/  IADD3 R214, P0, PT, R213, R84.reuse, RZ ;  /* 0x00000054d5d67210 */ /* 0x080fe40007f1e0ff */
[----:B------:R-:W-:Y:S01]  /*5a90*/  IADD3 R30, P3, PT, R29, R84, RZ ;  /* 0x000000541d1e7210 */ /* 0x000fe20007f7e0ff */
[----:B------:R-:W-:Y:S01]  /*5aa0*/  IMAD R229, R229, UR9, RZ ;  /* 0x00000009e5e57c24 */ /* 0x000fe2000f8e02ff */
[----:B------:R-:W-:Y:S02]  /*5ab0*/  LEA.HI.X.SX32 R213, R213, R81, 0x1, P0 ;  /* 0x00000051d5d57211 */ /* 0x000fe400000f0eff */
[----:B------:R-:W-:Y:S02]  /*5ac0*/  SEL R237, R4, R135, !P2 ;  /* 0x0000008704ed7207 */ /* 0x000fe40005000000 */
[----:B------:R-:W-:-:S02]  /*5ad0*/  LEA.HI.X.SX32 R29, R29, R81, 0x1, P3 ;  /* 0x000000511d1d7211 */ /* 0x000fc400018f0eff */
[-C--:B------:R-:W-:Y:S02]  /*5ae0*/  IADD3 R222, P0, PT, R221, R84.reuse, RZ ;  /* 0x00000054ddde7210 */ /* 0x080fe40007f1e0ff */
[----:B------:R-:W-:Y:S02]  /*5af0*/  SEL R176, R4, R69, !P2 ;  /* 0x0000004504b07207 */ /* 0x000fe40005000000 */
[----:B------:R-:W-:Y:S01]  /*5b00*/  IADD3 R26, P3, PT, R25, R84, RZ ;  /* 0x00000054191a7210 */ /* 0x000fe20007f7e0ff */
[----:B------:R-:W-:Y:S01]  /*5b10*/  IMAD R237, R237, UR9, RZ ;  /* 0x00000009eded7c24 */ /* 0x000fe2000f8e02ff */
[----:B------:R-:W-:Y:S01]  /*5b20*/  LEA.HI.X.SX32 R221, R221, R81, 0x1, P0 ;  /* 0x00000051dddd7211 */ /* 0x000fe200000f0eff */
[----:B------:R-:W-:Y:S01]  /*5b30*/  IMAD R176, R176, UR9, RZ ;  /* 0x00000009b0b07c24 */ /* 0x000fe2000f8e02ff */
[----:B------:R-:W-:Y:S02]  /*5b40*/  SEL R245, R4, R139, !P2 ;  /* 0x0000008b04f57207 */ /* 0x000fe40005000000 */
[----:B------:R-:W-:-:S02]  /*5b50*/  LEA.HI.X.SX32 R25, R25, R81, 0x1, P3 ;  /* 0x0000005119197211 */ /* 0x000fc400018f0eff */
[-C--:B------:R-:W-:Y:S02]  /*5b60*/  IADD3 R230, P0, PT, R229, R84.reuse, RZ ;  /* 0x00000054e5e67210 */ /* 0x080fe40007f1e0ff */
[C---:B------:R-:W-:Y:S02]  /*5b70*/  SEL R185, R4.reuse, R73, !P2 ;  /* 0x0000004904b97207 */ /* 0x040fe40005000000 */
[----:B------:R-:W-:Y:S01]  /*5b80*/  IADD3 R22, P3, PT, R21, R84, RZ ;  /* 0x0000005415167210 */ /* 0x000fe20007f7e0ff */
[----:B------:R-:W-:Y:S01]  /*5b90*/  IMAD R245, R245, UR9, RZ ;  /* 0x00000009f5f57c24 */ /* 0x000fe2000f8e02ff */
[----:B------:R-:W-:Y:S01]  /*5ba0*/  LEA.HI.X.SX32 R229, R229, R81, 0x1, P0 ;  /* 0x00000051e5e57211 */ /* 0x000fe200000f0eff */
[----:B------:R-:W-:Y:S01]  /*5bb0*/  IMAD R185, R185, UR9, RZ ;  /* 0x00000009b9b97c24 */ /* 0x000fe2000f8e02ff */
        /* <DEDUP_REMOVED lines=14> */
[----:B------:R-:W-:Y:S02]  /*5ca0*/  SEL R70, R4, R151, !P2 ;  /* 0x0000009704467207 */ /* 0x000fe40005000000 */
[-C--:B------:R-:W-:Y:S01]  /*5cb0*/  LEA.HI.X.SX32 R245, R245, R81.reuse, 0x1, P0 ;  /* 0x00000051f5f57211 */ /* 0x080fe200000f0eff */
[----:B------:R-:W-:Y:S01]  /*5cc0*/  IMAD R201, R201, UR9, RZ ;  /* 0x00000009c9c97c24 */ /* 0x000fe2000f8e02ff */
[----:B------:R-:W-:-:S02]  /*5cd0*/  LEA.HI.X.SX32 R185, R185, R81, 0x1, P3 ;  /* 0x00000051b9b97211 */ /* 0x000fc400018f0eff */
[-C--:B------:R-:W-:Y:S02]  /*5ce0*/  IADD3 R151, P0, PT, R115, R84.reuse, RZ ;  /* 0x0000005473977210 */ /* 0x080fe40007f1e0ff */
[C---:B------:R-:W-:Y:S02]  /*5cf0*/  SEL R209, R4.reuse, R121, !P2 ;  /* 0x0000007904d17207 */ /* 0x040fe40005000000 */
[----:B------:R-:W-:Y:S02]  /*5d00*/  IADD3 R194, P3, PT, R193, R84, RZ ;  /* 0x00000054c1c27210 */ /* 0x000fe40007f7e0ff */
[----:B------:R-:W-:Y:S01]  /*5d10*/  SEL R18, R4, R155, !P2 ;  /* 0x0000009b04127207 */ /* 0x000fe20005000000 */
[----:B------:R-:W-:Y:S01]  /*5d20*/  IMAD R70, R70, UR9, RZ ;  /* 0x0000000946467c24 */ /* 0x000fe2000f8e02ff */
        /* <DEDUP_REMOVED lines=19> */
[CC--:B------:R-:W-:Y:S02]  /*5e60*/  IADD3 R251, P0, PT, R18.reuse, R84.reuse, RZ ;  /* 0x0000005412fb7210 */ /* 0x0c0fe40007f1e0ff */
[-C--:B------:R-:W-:Y:S01]  /*5e70*/  IADD3 R218, P3, PT, R217, R84.reuse, RZ ;  /* 0x00000054d9da7210 */ /* 0x080fe20007f7e0ff */
[----:B------:R-:W-:Y:S01]  /*5e80*/  IMAD R73, R73, UR9, RZ ;  /* 0x0000000949497c24 */ /* 0x000fe2000f8e02ff */
[----:B------:R-:W-:Y:S01]  /*5e90*/  LEA.HI.X.SX32 R117, R18, R81, 0x1, P0 ;  /* 0x0000005112757211 */ /* 0x000fe200000f0eff */
[----:B------:R-:W-:Y:S01]  /*5ea0*/  IMAD R233, R233, UR9, RZ ;  /* 0x00000009e9e97c24 */ /* 0x000fe2000f8e02ff */
[----:B------:R-:W-:Y:S02]  /*5eb0*/  SEL R75, R4, R167, !P2 ;  /* 0x000000a7044b7207 */ /* 0x000fe40005000000 */
[----:B------:R-:W-:Y:S02]  /*5ec0*/  LEA.HI.X.SX32 R217, R217, R81, 0x1, P3 ;  /* 0x00000051d9d97211 */ /* 0x000fe400018f0eff */
[----:B------:R-:W-:-:S02]  /*5ed0*/  IADD3 R235, P0, PT, R16, R84, RZ ;  /* 0x0000005410eb7210 */ /* 0x000fc40007f1e0ff */
[----:B------:R-:W-:Y:S02]  /*5ee0*/  SEL R241, R4, R137, !P2 ;  /* 0x0000008904f17207 */ /* 0x000fe40005000000 */
[-C--:B------:R-:W-:Y:S01]  /*5ef0*/  IADD3 R226, P3, PT, R225, R84.reuse, RZ ;  /* 0x00000054e1e27210 */ /* 0x080fe20007f7e0ff */
[----:B------:R-:W-:Y:S01]  /*5f00*/  IMAD R75, R75, UR9, RZ ;  /* 0x000000094b4b7c24 */ /* 0x000fe2000f8e02ff */
[----:B------:R-:W-:Y:S01]  /*5f10*/  LEA.HI.X.SX32 R239, R16, R81, 0x1, P0 ;  /* 0x0000005110ef7211 */ /* 0x000fe200000f0eff */
[----:B------:R-:W-:Y:S01]  /*5f20*/  IMAD R241, R241, UR9, RZ ;  /* 0x00000009f1f17c24 */ /* 0x000fe2000f8e02ff */
[----:B------:R-:W-:Y:S02]  /*5f30*/  SEL R69, R4, R171, !P2 ;  /* 0x000000ab04457207 */ /* 0x000fe40005000000 */
[----:B------:R-:W-:Y:S02]  /*5f40*/  LEA.HI.X.SX32 R225, R225, R81, 0x1, P3 ;  /* 0x00000051e1e17211 */ /* 0x000fe400018f0eff */
[----:B------:R-:W-:-:S02]  /*5f50*/  IADD3 R219, P0, PT, R73, R84, RZ ;  /* 0x0000005449db7210 */ /* 0x000fc40007f1e0ff */
[C---:B------:R-:W-:Y:S02]  /*5f60*/  SEL R249, R4.reuse, R141, !P2 ;  /* 0x0000008d04f97207 */ /* 0x040fe40005000000 */
[-C--:B------:R-:W-:Y:S01]  /*5f70*/  IADD3 R234, P3, PT, R233, R84.reuse, RZ ;  /* 0x00000054e9ea7210 */ /* 0x080fe20007f7e0ff */
[----:B------:R-:W-:Y:S01]  /*5f80*/  @!P6 IMAD.MOV R175, RZ, RZ, -R175 ;  /* 0x000000ffffafe224 */ /* 0x000fe200078e0aaf */
[-C--:B------:R-:W-:Y:S01]  /*5f90*/  LEA.HI.X.SX32 R223, R73, R81.reuse, 0x1, P0 ;  /* 0x0000005149df7211 */ /* 0x080fe200000f0eff */
[----:B------:R-:W-:Y:S01]  /*5fa0*/  IMAD R69, R69, UR9, RZ ;  /* 0x0000000945457c24 */ /* 0x000fe2000f8e02ff */
[----:B------:R-:W-:Y:S01]  /*5fb0*/  LEA.HI.X.SX32 R233, R233, R81, 0x1, P3 ;  /* 0x00000051e9e97211 */ /* 0x000fe200018f0eff */
[----:B------:R-:W-:Y:S01]  /*5fc0*/  IMAD R249, R249, UR9, RZ ;  /* 0x00000009f9f97c24 */ /* 0x000fe2000f8e02ff */
[----:B------:R-:W-:Y:S02]  /*5fd0*/  IADD3 R203, P0, PT, R75, R84, RZ ;  /* 0x000000544bcb7210 */ /* 0x000fe40007f1e0ff */
[----:B------:R-:W-:-:S02]  /*5fe0*/  SEL R114, R4, R145, !P2 ;  /* 0x0000009104727207 */ /* 0x000fc40005000000 */
[-C--:B------:R-:W-:Y:S01]  /*5ff0*/  IADD3 R242, P3, PT, R241, R84.reuse, RZ ;  /* 0x00000054f1f27210 */ /* 0x080fe20007f7e0ff */
[----:B------:R-:W-:Y:S01]  /*6000*/  IMAD R14, R14, UR9, RZ ;  /* 0x000000090e0e7c24 */ /* 0x000fe2000f8e02ff */
[----:B------:R-:W-:Y:S01]  /*6010*/  LEA.HI.X.SX32 R207, R75, R81, 0x1, P0 ;  /* 0x000000514bcf7211 */ /* 0x000fe200000f0eff */
[----:B------:R-:W-:Y:S01]  /*6020*/  IMAD R114, R114, UR9, RZ ;  /* 0x0000000972727c24 */ /* 0x000fe2000f8e02ff */
[C---:B------:R-:W-:Y:S02]  /*6030*/  SEL R11, R4.reuse, R175, !P2 ;  /* 0x000000af040b7207 */ /* 0x040fe40005000000 */
[----:B------:R-:W-:Y:S02]  /*6040*/  LEA.HI.X.SX32 R241, R241, R81, 0x1, P3 ;  /* 0x00000051f1f17211 */ /* 0x000fe400018f0eff */
[----:B------:R-:W-:Y:S02]  /*6050*/  IADD3 R187, P0, PT, R69, R84, RZ ;  /* 0x0000005445bb7210 */ /* 0x000fe40007f1e0ff */
[----:B------:R-:W-:-:S02]  /*6060*/  SEL R71, R4, R149, !P2 ;  /* 0x0000009504477207 */ /* 0x000fc40005000000 */
[-C--:B------:R-:W-:Y:S01]  /*6070*/  IADD3 R250, P3, PT, R249, R84.reuse, RZ ;  /* 0x00000054f9fa7210 */ /* 0x080fe20007f7e0ff */
[----:B------:R-:W-:Y:S01]  /*6080*/  IMAD R11, R11, UR9, RZ ;  /* 0x000000090b0b7c24 */ /* 0x000fe2000f8e02ff */
[-C--:B------:R-:W-:Y:S01]  /*6090*/  LEA.HI.X.SX32 R191, R69, R81.reuse, 0x1, P0 ;  /* 0x0000005145bf7211 */ /* 0x080fe200000f0eff */
[----:B------:R-:W-:Y:S01]  /*60a0*/  IMAD R71, R71, UR9, RZ ;  /* 0x0000000947477c24 */ /* 0x000fe2000f8e02ff */
[----:B------:R-:W-:Y:S02]  /*60b0*/  ISETP.GE.AND P6, PT, R20, RZ, PT ;  /* 0x000000ff1400720c */ /* 0x000fe40003fc6270 */
[----:B------:R-:W-:Y:S02]  /*60c0*/  LEA.HI.X.SX32 R249, R249, R81, 0x1, P3 ;  /* 0x00000051f9f97211 */ /* 0x000fe400018f0eff */
[----:B------:R-:W-:Y:S02]  /*60d0*/  IADD3 R132, P0, PT, R14, R84, RZ ;  /* 0x000000540e847210 */ /* 0x000fe40007f1e0ff */
[----:B------:R-:W-:-:S02]  /*60e0*/  SEL R20, R4, R153, !P2 ;  /* 0x0000009904147207 */ /* 0x000fc40005000000 */
[-C--:B------:R-:W-:Y:S01]  /*60f0*/  IADD3 R135, P3, PT, R114, R84.reuse, RZ ;  /* 0x0000005472877210 */ /* 0x080fe20007f7e0ff */
[----:B------:R-:W-:Y:S01]  /*6100*/  IMAD R3, R3, UR9, RZ ;  /* 0x0000000903037c24 */ /* 0x000fe2000f8e02ff */
[-C--:B------:R-:W-:Y:S01]  /*6110*/  LEA.HI.X.SX32 R134, R14, R81.reuse, 0x1, P0 ;  /* 0x000000510e867211 */ /* 0x080fe200000f0eff */
[----:B------:R-:W-:Y:S01]  /*6120*/  IMAD R20, R20, UR9, RZ ;  /* 0x0000000914147c24 */ /* 0x000fe2000f8e02ff */
[----:B------:R-:W-:Y:S02]  /*6130*/  LEA.HI.X.SX32 R137, R114, R81, 0x1, P3 ;  /* 0x0000005172897211 */ /* 0x000fe400018f0eff */
[-C--:B------:R-:W-:Y:S02]  /*6140*/  IADD3 R124, P0, PT, R11, R84.reuse, RZ ;  /* 0x000000540b7c7210 */ /* 0x080fe40007f1e0ff */
[----:B------:R-:W-:Y:S02]  /*6150*/  SEL R15, R4, R157, !P2 ;  /* 0x0000009d040f7207 */ /* 0x000fe40005000000 */
[----:B------:R-:W-:Y:S01]  /*6160*/  IADD3 R127, P3, PT, R71, R84, RZ ;  /* 0x00000054477f7210 */ /* 0x000fe20007f7e0ff */
[----:B------:R-:W-:Y:S01]  /*6170*/  VIADD R163, R2, 0x1f ;  /* 0x0000001f02a37836 */ /* 0x000fe20000000000 */
[-C--:B------:R-:W-:Y:S01]  /*6180*/  LEA.HI.X.SX32 R126, R11, R81.reuse, 0x1, P0 ;  /* 0x000000510b7e7211 */ /* 0x080fe200000f0eff */
[----:B------:R-:W-:Y:S01]  /*6190*/  IMAD R15, R15, UR9, RZ ;  /* 0x000000090f0f7c24 */ /* 0x000fe2000f8e02ff */
[----:B------:R-:W-:-:S02]  /*61a0*/  LEA.HI.X.SX32 R129, R71, R81, 0x1, P3 ;  /* 0x0000005147817211 */ /* 0x000fc400018f0eff */
[CC--:B------:R-:W-:Y:S02]  /*61b0*/  IADD3 R116, P0, PT, R3.reuse, R84.reuse, RZ ;  /* 0x0000005403747210 */ /* 0x0c0fe40007f1e0ff */
[-C--:B------:R-:W-:Y:S02]  /*61c0*/  IADD3 R119, P3, PT, R20, R84.reuse, RZ ;  /* 0x0000005414777210 */ /* 0x080fe40007f7e0ff */
[-C--:B------:R-:W-:Y:S01]  /*61d0*/  LEA.HI.X.SX32 R118, R3, R81.reuse, 0x1, P0 ;  /* 0x0000005103767211 */ /* 0x080fe200000f0eff */
[----:B------:R-:W-:Y:S01]  /*61e0*/  IMAD R72, R72, UR9, RZ ;  /* 0x0000000948487c24 */ /* 0x000fe2000f8e02ff */
[----:B------:R-:W-:Y:S02]  /*61f0*/  LEA.HI.X.SX32 R121, R20, R81, 0x1, P3 ;  /* 0x0000005114797211 */ /* 0x000fe400018f0eff */
[----:B------:R-:W-:Y:S02]  /*6200*/  ISETP.GT.AND P0, PT, R163, 0x1f, PT ;  /* 0x0000001fa300780c */ /* 0x000fe40003f04270 */
[----:B------:R-:W-:Y:S01]  /*6210*/  SEL R74, R4, R165, !P2 ;  /* 0x000000a5044a7207 */ /* 0x000fe20005000000 */
[----:B------:R-:W0:Y:S01]  /*6220*/  S2R R163, SR_TID.X ;  /* 0x0000000000a37919 */ /* 0x000e220000002100 */
[----:B------:R-:W-:-:S02]  /*6230*/  IADD3 R243, P3, PT, R15, R84, RZ ;  /* 0x000000540ff37210 */ /* 0x000fc40007f7e0ff */
[----:B------:R-:W-:Y:S01]  /*6240*/  SEL R93, R4, R169, !P2 ;  /* 0x000000a9045d7207 */ /* 0x000fe20005000000 */
[----:B------:R-:W-:Y:S01]  /*6250*/  IMAD R74, R74, UR9, RZ ;  /* 0x000000094a4a7c24 */ /* 0x000fe2000f8e02ff */
[----:B------:R-:W-:Y:S02]  /*6260*/  LEA.HI.X.SX32 R247, R15, R81, 0x1, P3 ;  /* 0x000000510ff77211 */ /* 0x000fe400018f0eff */
[----:B------:R-:W-:Y:S01]  /*6270*/  IADD3 R227, P3, PT, R72, R84, RZ ;  /* 0x0000005448e37210 */ /* 0x000fe20007f7e0ff */
[----:B------:R-:W-:-:S03]  /*6280*/  IMAD R93, R93, UR9, RZ ;  /* 0x000000095d5d7c24 */ /* 0x000fc6000f8e02ff */
[-C--:B------:R-:W-:Y:S02]  /*6290*/  LEA.HI.X.SX32 R231, R72, R81.reuse, 0x1, P3 ;  /* 0x0000005148e77211 */ /* 0x080fe400018f0eff */
[----:B------:R-:W-:Y:S01]  /*62a0*/  IADD3 R211, P3, PT, R74, R84, RZ ;  /* 0x000000544ad37210 */ /* 0x000fe20007f7e0ff */
[----:B------:R-:W-:Y:S01]  /*62b0*/  IMAD R17, R17, UR9, RZ ;  /* 0x0000000911117c24 */ /* 0x000fe2000f8e02ff */
[----:B------:R-:W-:Y:S02]  /*62c0*/  SEL R12, R4, R12, !P2 ;  /* 0x0000000c040c7207 */ /* 0x000fe40005000000 */
[----:B------:R-:W-:Y:S02]  /*62d0*/  LEA.HI.X.SX32 R215, R74, R81, 0x1, P3 ;  /* 0x000000514ad77211 */ /* 0x000fe400018f0eff */
[----:B------:R-:W-:Y:S01]  /*62e0*/  IADD3 R195, P3, PT, R93, R84, RZ ;  /* 0x000000545dc37210 */ /* 0x000fe20007f7e0ff */
[----:B------:R-:W-:-:S03]  /*62f0*/  IMAD R12, R12, UR9, RZ ;  /* 0x000000090c0c7c24 */ /* 0x000fc6000f8e02ff */
[----:B------:R-:W-:Y:S02]  /*6300*/  LEA.HI.X.SX32 R199, R93, R81, 0x1, P3 ;  /* 0x000000515dc77211 */ /* 0x000fe400018f0eff */
[-C--:B------:R-:W-:Y:S01]  /*6310*/  IADD3 R136, P3, PT, R17, R84.reuse, RZ ;  /* 0x0000005411887210 */ /* 0x080fe20007f7e0ff */
[----:B------:R-:W-:Y:S01]  /*6320*/  IMAD R10, R10, UR9, RZ ;  /* 0x000000090a0a7c24 */ /* 0x000fe2000f8e02ff */
[----:B------:R-:W-:Y:S02]  /*6330*/  ISETP.GT.U32.AND P5, PT, R5, R9, PT ;  /* 0x000000090500720c */ /* 0x000fe40003fa4070 */
[----:B------:R-:W-:Y:S02]  /*6340*/  LEA.HI.X.SX32 R154, R17, R81, 0x1, P3 ;  /* 0x00000051119a7211 */ /* 0x000fe400018f0eff */
[----:B------:R-:W-:Y:S01]  /*6350*/  IADD3 R128, P3, PT, R12, R84, RZ ;  /* 0x000000540c807210 */ /* 0x000fe20007f7e0ff */
[----:B------:R-:W-:Y:S01]  /*6360*/  VIADD R16, R8, 0x1c ;  /* 0x0000001c08107836 */ /* 0x000fe20000000000 */
[----:B------:R-:W-:-:S02]  /*6370*/  LOP3.LUT R3, R7, 0x14, RZ, 0xfc, !PT ;  /* 0x0000001407037812 */ /* 0x000fc400078efcff */
[-C--:B------:R-:W-:Y:S02]  /*6380*/  LEA.HI.X.SX32 R130, R12, R81.reuse, 0x1, P3 ;  /* 0x000000510c827211 */ /* 0x080fe400018f0eff */
[C---:B------:R-:W-:Y:S02]  /*6390*/  IADD3 R120, P3, PT, R10.reuse, R84, RZ ;  /* 0x000000540a787210 */ /* 0x040fe40007f7e0ff */
[----:B0-----:R-:W-:Y:S02]  /*63a0*/  LOP3.LUT R163, R163, 0x1f, RZ, 0xc0, !PT ;  /* 0x0000001fa3a37812 */ /* 0x001fe400078ec0ff */
[----:B------:R-:W-:Y:S02]  /*63b0*/  LEA.HI.X.SX32 R122, R10, R81, 0x1, P3 ;  /* 0x000000510a7a7211 */ /* 0x000fe400018f0eff */
[----:B------:R-:W-:Y:S02]  /*63c0*/  IABS R10, R3 ;  /* 0x00000003000a7213 */ /* 0x000fe40000000000 */
[----:B------:R-:W-:-:S02]  /*63d0*/  IABS R12, R16 ;  /* 0x00000010000c7213 */ /* 0x000fc40000000000 */
[----:B------:R-:W-:Y:S01]  /*63e0*/  ISETP.LT.AND P0, PT, R163, R2, P0 ;  /* 0x00000002a300720c */ /* 0x000fe20000701270 */
[----:B------:R-:W-:Y:S01]  /*63f0*/  @!P5 IMAD.IADD R9, R9, 0x1, -R5 ;  /* 0x000000010909d824 */ /* 0x000fe200078e0a05 */
[----:B------:R-:W-:Y:S01]  /*6400*/  ISETP.GE.AND P5, PT, R3, RZ, PT ;  /* 0x000000ff0300720c */ /* 0x000fe20003fa6270 */
[----:B------:R-:W-:-:S04]  /*6410*/  IMAD.HI.U32 R2, R6, R10, RZ ;  /* 0x0000000a06027227 */ /* 0x000fc800078e00ff */
[----:B------:R-:W-:-:S04]  /*6420*/  IMAD.HI.U32 R3, R6, R12, RZ ;  /* 0x0000000c06037227 */ /* 0x000fc800078e00ff */
[----:B------:R-:W-:Y:S02]  /*6430*/  IMAD.MOV R2, RZ, RZ, -R2 ;  /* 0x000000ffff027224 */ /* 0x000fe400078e0a02 */
[----:B------:R-:W-:Y:S01]  /*6440*/  IMAD.MOV R3, RZ, RZ, -R3 ;  /* 0x000000ffff037224 */ /* 0x000fe200078e0a03 */
[----:B------:R-:W-:Y:S01]  /*6450*/  PRMT R80, RZ, 0x7610, R80 ;  /* 0x00007610ff507816 */ /* 0x000fe20000000050 */
[C---:B------:R-:W-:Y:S02]  /*6460*/  IMAD R10, R5.reuse, R2, R10 ;  /* 0x00000002050a7224 */ /* 0x040fe400078e020a */
[C---:B------:R-:W-:Y:S02]  /*6470*/  IMAD R12, R5.reuse, R3, R12 ;  /* 0x00000003050c7224 */ /* 0x040fe400078e020c */
[----:B------:R-:W-:Y:S02]  /*6480*/  @P0 IMAD.MOV.U32 R2, RZ, RZ, R53 ;  /* 0x000000ffff020224 */ /* 0x000fe400078e0035 */
[----:B------:R-:W-:Y:S01]  /*6490*/  @P0 IMAD.MOV.U32 R3, RZ, RZ, R54 ;  /* 0x000000ffff030224 */ /* 0x000fe200078e0036 */
[----:B------:R-:W-:-:S02]  /*64a0*/  ISETP.GT.U32.AND P4, PT, R5, R13, PT ;  /* 0x0000000d0500720c */ /* 0x000fc40003f84070 */
[----:B------:R-:W-:Y:S02]  /*64b0*/  PRMT R252, RZ, 0x7610, R252 ;  /* 0x00007610fffc7816 */ /* 0x000fe400000000fc */
[----:B------:R0:W2:Y:S01]  /*64c0*/  @P0 LDG.E.U8 R80, desc[UR24][R2.64] ;  /* 0x0000001802500981 */ /* 0x0000a2000c1e1100 */
[----:B------:R-:W-:Y:S01]  /*64d0*/  PRMT R20, RZ, 0x7610, R20 ;  /* 0x00007610ff147816 */ /* 0x000fe20000000014 */
[----:B0-----:R-:W-:Y:S02]  /*64e0*/  @P0 IMAD.MOV.U32 R2, RZ, RZ, R159 ;  /* 0x000000ffff020224 */ /* 0x001fe400078e009f */
[----:B------:R-:W-:-:S05]  /*64f0*/  @P0 IMAD.MOV.U32 R3, RZ, RZ, R161 ;  /* 0x000000ffff030224 */ /* 0x000fca00078e00a1 */
[----:B------:R0:W2:Y:S01]  /*6500*/  @P0 LDG.E.U8 R252, desc[UR24][R2.64] ;  /* 0x0000001802fc0981 */ /* 0x0000a2000c1e1100 */
[----:B------:R-:W-:Y:S01]  /*6510*/  @!P4 IMAD.IADD R13, R13, 0x1, -R5 ;  /* 0x000000010d0dc824 */ /* 0x000fe200078e0a05 */
[----:B------:R-:W-:Y:S02]  /*6520*/  ISETP.GE.AND P3, PT, R19, RZ, PT ;  /* 0x000000ff1300720c */ /* 0x000fe40003f66270 */
[----:B------:R-:W-:Y:S01]  /*6530*/  PRMT R19, RZ, 0x7610, R19 ;  /* 0x00007610ff137816 */ /* 0x000fe20000000013 */
[----:B0-----:R-:W-:Y:S02]  /*6540*/  @P0 IMAD.MOV.U32 R2, RZ, RZ, R55 ;  /* 0x000000ffff020224 */ /* 0x001fe400078e0037 */
[----:B------:R-:W-:Y:S01]  /*6550*/  @P0 IMAD.MOV.U32 R3, RZ, RZ, R57 ;  /* 0x000000ffff030224 */ /* 0x000fe200078e0039 */
[----:B------:R-:W-:-:S04]  /*6560*/  ISETP.GT.U32.AND P4, PT, R5, R13, PT ;  /* 0x0000000d0500720c */ /* 0x000fc80003f84070 */
[----:B------:R0:W2:Y:S01]  /*6570*/  @P0 LDG.E.U8 R20, desc[UR24][R2.64] ;  /* 0x0000001802140981 */ /* 0x0000a2000c1e1100 */
[----:B------:R-:W-:Y:S02]  /*6580*/  LOP3.LUT R15, R7, 0x24, RZ, 0xfc, !PT ;  /* 0x00000024070f7812 */ /* 0x000fe400078efcff */
[----:B------:R-:W-:Y:S01]  /*6590*/  PRMT R18, RZ, 0x7610, R18 ;  /* 0x00007610ff127816 */ /* 0x000fe20000000012 */
[----:B0-----:R-:W-:Y:S02]  /*65a0*/  @P0 IMAD.MOV.U32 R2, RZ, RZ, R56 ;  /* 0x000000ffff020224 */ /* 0x001fe400078e0038 */
[----:B------:R-:W-:Y:S01]  /*65b0*/  @P0 IMAD.MOV.U32 R3, RZ, RZ, R59 ;  /* 0x000000ffff030224 */ /* 0x000fe200078e003b */
[----:B------:R-:W-:-:S04]  /*65c0*/  IABS R11, R15 ;  /* 0x0000000f000b7213 */ /* 0x000fc80000000000 */
[----:B------:R0:W2:Y:S01]  /*65d0*/  @P0 LDG.E.U8 R19, desc[UR24][R2.64] ;  /* 0x0000001802130981 */ /* 0x0000a2000c1e1100 */
[----:B------:R-:W-:Y:S01]  /*65e0*/  PRMT R17, RZ, 0x7610, R17 ;  /* 0x00007610ff117816 */ /* 0x000fe20000000011 */
[----:B------:R-:W-:-:S04]  /*65f0*/  IMAD.HI.U32 R14, R6, R11, RZ ;  /* 0x0000000b060e7227 */ /* 0x000fc800078e00ff */
[----:B0-----:R-:W-:Y:S02]  /*6600*/  @P0 IMAD.MOV.U32 R2, RZ, RZ, R58 ;  /* 0x000000ffff020224 */ /* 0x001fe400078e003a */
[----:B------:R-:W-:-:S05]  /*6610*/  @P0 IMAD.MOV.U32 R3, RZ, RZ, R61 ;  /* 0x000000ffff030224 */ /* 0x000fca00078e003d */
[----:B------:R0:W2:Y:S01]  /*6620*/  @P0 LDG.E.U8 R18, desc[UR24][R2.64] ;  /* 0x0000001802120981 */ /* 0x0000a2000c1e1100 */
[----:B------:R-:W-:Y:S01]  /*6630*/  @!P4 IMAD.IADD R13, R13, 0x1, -R5 ;  /* 0x000000010d0dc824 */ /* 0x000fe200078e0a05 */
[----:B------:R-:W-:Y:S01]  /*6640*/  ISETP.GE.AND P4, PT, R15, RZ, PT ;  /* 0x000000ff0f00720c */ /* 0x000fe20003f86270 */
[----:B------:R-:W-:Y:S01]  /*6650*/  IMAD.MOV R14, RZ, RZ, -R14 ;  /* 0x000000ffff0e7224 */ /* 0x000fe200078e0a0e */
[----:B------:R-:W-:Y:S01]  /*6660*/  PRMT R15, RZ, 0x7610, R15 ;  /* 0x00007610ff0f7816 */ /* 0x000fe2000000000f */
[----:B0-----:R-:W-:Y:S02]  /*6670*/  @P0 IMAD.MOV.U32 R2, RZ, RZ, R60 ;  /* 0x000000ffff020224 */ /* 0x001fe400078e003c */
[----:B------:R-:W-:-:S05]  /*6680*/  @P0 IMAD.MOV.U32 R3, RZ, RZ, R63 ;  /* 0x000000ffff030224 */ /* 0x000fca00078e003f */
[----:B------:R0:W2:Y:S01]  /*6690*/  @P0 LDG.E.U8 R17, desc[UR24][R2.64] ;  /* 0x0000001802110981 */ /* 0x0000a2000c1e1100 */
[----:B------:R-:W-:Y:S01]  /*66a0*/  IMAD R11, R5, R14, R11 ;  /* 0x0000000e050b7224 */ /* 0x000fe200078e020b */
[----:B------:R-:W-:Y:S01]  /*66b0*/  PRMT R14, RZ, 0x7610, R14 ;  /* 0x00007610ff0e7816 */ /* 0x000fe2000000000e */
[----:B0-----:R-:W-:Y:S02]  /*66c0*/  @P0 IMAD.MOV.U32 R2, RZ, RZ, R62 ;  /* 0x000000ffff020224 */ /* 0x001fe400078e003e */
[----:B------:R-:W-:-:S05]  /*66d0*/  @P0 IMAD.MOV.U32 R3, RZ, RZ, R65 ;  /* 0x000000ffff030224 */ /* 0x000fca00078e0041 */
[----:B------:R0:W2:Y:S01]  /*66e0*/  @P0 LDG.E.U8 R15, desc[UR24][R2.64] ;  /* 0x00000018020f0981 */ /* 0x0000a2000c1e1100 */
[----:B------:R-:W-:Y:S01]  /*66f0*/  @!P6 IMAD.MOV R9, RZ, RZ, -R9 ;  /* 0x000000ffff09e224 */ /* 0x000fe200078e0a09 */
[----:B------:R-:W-:Y:S02]  /*6700*/  ISETP.GE.AND P6, PT, R16, RZ, PT ;  /* 0x000000ff1000720c */ /* 0x000fe40003fc6270 */
[----:B------:R-:W-:Y:S01]  /*6710*/  PRMT R16, RZ, 0x7610, R16 ;  /* 0x00007610ff107816 */ /* 0x000fe20000000010 */
[----:B0-----:R-:W-:Y:S02]  /*6720*/  @P0 IMAD.MOV.U32 R2, RZ, RZ, R64 ;  /* 0x000000ffff020224 */ /* 0x001fe400078e0040 */
[----:B------:R-:W-:-:S05]  /*6730*/  @P0 IMAD.MOV.U32 R3, RZ, RZ, R67 ;  /* 0x000000ffff030224 */ /* 0x000fca00078e0043 */
[----:B------:R0:W2:Y:S01]  /*6740*/  @P0 LDG.E.U8 R14, desc[UR24][R2.64] ;  /* 0x00000018020e0981 */ /* 0x0000a2000c1e1100 */
        /* <DEDUP_REMOVED lines=169> */
[----:B------:R-:W-:Y:S01]  /*71e0*/  @!P3 IMAD.MOV R13, RZ, RZ, -R13 ;  /* 0x000000ffff0db224 */ /* 0x000fe200078e0a0d */
[----:B------:R-:W-:Y:S01]  /*71f0*/  ISETP.GT.U32.AND P3, PT, R5, R10, PT ;  /* 0x0000000a0500720c */ /* 0x000fe20003f64070 */
        /* <DEDUP_REMOVED lines=8> */
[----:B------:R-:W-:Y:S02]  /*7280*/  @!P3 IMAD.IADD R10, R10, 0x1, -R5 ;  /* 0x000000010a0ab824 */ /* 0x000fe400078e0a05 */
[----:B0-----:R-:W-:Y:S02]  /*7290*/  @P0 IMAD.MOV.U32 R2, RZ, RZ, R235 ;  /* 0x000000ffff020224 */ /* 0x001fe400078e00eb */
[----:B------:R-:W-:-:S05]  /*72a0*/  @P0 IMAD.MOV.U32 R3, RZ, RZ, R239 ;  /* 0x000000ffff030224 */ /* 0x000fca00078e00ef */
[----:B------:R0:W2:Y:S01]  /*72b0*/  @P0 LDG.E.U8 R204, desc[UR24][R2.64] ;  /* 0x0000001802cc0981 */ /* 0x0000a2000c1e1100 */
[----:B------:R-:W-:Y:S02]  /*72c0*/  PRMT R196, RZ, 0x7610, R196 ;  /* 0x00007610ffc47816 */ /* 0x000fe400000000c4 */
        /* <DEDUP_REMOVED lines=11> */
[----:B------:R-:W-:Y:S01]  /*7380*/  @P0 IMAD.MOV.U32 R3, RZ, RZ, R215 ;  /* 0x000000ffff030224 */ /* 0x000fe200078e00d7 */
[----:B------:R-:W-:-:S04]  /*7390*/  ISETP.GT.U32.AND P3, PT, R5, R12, PT ;  /* 0x0000000c0500720c */ /* 0x000fc80003f64070 */
        /* <DEDUP_REMOVED lines=9> */
[----:B------:R-:W-:Y:S01]  /*7430*/  @!P3 IMAD.IADD R12, R12, 0x1, -R5 ;  /* 0x000000010c0cb824 */ /* 0x000fe200078e0a05 */
[----:B------:R-:W-:Y:S01]  /*7440*/  PRMT R236, RZ, 0x7610, R236 ;  /* 0x00007610ffec7816 */ /* 0x000fe200000000ec */
        /* <DEDUP_REMOVED lines=13> */
[----:B------:R-:W-:Y:S02]  /*7520*/  PRMT R224, RZ, 0x7610, R224 ;  /* 0x00007610ffe07816 */ /* 0x000fe400000000e0 */
[----:B------:R-:W-:Y:S01]  /*7530*/  ISETP.GT.U32.AND P3, PT, R5, R11, PT ;  /* 0x0000000b0500720c */ /* 0x000fe20003f64070 */
[----:B0-----:R-:W-:Y:S02]  /*7540*/  @P0 IMAD.MOV.U32 R2, RZ, RZ, R128 ;  /* 0x000000ffff020224 */ /* 0x001fe400078e0080 */
[----:B------:R-:W-:-:S05]  /*7550*/  @P0 IMAD.MOV.U32 R3, RZ, RZ, R130 ;  /* 0x000000ffff030224 */ /* 0x000fca00078e0082 */
[----:B------:R0:W2:Y:S01]  /*7560*/  @P0 LDG.E.U8 R248, desc[UR24][R2.64] ;  /* 0x0000001802f80981 */ /* 0x0000a2000c1e1100 */
[----:B------:R-:W-:Y:S01]  /*7570*/  PRMT R244, RZ, 0x7610, R244 ;  /* 0x00007610fff47816 */ /* 0x000fe200000000f4 */
[----:B0-----:R-:W-:Y:S02]  /*7580*/  @P0 IMAD.MOV.U32 R2, RZ, RZ, R124 ;  /* 0x000000ffff020224 */ /* 0x001fe400078e007c */
[----:B------:R-:W-:Y:S01]  /*7590*/  @P0 IMAD.MOV.U32 R3, RZ, RZ, R126 ;  /* 0x000000ffff030224 */ /* 0x000fe200078e007e */
[----:B------:R-:W-:-:S04]  /*75a0*/  LOP3.LUT R93, R7, 0x2c, RZ, 0xfc, !PT ;  /* 0x0000002c075d7812 */ /* 0x000fc800078efcff */
[----:B------:R0:W2:Y:S01]  /*75b0*/  @P0 LDG.E.U8 R224, desc[UR24][R2.64] ;  /* 0x0000001802e00981 */ /* 0x0000a2000c1e1100 */
[----:B------:R-:W-:Y:S01]  /*75c0*/  PRMT R240, RZ, 0x7610, R240 ;  /* 0x00007610fff07816 */ /* 0x000fe200000000f0 */
[----:B------:R-:W-:Y:S01]  /*75d0*/  @!P3 IMAD.IADD R11, R11, 0x1, -R5 ;  /* 0x000000010b0bb824 */ /* 0x000fe200078e0a05 */
[----:B------:R-:W-:Y:S01]  /*75e0*/  IABS R115, R93 ;  /* 0x0000005d00737213 */ /* 0x000fe20000000000 */
[----:B0-----:R-:W-:Y:S02]  /*75f0*/  @P0 IMAD.MOV.U32 R2, RZ, RZ, R120 ;  /* 0x000000ffff020224 */ /* 0x001fe400078e0078 */
[----:B------:R-:W-:-:S05]  /*7600*/  @P0 IMAD.MOV.U32 R3, RZ, RZ, R122 ;  /* 0x000000ffff030224 */ /* 0x000fca00078e007a */
[----:B------:R0:W2:Y:S01]  /*7610*/  @P0 LDG.E.U8 R244, desc[UR24][R2.64] ;  /* 0x0000001802f40981 */ /* 0x0000a2000c1e1100 */
[----:B------:R-:W-:Y:S01]  /*7620*/  @!P5 IMAD.MOV R10, RZ, RZ, -R10 ;  /* 0x000000ffff0ad224 */ /* 0x000fe200078e0a0a */
[----:B------:R-:W-:Y:S01]  /*7630*/  ISETP.GT.U32.AND P5, PT, R5, R11, PT ;  /* 0x0000000b0500720c */ /* 0x000fe20003fa4070 */
[----:B0-----:R-:W-:Y:S02]  /*7640*/  @P0 IMAD.MOV.U32 R2, RZ, RZ, R116 ;  /* 0x000000ffff020224 */ /* 0x001fe400078e0074 */
[----:B------:R-:W-:Y:S01]  /*7650*/  @P0 IMAD.MOV.U32 R3, RZ, RZ, R118 ;  /* 0x000000ffff030224 */ /* 0x000fe200078e0076 */
[----:B------:R-:W-:Y:S04]  /*7660*/  STL [R1+0x14c], R159 ;  /* 0x00014c9f01007387 */ /* 0x000fe80000100800 */
[----:B------:R0:W2:Y:S04]  /*7670*/  @P0 LDG.E.U8 R240, desc[UR24][R2.64] ;  /* 0x0000001802f00981 */ /* 0x0000a8000c1e1100 */
[----:B------:R-:W-:Y:S01]  /*7680*/  STL [R1+0x148], R161 ;  /* 0x000148a101007387 */ /* 0x000fe20000100800 */
[----:B0-----:R-:W-:Y:S01]  /*7690*/  LOP3.LUT R2, R7, 0x34, RZ, 0xfc, !PT ;  /* 0x0000003407027812 */ /* 0x001fe200078efcff */
[----:B------:R-:W-:-:S02]  /*76a0*/  IMAD.HI.U32 R3, R6, R115, RZ ;  /* 0x0000007306037227 */ /* 0x000fc400078e00ff */
[----:B------:R-:W-:Y:S01]  /*76b0*/  STL [R1+0x4], R151 ;  /* 0x0000049701007387 */ /* 0x000fe20000100800 */
[----:B------:R-:W-:Y:S01]  /*76c0*/  IABS R114, R2 ;  /* 0x0000000200727213 */ /* 0x000fe20000000000 */
[----:B------:R-:W-:Y:S02]  /*76d0*/  IMAD.MOV R3, RZ, RZ, -R3 ;  /* 0x000000ffff037224 */ /* 0x000fe400078e0a03 */
[----:B------:R-:W-:Y:S01]  /*76e0*/  STL [R1+0x14], R135 ;  /* 0x0000148701007387 */ /* 0x000fe20000100800 */
[----:B------:R-:W-:Y:S01]  /*76f0*/  ISETP.GE.AND P3, PT, R93, RZ, PT ;  /* 0x000000ff5d00720c */ /* 0x000fe20003f66270 */
[----:B------:R-:W-:Y:S02]  /*7700*/  IMAD R115, R5, R3, R115 ;  /* 0x0000000305737224 */ /* 0x000fe400078e0273 */
[----:B------:R-:W-:Y:S01]  /*7710*/  STL [R1], R155 ;  /* 0x0000009b01007387 */ /* 0x000fe20000100800 */
[----:B------:R-:W-:-:S03]  /*7720*/  IMAD.HI.U32 R93, R6, R114, RZ ;  /* 0x00000072065d7227 */ /* 0x000fc600078e00ff */
[----:B------:R-:W-:Y:S01]  /*7730*/  STL [R1+0x24], R131 ;  /* 0x0000248301007387 */ /* 0x000fe20000100800 */
[----:B------:R-:W-:-:S03]  /*7740*/  @!P5 IMAD.IADD R11, R11, 0x1, -R5 ;  /* 0x000000010b0bd824 */ /* 0x000fc600078e0a05 */
[----:B------:R-:W-:Y:S01]  /*7750*/  STL [R1+0x10], R137 ;  /* 0x0000108901007387 */ /* 0x000fe20000100800 */
[----:B------:R-:W-:-:S03]  /*7760*/  IMAD.MOV R93, RZ, RZ, -R93 ;  /* 0x000000ffff5d7224 */ /* 0x000fc600078e0a5d */
[----:B------:R-:W-:Y:S01]  /*7770*/  STL [R1+0x34], R127 ;  /* 0x0000347f01007387 */ /* 0x000fe20000100800 */
[----:B------:R-:W-:-:S03]  /*7780*/  ISETP.GT.U32.AND P5, PT, R5, R115, PT ;  /* 0x000000730500720c */ /* 0x000fc60003fa4070 */
[----:B------:R-:W-:Y:S04]  /*7790*/  STL [R1+0x20], R133 ;  /* 0x0000208501007387 */ /* 0x000fe80000100800 */
[----:B------:R-:W-:Y:S04]  /*77a0*/  STL [R1+0x44], R123 ;  /* 0x0000447b01007387 */ /* 0x000fe80000100800 */
[----:B------:R-:W-:Y:S01]  /*77b0*/  STL [R1+0x30], R129 ;  /* 0x0000308101007387 */ /* 0x000fe20000100800 */
[----:B------:R-:W-:-:S03]  /*77c0*/  IMAD R114, R5, R93, R114 ;  /* 0x0000005d05727224 */ /* 0x000fc600078e0272 */
[----:B------:R-:W-:Y:S04]  /*77d0*/  STL [R1+0x54], R119 ;  /* 0x0000547701007387 */ /* 0x000fe80000100800 */
[----:B------:R-:W-:Y:S04]  /*77e0*/  STL [R1+0x40], R125 ;  /* 0x0000407d01007387 */ /* 0x000fe80000100800 */
[----:B------:R-:W-:Y:S04]  /*77f0*/  STL [R1+0x64], R251 ;  /* 0x000064fb01007387 */ /* 0x000fe80000100800 */
[----:B------:R-:W-:Y:S01]  /*7800*/  STL [R1+0x50], R121 ;  /* 0x0000507901007387 */ /* 0x000fe20000100800 */
[----:B------:R-:W-:-:S03]  /*7810*/  @!P4 IMAD.MOV R11, RZ, RZ, -R11 ;  /* 0x000000ffff0bc224 */ /* 0x000fc600078e0a0b */
[----:B------:R-:W-:Y:S01]  /*7820*/  STL [R1+0x74], R243 ;  /* 0x000074f301007387 */ /* 0x000fe20000100800 */
[----:B------:R-:W-:-:S03]  /*7830*/  VIADD R3, R8, 0x3c ;  /* 0x0000003c08037836 */ /* 0x000fc60000000000 */
[----:B------:R0:W-:Y:S01]  /*7840*/  STL [R1+0x60], R117 ;  /* 0x0000607501007387 */ /* 0x0001e20000100800 */
[----:B------:R-:W-:-:S03]  /*7850*/  ISETP.GT.U32.AND P4, PT, R5, R114, PT ;  /* 0x000000720500720c */ /* 0x000fc60003f84070 */
[----:B------:R-:W-:Y:S04]  /*7860*/  STL [R1+0x84], R235 ;  /* 0x000084eb01007387 */ /* 0x000fe80000100800 */
[----:B------:R-:W-:Y:S04]  /*7870*/  STL [R1+0x70], R247 ;  /* 0x000070f701007387 */ /* 0x000fe80000100800 */
[----:B------:R-:W-:Y:S01]  /*7880*/  STL [R1+0x94], R227 ;  /* 0x000094e301007387 */ /* 0x000fe20000100800 */
[----:B------:R-:W-:-:S03]  /*7890*/  @!P5 IMAD.IADD R115, R115, 0x1, -R5 ;  /* 0x000000017373d824 */ /* 0x000fc600078e0a05 */
[----:B------:R-:W-:Y:S01]  /*78a0*/  STL [R1+0x80], R239 ;  /* 0x000080ef01007387 */ /* 0x000fe20000100800 */
[----:B0-----:R-:W-:-:S03]  /*78b0*/  IABS R117, R3 ;  /* 0x0000000300757213 */ /* 0x001fc60000000000 */
[----:B------:R-:W-:Y:S04]  /*78c0*/  STL [R1+0xa4], R219 ;  /* 0x0000a4db01007387 */ /* 0x000fe80000100800 */
[----:B------:R-:W-:Y:S04]  /*78d0*/  STL [R1+0x90], R231 ;  /* 0x000090e701007387 */ /* 0x000fe80000100800 */
[----:B------:R-:W-:Y:S01]  /*78e0*/  STL [R1+0xb4], R211 ;  /* 0x0000b4d301007387 */ /* 0x000fe20000100800 */
[----:B------:R-:W-:-:S03]  /*78f0*/  @!P6 IMAD.MOV R12, RZ, RZ, -R12 ;  /* 0x000000ffff0ce224 */ /* 0x000fc600078e0a0c */
[----:B------:R-:W-:Y:S01]  /*7900*/  STL [R1+0xa0], R223 ;  /* 0x0000a0df01007387 */ /* 0x000fe20000100800 */
[----:B------:R-:W-:-:S03]  /*7910*/  ISETP.GE.AND P6, PT, R2, RZ, PT ;  /* 0x000000ff0200720c */ /* 0x000fc60003fc6270 */
[----:B------:R-:W-:Y:S01]  /*7920*/  STL [R1+0xc4], R203 ;  /* 0x0000c4cb01007387 */ /* 0x000fe20000100800 */
[----:B------:R-:W-:-:S03]  /*7930*/  ISETP.GT.U32.AND P5, PT, R5, R115, PT ;  /* 0x000000730500720c */ /* 0x000fc60003fa4070 */
[----:B------:R-:W-:Y:S01]  /*7940*/  STL [R1+0xb0], R215 ;  /* 0x0000b0d701007387 */ /* 0x000fe20000100800 */
[----:B------:R-:W-:-:S03]  /*7950*/  IMAD.HI.U32 R2, R6, R117, RZ ;  /* 0x0000007506027227 */ /* 0x000fc600078e00ff */
[----:B------:R-:W-:Y:S04]  /*7960*/  STL [R1+0xd4], R195 ;  /* 0x0000d4c301007387 */ /* 0x000fe80000100800 */
[----:B------:R-:W-:Y:S01]  /*7970*/  STL [R1+0xc0], R207 ;  /* 0x0000c0cf01007387 */ /* 0x000fe20000100800 */
[----:B------:R-:W-:-:S03]  /*7980*/  @!P4 IMAD.IADD R114, R114, 0x1, -R5 ;  /* 0x000000017272c824 */ /* 0x000fc600078e0a05 */
[----:B------:R-:W-:Y:S01]  /*7990*/  STL [R1+0xe4], R187 ;  /* 0x0000e4bb01007387 */ /* 0x000fe20000100800 */
[----:B------:R-:W-:-:S03]  /*79a0*/  IMAD.MOV R2, RZ, RZ, -R2 ;  /* 0x000000ffff027224 */ /* 0x000fc600078e0a02 */
[----:B------:R-:W-:Y:S04]  /*79b0*/  STL [R1+0xd0], R199 ;  /* 0x0000d0c701007387 */ /* 0x000fe80000100800 */
[----:B------:R-:W-:Y:S04]  /*79c0*/  STL [R1+0xf4], R136 ;  /* 0x0000f48801007387 */ /* 0x000fe80000100800 */
[----:B------:R-:W-:Y:S04]  /*79d0*/  STL [R1+0xe0], R191 ;  /* 0x0000e0bf01007387 */ /* 0x000fe80000100800 */
[----:B------:R-:W-:Y:S01]  /*79e0*/  STL [R1+0x104], R132 ;  /* 0x0001048401007387 */ /* 0x000fe20000100800 */
[----:B------:R-:W-:-:S03]  /*79f0*/  IMAD R117, R5, R2, R117 ;  /* 0x0000000205757224 */ /* 0x000fc600078e0275 */
[----:B------:R-:W-:Y:S01]  /*7a00*/  STL [R1+0xf0], R154 ;  /* 0x0000f09a01007387 */ /* 0x000fe20000100800 */
[----:B------:R-:W-:-:S03]  /*7a10*/  ISETP.GT.U32.AND P4, PT, R5, R114, PT ;  /* 0x000000720500720c */ /* 0x000fc60003f84070 */
[----:B------:R-:W-:Y:S01]  /*7a20*/  STL [R1+0x114], R128 ;  /* 0x0001148001007387 */ /* 0x000fe20000100800 */
[----:B------:R-:W-:-:S03]  /*7a30*/  LOP3.LUT R2, R7, 0x44, RZ, 0xfc, !PT ;  /* 0x0000004407027812 */ /* 0x000fc600078efcff */
[----:B------:R-:W-:Y:S04]  /*7a40*/  STL [R1+0x100], R134 ;  /* 0x0001008601007387 */ /* 0x000fe80000100800 */
[----:B------:R-:W-:Y:S01]  /*7a50*/  STL [R1+0x12c], R124 ;  /* 0x00012c7c01007387 */ /* 0x000fe20000100800 */
[----:B------:R-:W-:-:S03]  /*7a60*/  @!P5 IMAD.IADD R115, R115, 0x1, -R5 ;  /* 0x000000017373d824 */ /* 0x000fc600078e0a05 */
[----:B------:R-:W-:Y:S01]  /*7a70*/  STL [R1+0x110], R130 ;  /* 0x0001108201007387 */ /* 0x000fe20000100800 */
[----:B------:R-:W-:-:S03]  /*7a80*/  ISETP.GT.U32.AND P5, PT, R5, R117, PT ;  /* 0x000000750500720c */ /* 0x000fc60003fa4070 */
[----:B------:R-:W-:Y:S04]  /*7a90*/  STL [R1+0x13c], R120 ;  /* 0x00013c7801007387 */ /* 0x000fe80000100800 */
[----:B------:R-:W-:Y:S04]  /*7aa0*/  STL [R1+0x128], R126 ;  /* 0x0001287e01007387 */ /* 0x000fe80000100800 */
[----:B------:R0:W-:Y:S01]  /*7ab0*/  STL [R1+0x144], R116 ;  /* 0x0001447401007387 */ /* 0x0001e20000100800 */
[----:B------:R-:W-:Y:S01]  /*7ac0*/  @!P4 IMAD.IADD R114, R114, 0x1, -R5 ;  /* 0x000000017272c824 */ /* 0x000fe200078e0a05 */
[----:B0-----:R-:W-:-:S05]  /*7ad0*/  IABS R116, R2 ;  /* 0x0000000200747213 */ /* 0x001fca0000000000 */
[----:B------:R-:W-:-:S04]  /*7ae0*/  IMAD.HI.U32 R93, R6, R116, RZ ;  /* 0x00000074065d7227 */ /* 0x000fc800078e00ff */
[----:B------:R-:W-:Y:S02]  /*7af0*/  IMAD.MOV R93, RZ, RZ, -R93 ;  /* 0x000000ffff5d7224 */ /* 0x000fe400078e0a5d */
[----:B------:R-:W-:Y:S01]  /*7b00*/  @!P6 IMAD.MOV R114, RZ, RZ, -R114 ;  /* 0x000000ffff72e224 */ /* 0x000fe200078e0a72 */
[----:B------:R-:W-:Y:S01]  /*7b10*/  ISETP.GE.AND P6, PT, R2, RZ, PT ;  /* 0x000000ff0200720c */ /* 0x000fe20003fc6270 */
[----:B------:R-:W-:Y:S01]  /*7b20*/  IMAD R116, R5, R93, R116 ;  /* 0x0000005d05747224 */ /* 0x000fe200078e0274 */
[----:B------:R-:W-:Y:S01]  /*7b30*/  LOP3.LUT R2, R7, 0x4c, RZ, 0xfc, !PT ;  /* 0x0000004c07027812 */ /* 0x000fe200078efcff */
[----:B------:R-:W-:Y:S02]  /*7b40*/  @!P5 IMAD.IADD R117, R117, 0x1, -R5 ;  /* 0x000000017575d824 */ /* 0x000fe400078e0a05 */
[----:B------:R-:W-:Y:S01]  /*7b50*/  @!P3 IMAD.MOV R115, RZ, RZ, -R115 ;  /* 0x000000ffff73b224 */ /* 0x000fe200078e0a73 */
[C---:B------:R-:W-:Y:S02]  /*7b60*/  ISETP.GT.U32.AND P3, PT, R5.reuse, R116, PT ;  /* 0x000000740500720c */ /* 0x040fe40003f64070 */
[----:B------:R-:W-:-:S02]  /*7b70*/  ISETP.GT.U32.AND P5, PT, R5, R117, PT ;  /* 0x000000750500720c */ /* 0x000fc40003fa4070 */
[----:B------:R-:W-:Y:S02]  /*7b80*/  IABS R119, R2 ;  /* 0x0000000200777213 */ /* 0x000fe40000000000 */
[----:B------:R-:W-:-:S03]  /*7b90*/  ISETP.GE.AND P4, PT, R3, RZ, PT ;  /* 0x000000ff0300720c */ /* 0x000fc60003f86270 */
[----:B------:R-:W-:-:S04]  /*7ba0*/  IMAD.HI.U32 R3, R6, R119, RZ ;  /* 0x0000007706037227 */ /* 0x000fc800078e00ff */
[----:B------:R-:W-:Y:S02]  /*7bb0*/  IMAD.MOV R3, RZ, RZ, -R3 ;  /* 0x000000ffff037224 */ /* 0x000fe400078e0a03 */
[--C-:B------:R-:W-:Y:S01]  /*7bc0*/  @!P5 IMAD.IADD R117, R117, 0x1, -R5.reuse ;  /* 0x000000017575d824 */ /* 0x100fe200078e0a05 */
[----:B------:R-:W-:Y:S01]  /*7bd0*/  ISETP.GE.AND P5, PT, R2, RZ, PT ;  /* 0x000000ff0200720c */ /* 0x000fe20003fa6270 */
[----:B------:R-:W-:Y:S02]  /*7be0*/  @!P3 IMAD.IADD R116, R116, 0x1, -R5 ;  /* 0x000000017474b824 */ /* 0x000fe400078e0a05 */
[----:B------:R-:W-:Y:S01]  /*7bf0*/  IMAD R119, R5, R3, R119 ;  /* 0x0000000305777224 */ /* 0x000fe200078e0277 */
[----:B------:R-:W-:Y:S01]  /*7c00*/  LOP3.LUT R2, R7, 0x54, RZ, 0xfc, !PT ;  /* 0x0000005407027812 */ /* 0x000fe200078efcff */
[----:B------:R-:W-:Y:S01]  /*7c10*/  STL [R1+0x138], R122 ;  /* 0x0001387a01007387 */ /* 0x000fe20000100800 */
[----:B------:R-:W-:Y:S01]  /*7c20*/  @!P4 IMAD.MOV R117, RZ, RZ, -R117 ;  /* 0x000000ffff75c224 */ /* 0x000fe200078e0a75 */
[----:B------:R-:W-:-:S02]  /*7c30*/  ISETP.GT.U32.AND P3, PT, R5, R116, PT ;  /* 0x000000740500720c */ /* 0x000fc40003f64070 */
[----:B------:R0:W-:Y:S01]  /*7c40*/  STL [R1+0x140], R118 ;  /* 0x0001407601007387 */ /* 0x0001e20000100800 */
[----:B------:R-:W-:Y:S02]  /*7c50*/  ISETP.GT.U32.AND P4, PT, R5, R119, PT ;  /* 0x000000770500720c */ /* 0x000fe40003f84070 */
[----:B0-----:R-:W-:-:S05]  /*7c60*/  IABS R118, R2 ;  /* 0x0000000200767213 */ /* 0x001fca0000000000 */
[----:B------:R-:W-:-:S04]  /*7c70*/  IMAD.HI.U32 R3, R6, R118, RZ ;  /* 0x0000007606037227 */ /* 0x000fc800078e00ff */
[----:B------:R-:W-:Y:S02]  /*7c80*/  IMAD.MOV R3, RZ, RZ, -R3 ;  /* 0x000000ffff037224 */ /* 0x000fe400078e0a03 */
[--C-:B------:R-:W-:Y:S01]  /*7c90*/  @!P3 IMAD.IADD R116, R116, 0x1, -R5.reuse ;  /* 0x000000017474b824 */ /* 0x100fe200078e0a05 */
[----:B------:R-:W-:Y:S01]  /*7ca0*/  ISETP.GE.AND P3, PT, R2, RZ, PT ;  /* 0x000000ff0200720c */ /* 0x000fe20003f66270 */
[----:B------:R-:W-:Y:S02]  /*7cb0*/  @!P4 IMAD.IADD R119, R119, 0x1, -R5 ;  /* 0x000000017777c824 */ /* 0x000fe400078e0a05 */
[C---:B------:R-:W-:Y:S02]  /*7cc0*/  IMAD R118, R5.reuse, R3, R118 ;  /* 0x0000000305767224 */ /* 0x040fe400078e0276 */
[----:B------:R-:W-:Y:S01]  /*7cd0*/  VIADD R2, R8, 0x5c ;  /* 0x0000005c08027836 */ /* 0x000fe20000000000 */
[C---:B------:R-:W-:Y:S01]  /*7ce0*/  ISETP.GT.U32.AND P4, PT, R5.reuse, R119, PT ;  /* 0x000000770500720c */ /* 0x040fe20003f84070 */
[----:B------:R-:W-:Y:S01]  /*7cf0*/  @!P6 IMAD.MOV R116, RZ, RZ, -R116 ;  /* 0x000000ffff74e224 */ /* 0x000fe200078e0a74 */
[----:B------:R-:W-:-:S02]  /*7d00*/  ISETP.GT.U32.AND P6, PT, R5, R118, PT ;  /* 0x000000760500720c */ /* 0x000fc40003fc4070 */
[----:B------:R-:W-:-:S05]  /*7d10*/  IABS R121, R2 ;  /* 0x0000000200797213 */ /* 0x000fca0000000000 */
[----:B------:R-:W-:-:S04]  /*7d20*/  IMAD.HI.U32 R3, R6, R121, RZ ;  /* 0x0000007906037227 */ /* 0x000fc800078e00ff */
[----:B------:R-:W-:Y:S02]  /*7d30*/  IMAD.MOV R3, RZ, RZ, -R3 ;  /* 0x000000ffff037224 */ /* 0x000fe400078e0a03 */
[--C-:B------:R-:W-:Y:S01]  /*7d40*/  @!P4 IMAD.IADD R119, R119, 0x1, -R5.reuse ;  /* 0x000000017777c824 */ /* 0x100fe200078e0a05 */
[----:B------:R-:W-:Y:S01]  /*7d50*/  ISETP.GE.AND P4, PT, R2, RZ, PT ;  /* 0x000000ff0200720c */ /* 0x000fe20003f86270 */
[----:B------:R-:W-:Y:S01]  /*7d60*/  @!P6 IMAD.IADD R118, R118, 0x1, -R5 ;  /* 0x000000017676e824 */ /* 0x000fe200078e0a05 */
[----:B------:R-:W-:Y:S01]  /*7d70*/  LOP3.LUT R2, R7, 0x64, RZ, 0xfc, !PT ;  /* 0x0000006407027812 */ /* 0x000fe200078efcff */
[C---:B------:R-:W-:Y:S02]  /*7d80*/  IMAD R121, R5.reuse, R3, R121 ;  /* 0x0000000305797224 */ /* 0x040fe400078e0279 */
[----:B------:R-:W-:Y:S01]  /*7d90*/  @!P5 IMAD.MOV R119, RZ, RZ, -R119 ;  /* 0x000000ffff77d224 */ /* 0x000fe200078e0a77 */
[----:B------:R-:W-:Y:S02]  /*7da0*/  IABS R120, R2 ;  /* 0x0000000200787213 */ /* 0x000fe40000000000 */
[----:B------:R-:W-:-:S02]  /*7db0*/  ISETP.GT.U32.AND P6, PT, R5, R118, PT ;  /* 0x000000760500720c */ /* 0x000fc40003fc4070 */
[----:B------:R-:W-:Y:S01]  /*7dc0*/  ISETP.GT.U32.AND P5, PT, R5, R121, PT ;  /* 0x000000790500720c */ /* 0x000fe20003fa4070 */
[----:B------:R-:W-:-:S04]  /*7dd0*/  IMAD.HI.U32 R3, R6, R120, RZ ;  /* 0x0000007806037227 */ /* 0x000fc800078e00ff */
[----:B------:R-:W-:-:S04]  /*7de0*/  IMAD.MOV R3, RZ, RZ, -R3 ;  /* 0x000000ffff037224 */ /* 0x000fc800078e0a03 */
[----:B------:R-:W-:Y:S02]  /*7df0*/  IMAD R120, R5, R3, R120 ;  /* 0x0000000305787224 */ /* 0x000fe400078e0278 */
[--C-:B------:R-:W-:Y:S01]  /*7e00*/  @!P6 IMAD.IADD R118, R118, 0x1, -R5.reuse ;  /* 0x000000017676e824 */ /* 0x100fe200078e0a05 */
[----:B------:R-:W-:Y:S01]  /*7e10*/  ISETP.GE.AND P6, PT, R2, RZ, PT ;  /* 0x000000ff0200720c */ /* 0x000fe20003fc6270 */
[----:B------:R-:W-:Y:S01]  /*7e20*/  @!P5 IMAD.IADD R121, R121, 0x1, -R5 ;  /* 0x000000017979d824 */ /* 0x000fe200078e0a05 */
[----:B------:R-:W-:Y:S01]  /*7e30*/  LOP3.LUT R2, R7, 0x6c, RZ, 0xfc, !PT ;  /* 0x0000006c07027812 */ /* 0x000fe200078efcff */
[----:B------:R-:W-:Y:S01]  /*7e40*/  @!P3 IMAD.MOV R118, RZ, RZ, -R118 ;  /* 0x000000ffff76b224 */ /* 0x000fe200078e0a76 */
[C---:B------:R-:W-:Y:S02]  /*7e50*/  ISETP.GT.U32.AND P3, PT, R5.reuse, R120, PT ;  /* 0x000000780500720c */ /* 0x040fe40003f64070 */
[----:B------:R-:W-:Y:S02]  /*7e60*/  ISETP.GT.U32.AND P5, PT, R5, R121, PT ;  /* 0x000000790500720c */ /* 0x000fe40003fa4070 */
[----:B------:R-:W-:-:S05]  /*7e70*/  IABS R123, R2 ;  /* 0x00000002007b7213 */ /* 0x000fca0000000000 */
[----:B------:R-:W-:-:S04]  /*7e80*/  IMAD.HI.U32 R3, R6, R123, RZ ;  /* 0x0000007b06037227 */ /* 0x000fc800078e00ff */
[----:B------:R-:W-:Y:S02]  /*7e90*/  IMAD.MOV R3, RZ, RZ, -R3 ;  /* 0x000000ffff037224 */ /* 0x000fe400078e0a03 */
[--C-:B------:R-:W-:Y:S02]  /*7ea0*/  @!P3 IMAD.IADD R120, R120, 0x1, -R5.reuse ;  /* 0x000000017878b824 */ /* 0x100fe400078e0a05 */
[----:B------:R-:W-:Y:S01]  /*7eb0*/  @!P5 IMAD.IADD R121, R121, 0x1, -R5 ;  /* 0x000000017979d824 */ /* 0x000fe200078e0a05 */
[----:B------:R-:W-:Y:S01]  /*7ec0*/  ISETP.GE.AND P5, PT, R2, RZ, PT ;  /* 0x000000ff0200720c */ /* 0x000fe20003fa6270 */
[----:B------:R-:W-:Y:S01]  /*7ed0*/  IMAD R123, R5, R3, R123 ;  /* 0x00000003057b7224 */ /* 0x000fe200078e027b */
[----:B------:R-:W-:Y:S01]  /*7ee0*/  LOP3.LUT R2, R7, 0x74, RZ, 0xfc, !PT ;  /* 0x0000007407027812 */ /* 0x000fe200078efcff */
[----:B------:R-:W-:Y:S01]  /*7ef0*/  @!P4 IMAD.MOV R121, RZ, RZ, -R121 ;  /* 0x000000ffff79c224 */ /* 0x000fe200078e0a79 */
[C---:B------:R-:W-:Y:S02]  /*7f00*/  ISETP.GT.U32.AND P3, PT, R5.reuse, R120, PT ;  /* 0x000000780500720c */ /* 0x040fe40003f64070 */
[----:B------:R-:W-:-:S02]  /*7f10*/  ISETP.GT.U32.AND P4, PT, R5, R123, PT ;  /* 0x0000007b0500720c */ /* 0x000fc40003f84070 */
[----:B------:R-:W-:-:S05]  /*7f20*/  IABS R122, R2 ;  /* 0x00000002007a7213 */ /* 0x000fca0000000000 */
        /* <DEDUP_REMOVED lines=13> */
[----:B------:R-:W-:Y:S01]  /*8000*/  @!P4 IMAD.IADD R123, R123, 0x1, -R5 ;  /* 0x000000017b7bc824 */ /* 0x000fe200078e0a05 */
[----:B------:R-:W-:Y:S01]  /*8010*/  ISETP.GE.AND P4, PT, R2, RZ, PT ;  /* 0x000000ff0200720c */ /* 0x000fe20003f86270 */
[----:B------:R-:W-:Y:S01]  /*8020*/  IMAD R125, R5, R3, R125 ;  /* 0x00000003057d7224 */ /* 0x000fe200078e027d */
[----:B------:R-:W-:Y:S01]  /*8030*/  LOP3.LUT R2, R7, 0x84, RZ, 0xfc, !PT ;  /* 0x0000008407027812 */ /* 0x000fe200078efcff */
[----:B------:R-:W-:Y:S02]  /*8040*/  @!P6 IMAD.IADD R122, R122, 0x1, -R5 ;  /* 0x000000017a7ae824 */ /* 0x000fe400078e0a05 */
[----:B------:R-:W-:Y:S01]  /*8050*/  @!P5 IMAD.MOV R123, RZ, RZ, -R123 ;  /* 0x000000ffff7bd224 */ /* 0x000fe200078e0a7b */
[----:B------:R-:W-:Y:S02]  /*8060*/  IABS R124, R2 ;  /* 0x00000002007c7213 */ /* 0x000fe40000000000 */
[----:B------:R-:W-:-:S02]  /*8070*/  ISETP.GT.U32.AND P6, PT, R5, R122, PT ;  /* 0x0000007a0500720c */ /* 0x000fc40003fc4070 */
[----:B------:R-:W-:Y:S01]  /*8080*/  ISETP.GT.U32.AND P5, PT, R5, R125, PT ;  /* 0x0000007d0500720c */ /* 0x000fe20003fa4070 */
[----:B------:R-:W-:-:S04]  /*8090*/  IMAD.HI.U32 R3, R6, R124, RZ ;  /* 0x0000007c06037227 */ /* 0x000fc800078e00ff */
[----:B------:R-:W-:-:S04]  /*80a0*/  IMAD.MOV R3, RZ, RZ, -R3 ;  /* 0x000000ffff037224 */ /* 0x000fc800078e0a03 */
[----:B------:R-:W-:Y:S02]  /*80b0*/  IMAD R124, R5, R3, R124 ;  /* 0x00000003057c7224 */ /* 0x000fe400078e027c */
[--C-:B------:R-:W-:Y:S02]  /*80c0*/  @!P6 IMAD.IADD R122, R122, 0x1, -R5.reuse ;  /* 0x000000017a7ae824 */ /* 0x100fe400078e0a05 */
[----:B------:R-:W-:Y:S01]  /*80d0*/  @!P5 IMAD.IADD R125, R125, 0x1, -R5 ;  /* 0x000000017d7dd824 */ /* 0x000fe200078e0a05 */
[----:B------:R-:W-:Y:S01]  /*80e0*/  ISETP.GE.AND P6, PT, R2, RZ, PT ;  /* 0x000000ff0200720c */ /* 0x000fe20003fc6270 */
[----:B------:R-:W-:Y:S01]  /*80f0*/  @!P3 IMAD.MOV R122, RZ, RZ, -R122 ;  /* 0x000000ffff7ab224 */ /* 0x000fe200078e0a7a */
[----:B------:R-:W-:Y:S02]  /*8100*/  LOP3.LUT R2, R7, 0x8c, RZ, 0xfc, !PT ;  /* 0x0000008c07027812 */ /* 0x000fe400078efcff */
[C---:B------:R-:W-:Y:S02]  /*8110*/  ISETP.GT.U32.AND P5, PT, R5.reuse, R125, PT ;  /* 0x0000007d0500720c */ /* 0x040fe40003fa4070 */
        /* <DEDUP_REMOVED lines=10> */
[----:B------:R-:W-:Y:S02]  /*81c0*/  ISETP.GT.U32.AND P3, PT, R5, R124, PT ;  /* 0x0000007c0500720c */ /* 0x000fe40003f64070 */
[----:B------:R-:W-:-:S02]  /*81d0*/  IABS R126, R2 ;  /* 0x00000002007e7213 */ /* 0x000fc40000000000 */
[----:B------:R-:W-:-:S03]  /*81e0*/  ISETP.GT.U32.AND P4, PT, R5, R127, PT ;  /* 0x0000007f0500720c */ /* 0x000fc60003f84070 */
[----:B------:R-:W-:-:S04]  /*81f0*/  IMAD.HI.U32 R3, R6, R126, RZ ;  /* 0x0000007e06037227 */ /* 0x000fc800078e00ff */
[----:B------:R-:W-:Y:S02]  /*8200*/  IMAD.MOV R3, RZ, RZ, -R3 ;  /* 0x000000ffff037224 */ /* 0x000fe400078e0a03 */
[--C-:B------:R-:W-:Y:S01]  /*8210*/  @!P3 IMAD.IADD R124, R124, 0x1, -R5.reuse ;  /* 0x000000017c7cb824 */ /* 0x100fe200078e0a05 */
[----:B------:R-:W-:Y:S01]  /*8220*/  ISETP.GE.AND P3, PT, R2, RZ, PT ;  /* 0x000000ff0200720c */ /* 0x000fe20003f66270 */
[----:B------:R-:W-:Y:S02]  /*8230*/  IMAD R126, R5, R3, R126 ;  /* 0x00000003057e7224 */ /* 0x000fe400078e027e */
[----:B------:R-:W-:Y:S02]  /*8240*/  VIADD R2, R8, 0x9c ;  /* 0x0000009c08027836 */ /* 0x000fe40000000000 */
[----:B------:R-:W-:Y:S02]  /*8250*/  @!P4 IMAD.IADD R127, R127, 0x1, -R5 ;  /* 0x000000017f7fc824 */ /* 0x000fe400078e0a05 */
[----:B------:R-:W-:Y:S01]  /*8260*/  @!P6 IMAD.MOV R124, RZ, RZ, -R124 ;  /* 0x000000ffff7ce224 */ /* 0x000fe200078e0a7c */
[----:B------:R-:W-:-:S02]  /*8270*/  ISETP.GT.U32.AND P6, PT, R5, R126, PT ;  /* 0x0000007e0500720c */ /* 0x000fc40003fc4070 */
[----:B------:R-:W-:Y:S02]  /*8280*/  IABS R129, R2 ;  /* 0x0000000200817213 */ /* 0x000fe40000000000 */
[----:B------:R-:W-:-:S03]  /*8290*/  ISETP.GT.U32.AND P4, PT, R5, R127, PT ;  /* 0x0000007f0500720c */ /* 0x000fc60003f84070 */
[----:B------:R-:W-:-:S04]  /*82a0*/  IMAD.HI.U32 R3, R6, R129, RZ ;  /* 0x0000008106037227 */ /* 0x000fc800078e00ff */
[----:B------:R-:W-:Y:S02]  /*82b0*/  IMAD.MOV R3, RZ, RZ, -R3 ;  /* 0x000000ffff037224 */ /* 0x000fe400078e0a03 */
[----:B------:R-:W-:Y:S02]  /*82c0*/  @!P6 IMAD.IADD R126, R126, 0x1, -R5 ;  /* 0x000000017e7ee824 */ /* 0x000fe400078e0a05 */
[----:B------:R-:W-:Y:S02]  /*82d0*/  IMAD R129, R5, R3, R129 ;  /* 0x0000000305817224 */ /* 0x000fe400078e0281 */
[----:B------:R-:W-:Y:S01]  /*82e0*/  @!P4 IMAD.IADD R127, R127, 0x1, -R5 ;  /* 0x000000017f7fc824 */ /* 0x000fe200078e0a05 */
[----:B------:R-:W-:Y:S02]  /*82f0*/  ISETP.GE.AND P4, PT, R2, RZ, PT ;  /* 0x000000ff0200720c */ /* 0x000fe40003f86270 */
[----:B------:R-:W-:Y:S01]  /*8300*/  LOP3.LUT R2, R7, 0xa4, RZ, 0xfc, !PT ;  /* 0x000000a407027812 */ /* 0x000fe200078efcff */
[----:B------:R-:W-:Y:S01]  /*8310*/  @!P5 IMAD.MOV R127, RZ, RZ, -R127 ;  /* 0x000000ffff7fd224 */ /* 0x000fe200078e0a7f */
[----:B------:R-:W-:-:S02]  /*8320*/  ISETP.GT.U32.AND P6, PT, R5, R126, PT ;  /* 0x0000007e0500720c */ /* 0x000fc40003fc4070 */
[----:B------:R-:W-:Y:S02]  /*8330*/  ISETP.GT.U32.AND P5, PT, R5, R129, PT ;  /* 0x000000810500720c */ /* 0x000fe40003fa4070 */
        /* <DEDUP_REMOVED lines=20> */
[----:B------:R-:W-:Y:S02]  /*8480*/  ISETP.GT.U32.AND P4, PT, R5, R131, PT ;  /* 0x000000830500720c */ /* 0x000fe40003f84070 */
[----:B------:R-:W-:-:S02]  /*8490*/  IABS R130, R2 ;  /* 0x0000000200827213 */ /* 0x000fc40000000000 */
[----:B------:R-:W-:-:S03]  /*84a0*/  ISETP.GT.U32.AND P3, PT, R5, R128, PT ;  /* 0x000000800500720c */ /* 0x000fc60003f64070 */
[----:B------:R-:W-:-:S04]  /*84b0*/  IMAD.HI.U32 R3, R6, R130, RZ ;  /* 0x0000008206037227 */ /* 0x000fc800078e00ff */
[----:B------:R-:W-:Y:S02]  /*84c0*/  IMAD.MOV R3, RZ, RZ, -R3 ;  /* 0x000000ffff037224 */ /* 0x000fe400078e0a03 */
[--C-:B------:R-:W-:Y:S02]  /*84d0*/  @!P4 IMAD.IADD R131, R131, 0x1, -R5.reuse ;  /* 0x000000018383c824 */ /* 0x100fe400078e0a05 */
[C---:B------:R-:W-:Y:S02]  /*84e0*/  IMAD R130, R5.reuse, R3, R130 ;  /* 0x0000000305827224 */ /* 0x040fe400078e0282 */
[----:B------:R-:W-:Y:S01]  /*84f0*/  @!P3 IMAD.IADD R128, R128, 0x1, -R5 ;  /* 0x000000018080b824 */ /* 0x000fe200078e0a05 */
[----:B------:R-:W-:Y:S01]  /*8500*/  ISETP.GE.AND P3, PT, R2, RZ, PT ;  /* 0x000000ff0200720c */ /* 0x000fe20003f66270 */
        /* <DEDUP_REMOVED lines=30> */
[----:B------:R-:W-:Y:S02]  /*86f0*/  @!P5 IMAD.IADD R133, R133, 0x1, -R5 ;  /* 0x000000018585d824 */ /* 0x000fe400078e0a05 */
[----:B------:R-:W-:Y:S01]  /*8700*/  IMAD R134, R5, R93, R134 ;  /* 0x0000005d05867224 */ /* 0x000fe200078e0286 */
[----:B------:R-:W-:Y:S01]  /*8710*/  ISETP.GE.AND P5, PT, R2, RZ, PT ;  /* 0x000000ff0200720c */ /* 0x000fe20003fa6270 */
[----:B------:R-:W-:Y:S01]  /*8720*/  @!P4 IMAD.MOV R133, RZ, RZ, -R133 ;  /* 0x000000ffff85c224 */ /* 0x000fe200078e0a85 */
[----:B------:R-:W-:Y:S02]  /*8730*/  LOP3.LUT R2, R7, 0xd4, RZ, 0xfc, !PT ;  /* 0x000000d407027812 */ /* 0x000fe400078efcff */
[----:B------:R-:W-:-:S02]  /*8740*/  ISETP.GT.U32.AND P3, PT, R5, R132, PT ;  /* 0x000000840500720c */ /* 0x000fc40003f64070 */
[----:B------:R-:W-:Y:S02]  /*8750*/  ISETP.GT.U32.AND P4, PT, R5, R134, PT ;  /* 0x000000860500720c */ /* 0x000fe40003f84070 */
[----:B------:R-:W-:-:S05]  /*8760*/  IABS R3, R2 ;  /* 0x0000000200037213 */ /* 0x000fca0000000000 */
[----:B------:R-:W-:-:S04]  /*8770*/  IMAD.HI.U32 R93, R6, R3, RZ ;  /* 0x00000003065d7227 */ /* 0x000fc800078e00ff */
[----:B------:R-:W-:Y:S02]  /*8780*/  IMAD.MOV R93, RZ, RZ, -R93 ;  /* 0x000000ffff5d7224 */ /* 0x000fe400078e0a5d */
[--C-:B------:R-:W-:Y:S01]  /*8790*/  @!P3 IMAD.IADD R132, R132, 0x1, -R5.reuse ;  /* 0x000000018484b824 */ /* 0x100fe200078e0a05 */
[----:B------:R-:W-:Y:S01]  /*87a0*/  ISETP.GE.AND P3, PT, R2, RZ, PT ;  /* 0x000000ff0200720c */ /* 0x000fe20003f66270 */
[----:B------:R-:W-:Y:S02]  /*87b0*/  VIADD R2, R8, 0xdc ;  /* 0x000000dc08027836 */ /* 0x000fe40000000000 */
[----:B------:R-:W-:Y:S02]  /*87c0*/  @!P4 IMAD.IADD R134, R134, 0x1, -R5 ;  /* 0x000000018686c824 */ /* 0x000fe400078e0a05 */
[C---:B------:R-:W-:Y:S01]  /*87d0*/  IMAD R3, R5.reuse, R93, R3 ;  /* 0x0000005d05037224 */ /* 0x040fe200078e0203 */
[----:B------:R-:W-:Y:S01]  /*87e0*/  IABS R136, R2 ;  /* 0x0000000200887213 */ /* 0x000fe20000000000 */
[----:B------:R-:W-:Y:S01]  /*87f0*/  @!P6 IMAD.MOV R132, RZ, RZ, -R132 ;  /* 0x000000ffff84e224 */ /* 0x000fe200078e0a84 */
        /* <DEDUP_REMOVED lines=12> */
[----:B------:R-:W-:Y:S01]  /*88c0*/  IABS R93, R2 ;  /* 0x00000002005d7213 */ /* 0x000fe20000000000 */
[----:B--2---:R-:W-:-:S04]  /*88d0*/  @!UP1 UIADD3 UR4, UPT, UPT, -UR6, 0x100000, URZ ;  /* 0x0010000006049890 */ /* 0x004fc8000fffe1ff */
[----:B------:R-:W-:Y:S02]  /*88e0*/  @!UP1 USHF.L.U32 UR5, UR4, 0xb, URZ ;  /* 0x0000000b04059899 */ /* 0x000fe400080006ff */
[----:B------:R-:W-:Y:S01]  /*88f0*/  @!UP1 USHF.L.U32 UR4, UR4, 0x1, URZ ;  /* 0x0000000104049899 */ /* 0x000fe200080006ff */
[----:B------:R-:W-:-:S04]  /*8900*/  IMAD.HI.U32 R135, R6, R93, RZ ;  /* 0x0000005d06877227 */ /* 0x000fc800078e00ff */
[----:B------:R-:W-:Y:S02]  /*8910*/  IMAD.MOV R135, RZ, RZ, -R135 ;  /* 0x000000ffff877224 */ /* 0x000fe400078e0a87 */
[--C-:B------:R-:W-:Y:S02]  /*8920*/  @!P5 IMAD.IADD R136, R136, 0x1, -R5.reuse ;  /* 0x000000018888d824 */ /* 0x100fe400078e0a05 */
[----:B------:R-:W-:Y:S01]  /*8930*/  @!P6 IMAD.IADD R3, R3, 0x1, -R5 ;  /* 0x000000010303e824 */ /* 0x000fe200078e0a05 */
[----:B------:R-:W-:Y:S01]  /*8940*/  ISETP.GE.AND P6, PT, R2, RZ, PT ;  /* 0x000000ff0200720c */ /* 0x000fe20003fc6270 */
[----:B------:R-:W-:Y:S01]  /*8950*/  IMAD R2, R5, R135, R93 ;  /* 0x0000008705027224 */ /* 0x000fe200078e025d */
[----:B------:R-:W-:Y:S01]  /*8960*/  LOP3.LUT R93, R7, 0xec, RZ, 0xfc, !PT ;  /* 0x000000ec075d7812 */ /* 0x000fe200078efcff */
[----:B------:R-:W-:Y:S01]  /*8970*/  VOTEU.ALL UP1, P1 ;  /* 0x0000000000ff7886 */ /* 0x000fe20000820000 */
[----:B------:R-:W-:Y:S02]  /*8980*/  ISETP.GT.U32.AND P5, PT, R5, R136, PT ;  /* 0x000000880500720c */ /* 0x000fe40003fa4070 */
[----:B------:R-:W-:-:S02]  /*8990*/  IABS R135, R93 ;  /* 0x0000005d00877213 */ /* 0x000fc40000000000 */
[----:B------:R0:W1:Y:S01]  /*89a0*/  @!UP1 SYNCS.EXCH.64 URZ, [UR11+0xa008], UR4 ;  /* 0x00a008040bff95b2 */ /* 0x0000620008000100 */
[----:B------:R2:W-:Y:S02]  /*89b0*/  STS.U8 [R51+UR11+0x8000], R79 ;  /* 0x0080004f33007988 */ /* 0x0005e4000800000b */
[----:B--2---:R-:W-:Y:S02]  /*89c0*/  IMAD.MOV.U32 R79, RZ, RZ, R3 ;  /* 0x000000ffff4f7224 */ /* 0x004fe400078e0003 */
[----:B------:R-:W-:Y:S01]  /*89d0*/  IMAD.HI.U32 R3, R6, R135, RZ ;  /* 0x0000008706037227 */ /* 0x000fe200078e00ff */
[----:B------:R2:W-:Y:S03]  /*89e0*/  STS.U8 [R51+UR11+0x8400], R78 ;  /* 0x0084004e33007988 */ /* 0x0005e6000800000b */
[----:B------:R-:W-:Y:S02]  /*89f0*/  IMAD.MOV R3, RZ, RZ, -R3 ;  /* 0x000000ffff037224 */ /* 0x000fe400078e0a03 */
[----:B------:R-:W-:-:S02]  /*8a00*/  @!P5 IMAD.IADD R136, R136, 0x1, -R5 ;  /* 0x000000018888d824 */ /* 0x000fc400078e0a05 */
[C---:B------:R-:W-:Y:S02]  /*8a10*/  IMAD R3, R5.reuse, R3, R135 ;  /* 0x0000000305037224 */ /* 0x040fe400078e0287 */
[----:B--2---:R-:W-:Y:S02]  /*8a20*/  IMAD.MOV.U32 R78, RZ, RZ, R136 ;  /* 0x000000ffff4e7224 */ /* 0x004fe400078e0088 */
[----:B------:R-:W-:Y:S01]  /*8a30*/  @!P3 IMAD.MOV R79, RZ, RZ, -R79 ;  /* 0x000000ffff4fb224 */ /* 0x000fe200078e0a4f */
[C---:B------:R-:W-:Y:S01]  /*8a40*/  ISETP.GT.U32.AND P3, PT, R5.reuse, R2, PT ;  /* 0x000000020500720c */ /* 0x040fe20003f64070 */
[----:B------:R-:W-:Y:S01]  /*8a50*/  @!P4 IMAD.MOV R78, RZ, RZ, -R78 ;  /* 0x000000ffff4ec224 */ /* 0x000fe200078e0a4e */
[----:B------:R-:W-:Y:S02]  /*8a60*/  ISETP.GT.U32.AND P4, PT, R5, R3, PT ;  /* 0x000000030500720c */ /* 0x000fe40003f84070 */
[----:B------:R-:W-:Y:S02]  /*8a70*/  ISETP.GE.AND P5, PT, R93, RZ, PT ;  /* 0x000000ff5d00720c */ /* 0x000fe40003fa6270 */
[----:B------:R-:W-:-:S04]  /*8a80*/  LOP3.LUT R93, R7, 0xf4, RZ, 0xfc, !PT ;  /* 0x000000f4075d7812 */ /* 0x000fc800078efcff */
[----:B------:R-:W-:-:S03]  /*8a90*/  IABS R135, R93 ;  /* 0x0000005d00877213 */ /* 0x000fc60000000000 */
[--C-:B------:R-:W-:Y:S02]  /*8aa0*/  @!P3 IMAD.IADD R2, R2, 0x1, -R5.reuse ;  /* 0x000000010202b824 */ /* 0x100fe400078e0a05 */
[----:B------:R-:W-:-:S03]  /*8ab0*/  @!P4 IMAD.IADD R3, R3, 0x1, -R5 ;  /* 0x000000010303c824 */ /* 0x000fc600078e0a05 */
[C---:B------:R-:W-:Y:S01]  /*8ac0*/  ISETP.GT.U32.AND P3, PT, R5.reuse, R2, PT ;  /* 0x000000020500720c */ /* 0x040fe20003f64070 */
[----:B------:R-:W-:Y:S01]  /*8ad0*/  IMAD.HI.U32 R137, R6, R135, RZ ;  /* 0x0000008706897227 */ /* 0x000fe200078e00ff */
[----:B------:R-:W-:-:S03]  /*8ae0*/  ISETP.GT.U32.AND P4, PT, R5, R3, PT ;  /* 0x000000030500720c */ /* 0x000fc60003f84070 */
[----:B------:R-:W-:-:S04]  /*8af0*/  IMAD.MOV R137, RZ, RZ, -R137 ;  /* 0x000000ffff897224 */ /* 0x000fc800078e0a89 */
[----:B------:R-:W-:-:S04]  /*8b00*/  IMAD R135, R5, R137, R135 ;  /* 0x0000008905877224 */ /* 0x000fc800078e0287 */
[--C-:B------:R-:W-:Y:S01]  /*8b10*/  @!P3 IMAD.IADD R2, R2, 0x1, -R5.reuse ;  /* 0x000000010202b824 */ /* 0x100fe200078e0a05 */
[----:B------:R-:W-:Y:S01]  /*8b20*/  ISETP.GE.AND P3, PT, R93, RZ, PT ;  /* 0x000000ff5d00720c */ /* 0x000fe20003f66270 */
[----:B------:R-:W-:Y:S02]  /*8b30*/  VIADD R93, R8, 0xfc ;  /* 0x000000fc085d7836 */ /* 0x000fe40000000000 */
[----:B------:R-:W-:Y:S01]  /*8b40*/  @!P4 IMAD.IADD R3, R3, 0x1, -R5 ;  /* 0x000000010303c824 */ /* 0x000fe200078e0a05 */
[----:B------:R-:W-:Y:S02]  /*8b50*/  ISETP.GT.U32.AND P4, PT, R5, R135, PT ;  /* 0x000000870500720c */ /* 0x000fe40003f84070 */
[----:B------:R-:W-:-:S05]  /*8b60*/  IABS R136, R93 ;  /* 0x0000005d00887213 */ /* 0x000fca0000000000 */
[----:B------:R-:W-:Y:S01]  /*8b70*/  IMAD.HI.U32 R137, R6, R136, RZ ;  /* 0x0000008806897227 */ /* 0x000fe200078e00ff */
[----:B------:R2:W-:Y:S03]  /*8b80*/  STS.U8 [R51+UR11+0x8800], R77 ;  /* 0x0088004d33007988 */ /* 0x0005e6000800000b */
[----:B------:R-:W-:Y:S02]  /*8b90*/  IMAD.MOV R137, RZ, RZ, -R137 ;  /* 0x000000ffff897224 */ /* 0x000fe400078e0a89 */
[----:B------:R-:W-:Y:S02]  /*8ba0*/  @!P4 IMAD.IADD R135, R135, 0x1, -R5 ;  /* 0x000000018787c824 */ /* 0x000fe400078e0a05 */
[----:B--2---:R-:W-:-:S03]  /*8bb0*/  IMAD.MOV.U32 R77, RZ, RZ, R2 ;  /* 0x000000ffff4d7224 */ /* 0x004fc600078e0002 */
[C---:B------:R-:W-:Y:S01]  /*8bc0*/  ISETP.GT.U32.AND P4, PT, R5.reuse, R135, PT ;  /* 0x000000870500720c */ /* 0x040fe20003f84070 */
[----:B------:R-:W-:Y:S01]  /*8bd0*/  IMAD R2, R5, R137, R136 ;  /* 0x0000008905027224 */ /* 0x000fe200078e0288 */
[----:B------:R-:W-:Y:S01]  /*8be0*/  LOP3.LUT R136, R7, 0x104, RZ, 0xfc, !PT ;  /* 0x0000010407887812 */ /* 0x000fe200078efcff */
[----:B------:R2:W-:Y:S03]  /*8bf0*/  STS.U8 [R51+UR11+0x8c00], R76 ;  /* 0x008c004c33007988 */ /* 0x0005e6000800000b */
[----:B------:R-:W-:Y:S01]  /*8c00*/  IABS R137, R136 ;  /* 0x0000008800897213 */ /* 0x000fe20000000000 */
[----:B------:R-:W-:Y:S01]  /*8c10*/  @!P6 IMAD.MOV R77, RZ, RZ, -R77 ;  /* 0x000000ffff4de224 */ /* 0x000fe200078e0a4d */
[----:B------:R-:W-:Y:S02]  /*8c20*/  ISETP.GE.AND P6, PT, R93, RZ, PT ;  /* 0x000000ff5d00720c */ /* 0x000fe40003fc6270 */
[----:B------:R-:W-:Y:S01]  /*8c30*/  LOP3.LUT R93, R51, 0x10, RZ, 0x3c, !PT ;  /* 0x00000010335d7812 */ /* 0x000fe200078e3cff */
[----:B--2---:R-:W-:-:S02]  /*8c40*/  IMAD.MOV.U32 R76, RZ, RZ, R3 ;  /* 0x000000ffff4c7224 */ /* 0x004fc400078e0003 */
[----:B------:R-:W-:Y:S02]  /*8c50*/  IMAD.HI.U32 R3, R6, R137, RZ ;  /* 0x0000008906037227 */ /* 0x000fe400078e00ff */
[----:B------:R2:W-:Y:S02]  /*8c60*/  STS.U8 [R93+UR11+0x8480], R106 ;  /* 0x0084806a5d007988 */ /* 0x0005e4000800000b */
[----:B------:R-:W-:Y:S02]  /*8c70*/  IMAD.MOV R3, RZ, RZ, -R3 ;  /* 0x000000ffff037224 */ /* 0x000fe400078e0a03 */
[----:B------:R-:W-:Y:S02]  /*8c80*/  @!P4 IMAD.IADD R135, R135, 0x1, -R5 ;  /* 0x000000018787c824 */ /* 0x000fe400078e0a05 */
[----:B------:R-:W-:Y:S01]  /*8c90*/  @!P5 IMAD.MOV R76, RZ, RZ, -R76 ;  /* 0x000000ffff4cd224 */ /* 0x000fe200078e0a4c */
[C---:B------:R-:W-:Y:S01]  /*8ca0*/  ISETP.GT.U32.AND P5, PT, R5.reuse, R2, PT ;  /* 0x000000020500720c */ /* 0x040fe20003fa4070 */
[----:B------:R-:W-:-:S02]  /*8cb0*/  IMAD R3, R5, R3, R137 ;  /* 0x0000000305037224 */ /* 0x000fc400078e0289 */
[----:B--2---:R-:W-:-:S04]  /*8cc0*/  IMAD.MOV.U32 R106, RZ, RZ, R135 ;  /* 0x000000ffff6a7224 */ /* 0x004fc800078e0087 */
[----:B------:R-:W-:Y:S01]  /*8cd0*/  @!P3 IMAD.MOV R106, RZ, RZ, -R106 ;  /* 0x000000ffff6ab224 */ /* 0x000fe200078e0a6a */
[----:B------:R-:W-:Y:S01]  /*8ce0*/  ISETP.GT.U32.AND P3, PT, R5, R3, PT ;  /* 0x000000030500720c */ /* 0x000fe20003f64070 */
[----:B------:R2:W-:Y:S04]  /*8cf0*/  STS.U8 [R93+UR11+0x8080], R113 ;  /* 0x008080715d007988 */ /* 0x0005e8000800000b */
[----:B------:R-:W-:Y:S01]  /*8d00*/  @!P5 IMAD.IADD R2, R2, 0x1, -R5 ;  /* 0x000000010202d824 */ /* 0x000fe200078e0a05 */
[----:B------:R-:W-:Y:S02]  /*8d10*/  ISETP.GE.AND P4, PT, R136, RZ, PT ;  /* 0x000000ff8800720c */ /* 0x000fe40003f86270 */
[----:B--2---:R-:W-:Y:S02]  /*8d20*/  LOP3.LUT R113, R7, 0x10c, RZ, 0xfc, !PT ;  /* 0x0000010c07717812 */ /* 0x004fe400078efcff */
[----:B------:R-:W-:-:S03]  /*8d30*/  ISETP.GT.U32.AND P5, PT, R5, R2, PT ;  /* 0x000000020500720c */ /* 0x000fc60003fa4070 */
[----:B------:R-:W-:Y:S01]  /*8d40*/  @!P3 IMAD.IADD R3, R3, 0x1, -R5 ;  /* 0x000000010303b824 */ /* 0x000fe200078e0a05 */
[----:B------:R-:W-:-:S04]  /*8d50*/  IABS R136, R113 ;  /* 0x0000007100887213 */ /* 0x000fc80000000000 */
[----:B------:R-:W-:Y:S01]  /*8d60*/  ISETP.GT.U32.AND P3, PT, R5, R3, PT ;  /* 0x000000030500720c */ /* 0x000fe20003f64070 */
[----:B------:R-:W-:-:S04]  /*8d70*/  IMAD.HI.U32 R137, R6, R136, RZ ;  /* 0x0000008806897227 */ /* 0x000fc800078e00ff */
[----:B------:R-:W-:Y:S02]  /*8d80*/  IMAD.MOV R137, RZ, RZ, -R137 ;  /* 0x000000ffff897224 */ /* 0x000fe400078e0a89 */
[----:B------:R-:W-:Y:S01]  /*8d90*/  @!P5 IMAD.IADD R2, R2, 0x1, -R5 ;  /* 0x000000010202d824 */ /* 0x000fe200078e0a05 */
[----:B------:R-:W-:Y:S01]  /*8da0*/  ISETP.GE.AND P5, PT, R113, RZ, PT ;  /* 0x000000ff7100720c */ /* 0x000fe20003fa6270 */
[----:B------:R-:W-:-:S04]  /*8db0*/  IMAD R113, R5, R137, R136 ;  /* 0x0000008905717224 */ /* 0x000fc800078e0288 */
[----:B------:R-:W-:Y:S01]  /*8dc0*/  @!P3 IMAD.IADD R3, R3, 0x1, -R5 ;  /* 0x000000010303b824 */ /* 0x000fe200078e0a05 */
[----:B------:R-:W-:Y:S02]  /*8dd0*/  ISETP.GT.U32.AND P3, PT, R5, R113, PT ;  /* 0x000000710500720c */ /* 0x000fe40003f64070 */
[----:B------:R-:W-:Y:S01]  /*8de0*/  LOP3.LUT R135, R7, 0x114, RZ, 0xfc, !PT ;  /* 0x0000011407877812 */ /* 0x000fe200078efcff */
[----:B------:R2:W-:Y:S03]  /*8df0*/  STS.U8 [R93+UR11+0x8880], R99 ;  /* 0x008880635d007988 */ /* 0x0005e6000800000b */
[----:B------:R-:W-:-:S05]  /*8e00*/  IABS R136, R135 ;  /* 0x0000008700887213 */ /* 0x000fca0000000000 */
[----:B------:R-:W-:-:S04]  /*8e10*/  IMAD.HI.U32 R137, R6, R136, RZ ;  /* 0x0000008806897227 */ /* 0x000fc800078e00ff */
[----:B--2---:R-:W-:Y:S02]  /*8e20*/  IMAD.MOV.U32 R99, RZ, RZ, R2 ;  /* 0x000000ffff637224 */ /* 0x004fe400078e0002 */
[----:B------:R-:W-:Y:S02]  /*8e30*/  @!P3 IMAD.IADD R113, R113, 0x1, -R5 ;  /* 0x000000017171b824 */ /* 0x000fe400078e0a05 */
[----:B------:R-:W-:Y:S01]  /*8e40*/  @!P6 IMAD.MOV R99, RZ, RZ, -R99 ;  /* 0x000000ffff63e224 */ /* 0x000fe200078e0a63 */
[----:B------:R-:W-:Y:S01]  /*8e50*/  ISETP.GE.AND P6, PT, R135, RZ, PT ;  /* 0x000000ff8700720c */ /* 0x000fe20003fc6270 */
[----:B------:R-:W-:Y:S01]  /*8e60*/  IMAD.MOV R137, RZ, RZ, -R137 ;  /* 0x000000ffff897224 */ /* 0x000fe200078e0a89 */
[C---:B------:R-:W-:Y:S01]  /*8e70*/  ISETP.GT.U32.AND P3, PT, R5.reuse, R113, PT ;  /* 0x000000710500720c */ /* 0x040fe20003f64070 */
[----:B------:R-:W-:Y:S02]  /*8e80*/  VIADD R135, R8, 0x11c ;  /* 0x0000011c08877836 */ /* 0x000fe40000000000 */
[----:B------:R-:W-:-:S03]  /*8e90*/  IMAD R2, R5, R137, R136 ;  /* 0x0000008905027224 */ /* 0x000fc600078e0288 */
[----:B------:R-:W-:Y:S01]  /*8ea0*/  IABS R136, R135 ;  /* 0x0000008700887213 */ /* 0x000fe20000000000 */
[----:B------:R2:W-:Y:S01]  /*8eb0*/  STS.U8 [R93+UR11+0x8c80], R91 ;  /* 0x008c805b5d007988 */ /* 0x0005e2000800000b */
[----:B------:R-:W-:Y:S01]  /*8ec0*/  LOP3.LUT R151, R51, 0x20, RZ, 0x3c, !PT ;  /* 0x0000002033977812 */ /* 0x000fe200078e3cff */
[----:B--2---:R-:W-:Y:S02]  /*8ed0*/  IMAD.MOV.U32 R91, RZ, RZ, R3 ;  /* 0x000000ffff5b7224 */ /* 0x004fe400078e0003 */
[----:B------:R-:W-:Y:S02]  /*8ee0*/  IMAD.HI.U32 R3, R6, R136, RZ ;  /* 0x0000008806037227 */ /* 0x000fe400078e00ff */
[----:B------:R-:W-:Y:S02]  /*8ef0*/  STS.U8 [R151+UR11+0x8100], R112 ;  /* 0x0081007097007988 */ /* 0x000fe4000800000b */
[----:B------:R-:W-:Y:S02]  /*8f00*/  IMAD.MOV R3, RZ, RZ, -R3 ;  /* 0x000000ffff037224 */ /* 0x000fe400078e0a03 */
[----:B------:R-:W-:Y:S01]  /*8f10*/  @!P3 IMAD.IADD R113, R113, 0x1, -R5 ;  /* 0x000000017171b824 */ /* 0x000fe200078e0a05 */
[----:B------:R2:W-:Y:S01]  /*8f20*/  STS.U8 [R151+UR11+0x8500], R105 ;  /* 0x0085006997007988 */ /* 0x0005e2000800000b */
[----:B------:R-:W-:Y:S01]  /*8f30*/  @!P4 IMAD.MOV R91, RZ, RZ, -R91 ;  /* 0x000000ffff5bc224 */ /* 0x000fe200078e0a5b */
[C---:B------:R-:W-:Y:S01]  /*8f40*/  ISETP.GT.U32.AND P4, PT, R5.reuse, R2, PT ;  /* 0x000000020500720c */ /* 0x040fe20003f84070 */
[----:B------:R-:W-:-:S02]  /*8f50*/  IMAD R3, R5, R3, R136 ;  /* 0x0000000305037224 */ /* 0x000fc400078e0288 */
[----:B--2---:R-:W-:-:S04]  /*8f60*/  IMAD.MOV.U32 R105, RZ, RZ, R113 ;  /* 0x000000ffff697224 */ /* 0x004fc800078e0071 */
[----:B------:R-:W-:Y:S01]  /*8f70*/  @!P5 IMAD.MOV R105, RZ, RZ, -R105 ;  /* 0x000000ffff69d224 */ /* 0x000fe200078e0a69 */
[----:B------:R-:W-:-:S05]  /*8f80*/  ISETP.GT.U32.AND P5, PT, R5, R3, PT ;  /* 0x000000030500720c */ /* 0x000fca0003fa4070 */
[--C-:B------:R-:W-:Y:S01]  /*8f90*/  @!P4 IMAD.IADD R2, R2, 0x1, -R5.reuse ;  /* 0x000000010202c824 */ /* 0x100fe200078e0a05 */
[----:B------:R-:W-:Y:S02]  /*8fa0*/  LOP3.LUT R112, R7, 0x124, RZ, 0xfc, !PT ;  /* 0x0000012407707812 */ /* 0x000fe400078efcff */
[----:B------:R-:W-:Y:S02]  /*8fb0*/  ISETP.GE.AND P3, PT, R135, RZ, PT ;  /* 0x000000ff8700720c */ /* 0x000fe40003f66270 */
[----:B------:R-:W-:Y:S02]  /*8fc0*/  ISETP.GT.U32.AND P4, PT, R5, R2, PT ;  /* 0x000000020500720c */ /* 0x000fe40003f84070 */
[----:B------:R-:W-:Y:S01]  /*8fd0*/  IABS R135, R112 ;  /* 0x0000007000877213 */ /* 0x000fe20000000000 */
[----:B------:R-:W-:-:S04]  /*8fe0*/  @!P5 IMAD.IADD R3, R3, 0x1, -R5 ;  /* 0x000000010303d824 */ /* 0x000fc800078e0a05 */
[----:B------:R-:W-:Y:S01]  /*8ff0*/  IMAD.HI.U32 R136, R6, R135, RZ ;  /* 0x0000008706887227 */ /* 0x000fe200078e00ff */
[----:B------:R-:W-:-:S03]  /*9000*/  ISETP.GT.U32.AND P5, PT, R5, R3, PT ;  /* 0x000000030500720c */ /* 0x000fc60003fa4070 */
[----:B------:R-:W-:Y:S02]  /*9010*/  IMAD.MOV R136, RZ, RZ, -R136 ;  /* 0x000000ffff887224 */ /* 0x000fe400078e0a88 */
[----:B------:R-:W-:Y:S01]  /*9020*/  @!P4 IMAD.IADD R2, R2, 0x1, -R5 ;  /* 0x000000010202c824 */ /* 0x000fe200078e0a05 */
[----:B------:R-:W-:Y:S01]  /*9030*/  ISETP.GE.AND P4, PT, R112, RZ, PT ;  /* 0x000000ff7000720c */ /* 0x000fe20003f86270 */
[----:B------:R-:W-:Y:S01]  /*9040*/  IMAD R112, R5, R136, R135 ;  /* 0x0000008805707224 */ /* 0x000fe200078e0287 */
[----:B------:R-:W-:-:S05]  /*9050*/  LOP3.LUT R113, R7, 0x12c, RZ, 0xfc, !PT ;  /* 0x0000012c07717812 */ /* 0x000fca00078efcff */
[----:B------:R-:W-:Y:S01]  /*9060*/  @!P5 IMAD.IADD R3, R3, 0x1, -R5 ;  /* 0x000000010303d824 */ /* 0x000fe200078e0a05 */
[----:B------:R-:W-:Y:S02]  /*9070*/  ISETP.GT.U32.AND P5, PT, R5, R112, PT ;  /* 0x000000700500720c */ /* 0x000fe40003fa4070 */
[----:B------:R-:W-:Y:S01]  /*9080*/  IABS R135, R113 ;  /* 0x0000007100877213 */ /* 0x000fe20000000000 */
[----:B------:R2:W-:Y:S04]  /*9090*/  STS.U8 [R151+UR11+0x8900], R98 ;  /* 0x0089006297007988 */ /* 0x0005e8000800000b */
[----:B------:R-:W-:-:S04]  /*90a0*/  IMAD.HI.U32 R136, R6, R135, RZ ;  /* 0x0000008706887227 */ /* 0x000fc800078e00ff */
[----:B--2---:R-:W-:Y:S02]  /*90b0*/  IMAD.MOV.U32 R98, RZ, RZ, R2 ;  /* 0x000000ffff627224 */ /* 0x004fe400078e0002 */
[----:B------:R-:W-:Y:S02]  /*90c0*/  @!P5 IMAD.IADD R112, R112, 0x1, -R5 ;  /* 0x000000017070d824 */ /* 0x000fe400078e0a05 */
[----:B------:R-:W-:Y:S01]  /*90d0*/  @!P6 IMAD.MOV R98, RZ, RZ, -R98 ;  /* 0x000000ffff62e224 */ /* 0x000fe200078e0a62 */
[----:B------:R-:W-:Y:S01]  /*90e0*/  ISETP.GE.AND P6, PT, R113, RZ, PT ;  /* 0x000000ff7100720c */ /* 0x000fe20003fc6270 */
[----:B------:R-:W-:Y:S01]  /*90f0*/  IMAD.MOV R136, RZ, RZ, -R136 ;  /* 0x000000ffff887224 */ /* 0x000fe200078e0a88 */
[----:B------:R-:W-:Y:S02]  /*9100*/  LOP3.LUT R113, R7, 0x134, RZ, 0xfc, !PT ;  /* 0x0000013407717812 */ /* 0x000fe400078efcff */
[C---:B------:R-:W-:Y:S01]  /*9110*/  ISETP.GT.U32.AND P5, PT, R5.reuse, R112, PT ;  /* 0x000000700500720c */ /* 0x040fe20003fa4070 */
[----:B------:R-:W-:Y:S01]  /*9120*/  IMAD R2, R5, R136, R135 ;  /* 0x0000008805027224 */ /* 0x000fe200078e0287 */
[----:B------:R-:W-:Y:S01]  /*9130*/  IABS R135, R113 ;  /* 0x0000007100877213 */ /* 0x000fe20000000000 */
[----:B------:R2:W-:Y:S01]  /*9140*/  STS.U8 [R151+UR11+0x8d00], R90 ;  /* 0x008d005a97007988 */ /* 0x0005e2000800000b */
[----:B------:R-:W-:Y:S01]  /*9150*/  LOP3.LUT R136, R51, 0x30, RZ, 0x3c, !PT ;  /* 0x0000003033887812 */ /* 0x000fe200078e3cff */
[----:B--2---:R-:W-:-:S02]  /*9160*/  IMAD.MOV.U32 R90, RZ, RZ, R3 ;  /* 0x000000ffff5a7224 */ /* 0x004fc400078e0003 */
        /* <DEDUP_REMOVED lines=11> */
[--C-:B------:R-:W-:Y:S02]  /*9220*/  @!P3 IMAD.IADD R2, R2, 0x1, -R5.reuse ;  /* 0x000000010202b824 */ /* 0x100fe400078e0a05 */
[----:B------:R-:W-:Y:S01]  /*9230*/  VIADD R111, R8, 0x13c ;  /* 0x0000013c086f7836 */ /* 0x000fe20000000000 */
        /* <DEDUP_REMOVED lines=50> */
[----:B------:R-:W-:Y:S02]  /*9560*/  IMAD R110, R5, R113, R112 ;  /* 0x00000071056e7224 */ /* 0x000fe400078e0270 */
[----:B------:R-:W-:-:S04]  /*9570*/  VIADD R111, R8, 0x15c ;  /* 0x0000015c086f7836 */ /* 0x000fc80000000000 */
        /* <DEDUP_REMOVED lines=14> */
[----:B------:R2:W-:Y:S02]  /*9660*/  STS.U8 [R135+UR11+0x8e00], R88 ;  /* 0x008e005887007988 */ /* 0x0005e4000800000b */
[----:B--2---:R-:W-:Y:S01]  /*9670*/  IMAD.MOV.U32 R88, RZ, RZ, R3 ;  /* 0x000000ffff587224 */ /* 0x004fe200078e0003 */
[----:B------:R-:W-:Y:S01]  /*9680*/  LOP3.LUT R135, R51, 0x50, RZ, 0x3c, !PT ;  /* 0x0000005033877812 */ /* 0x000fe200078e3cff */
[----:B------:R-:W-:-:S04]  /*9690*/  IMAD.HI.U32 R3, R6, R112, RZ ;  /* 0x0000007006037227 */ /* 0x000fc800078e00ff */
[----:B------:R-:W-:Y:S02]  /*96a0*/  IMAD.MOV R3, RZ, RZ, -R3 ;  /* 0x000000ffff037224 */ /* 0x000fe400078e0a03 */
[----:B------:R-:W-:Y:S01]  /*96b0*/  @!P3 IMAD.IADD R110, R110, 0x1, -R5 ;  /* 0x000000016e6eb824 */ /* 0x000fe200078e0a05 */
[----:B------:R-:W-:Y:S01]  /*96c0*/  STS.U8 [R135+UR11+0x8280], R109 ;  /* 0x0082806d87007988 */ /* 0x000fe2000800000b */
[----:B------:R-:W-:Y:S01]  /*96d0*/  @!P4 IMAD.MOV R88, RZ, RZ, -R88 ;  /* 0x000000ffff58c224 */ /* 0x000fe200078e0a58 */
[C---:B------:R-:W-:Y:S01]  /*96e0*/  ISETP.GT.U32.AND P4, PT, R5.reuse, R2, PT ;  /* 0x000000020500720c */ /* 0x040fe20003f84070 */
[----:B------:R-:W-:Y:S01]  /*96f0*/  IMAD R3, R5, R3, R112 ;  /* 0x0000000305037224 */ /* 0x000fe200078e0270 */
[----:B---3--:R2:W-:Y:S02]  /*9700*/  STS.U8 [R135+UR11+0x8680], R102 ;  /* 0x0086806687007988 */ /* 0x0085e4000800000b */
[----:B--2---:R-:W-:-:S04]  /*9710*/  IMAD.MOV.U32 R102, RZ, RZ, R110 ;  /* 0x000000ffff667224 */ /* 0x004fc800078e006e */
[----:B------:R-:W-:Y:S01]  /*9720*/  @!P5 IMAD.MOV R102, RZ, RZ, -R102 ;  /* 0x000000ffff66d224 */ /* 0x000fe200078e0a66 */
[----:B------:R-:W-:-:S04]  /*9730*/  ISETP.GT.U32.AND P5, PT, R5, R3, PT ;  /* 0x000000030500720c */ /* 0x000fc80003fa4070 */
[--C-:B------:R-:W-:Y:S01]  /*9740*/  @!P4 IMAD.IADD R2, R2, 0x1, -R5.reuse ;  /* 0x000000010202c824 */ /* 0x100fe200078e0a05 */
[----:B------:R-:W-:Y:S02]  /*9750*/  LOP3.LUT R109, R7, 0x16c, RZ, 0xfc, !PT ;  /* 0x0000016c076d7812 */ /* 0x000fe400078efcff */
[----:B------:R-:W-:Y:S02]  /*9760*/  ISETP.GE.AND P3, PT, R111, RZ, PT ;  /* 0x000000ff6f00720c */ /* 0x000fe40003f66270 */
[----:B------:R-:W-:Y:S02]  /*9770*/  ISETP.GT.U32.AND P4, PT, R5, R2, PT ;  /* 0x000000020500720c */ /* 0x000fe40003f84070 */
[----:B------:R-:W-:Y:S02]  /*9780*/  IABS R111, R109 ;  /* 0x0000006d006f7213 */ /* 0x000fe40000000000 */
[----:B------:R-:W-:-:S03]  /*9790*/  @!P5 IMAD.IADD R3, R3, 0x1, -R5 ;  /* 0x000000010303d824 */ /* 0x000fc600078e0a05 */
[----:B------:R-:W-:Y:S02]  /*97a0*/  IMAD.HI.U32 R112, R6, R111, RZ ;  /* 0x0000006f06707227 */ /* 0x000fe400078e00ff */
[----:B------:R-:W-:Y:S02]  /*97b0*/  ISETP.GT.U32.AND P5, PT, R5, R3, PT ;  /* 0x000000030500720c */ /* 0x000fe40003fa4070 */
[----:B------:R-:W-:Y:S02]  /*97c0*/  IMAD.MOV R112, RZ, RZ, -R112 ;  /* 0x000000ffff707224 */ /* 0x000fe400078e0a70 */
[----:B------:R-:W-:Y:S01]  /*97d0*/  @!P4 IMAD.IADD R2, R2, 0x1, -R5 ;  /* 0x000000010202c824 */ /* 0x000fe200078e0a05 */
[----:B------:R-:W-:Y:S01]  /*97e0*/  ISETP.GE.AND P4, PT, R109, RZ, PT ;  /* 0x000000ff6d00720c */ /* 0x000fe20003f86270 */
[----:B------:R-:W-:Y:S01]  /*97f0*/  IMAD R109, R5, R112, R111 ;  /* 0x00000070056d7224 */ /* 0x000fe200078e026f */
[----:B------:R-:W-:-:S06]  /*9800*/  LOP3.LUT R110, R7, 0x174, RZ, 0xfc, !PT ;  /* 0x00000174076e7812 */ /* 0x000fcc00078efcff */
[----:B------:R-:W-:Y:S01]  /*9810*/  @!P5 IMAD.IADD R3, R3, 0x1, -R5 ;  /* 0x000000010303d824 */ /* 0x000fe200078e0a05 */
[----:B------:R-:W-:Y:S02]  /*9820*/  ISETP.GT.U32.AND P5, PT, R5, R109, PT ;  /* 0x0000006d0500720c */ /* 0x000fe40003fa4070 */
[----:B------:R-:W-:Y:S01]  /*9830*/  IABS R111, R110 ;  /* 0x0000006e006f7213 */ /* 0x000fe20000000000 */
[----:B----4-:R2:W-:Y:S04]  /*9840*/  STS.U8 [R135+UR11+0x8a80], R95 ;  /* 0x008a805f87007988 */ /* 0x0105e8000800000b */
        /* <DEDUP_REMOVED lines=20> */
[----:B-----5:R2:W-:Y:S02]  /*9990*/  STS.U8 [R135+UR11+0x8700], R101 ;  /* 0x0087006587007988 */ /* 0x0205e4000800000b */
        /* <DEDUP_REMOVED lines=10> */
[C---:B------:R-:W-:Y:S02]  /*9a40*/  ISETP.GT.U32.AND P4, PT, R5.reuse, R3, PT ;  /* 0x000000030500720c */ /* 0x040fe40003f84070 */
        /* <DEDUP_REMOVED lines=8> */
[----:B------:R2:W-:Y:S04]  /*9ad0*/  STS.U8 [R135+UR11+0x8b00], R94 ;  /* 0x008b005e87007988 */ /* 0x0005e8000800000b */
[----:B------:R-:W-:Y:S01]  /*9ae0*/  IMAD.HI.U32 R111, R6, R110, RZ ;  /* 0x0000006e066f7227 */ /* 0x000fe200078e00ff */
[----:B------:R3:W-:Y:S03]  /*9af0*/  STS.U8 [R135+UR11+0x8f00], R86 ;  /* 0x008f005687007988 */ /* 0x0007e6000800000b */
[----:B------:R-:W-:-:S02]  /*9b00*/  IMAD.MOV R111, RZ, RZ, -R111 ;  /* 0x000000ffff6f7224 */ /* 0x000fc400078e0a6f */
[----:B--2---:R-:W-:Y:S02]  /*9b10*/  IMAD.MOV.U32 R94, RZ, RZ, R2 ;  /* 0x000000ffff5e7224 */ /* 0x004fe400078e0002 */
[----:B------:R-:W-:Y:S02]  /*9b20*/  @!P4 IMAD.IADD R108, R108, 0x1, -R5 ;  /* 0x000000016c6cc824 */ /* 0x000fe400078e0a05 */
[----:B------:R-:W-:Y:S01]  /*9b30*/  @!P6 IMAD.MOV R94, RZ, RZ, -R94 ;  /* 0x000000ffff5ee224 */ /* 0x000fe200078e0a5e */
[----:B------:R-:W-:Y:S01]  /*9b40*/  ISETP.GE.AND P6, PT, R109, RZ, PT ;  /* 0x000000ff6d00720c */ /* 0x000fe20003fc6270 */
[----:B------:R-:W-:Y:S01]  /*9b50*/  IMAD R2, R5, R111, R110 ;  /* 0x0000006f05027224 */ /* 0x000fe200078e026e */
[----:B------:R-:W-:Y:S01]  /*9b60*/  LOP3.LUT R109, R7, 0x194, RZ, 0xfc, !PT ;  /* 0x00000194076d7812 */ /* 0x000fe200078efcff */
[----:B---3--:R-:W-:Y:S01]  /*9b70*/  IMAD.MOV.U32 R86, RZ, RZ, R3 ;  /* 0x000000ffff567224 */ /* 0x008fe200078e0003 */
[----:B------:R-:W-:Y:S02]  /*9b80*/  ISETP.GT.U32.AND P4, PT, R5, R108, PT ;  /* 0x0000006c0500720c */ /* 0x000fe40003f84070 */
[----:B------:R-:W-:Y:S01]  /*9b90*/  LOP3.LUT R111, R51, 0x70, RZ, 0x3c, !PT ;  /* 0x00000070336f7812 */ /* 0x000fe200078e3cff */
[----:B------:R-:W-:Y:S01]  /*9ba0*/  @!P5 IMAD.MOV R86, RZ, RZ, -R86 ;  /* 0x000000ffff56d224 */ /* 0x000fe200078e0a56 */
[----:B------:R-:W-:-:S02]  /*9bb0*/  IABS R110, R109 ;  /* 0x0000006d006e7213 */ /* 0x000fc40000000000 */
[----:B------:R-:W-:Y:S01]  /*9bc0*/  ISETP.GT.U32.AND P5, PT, R5, R2, PT ;  /* 0x000000020500720c */ /* 0x000fe20003fa4070 */
[----:B------:R2:W-:Y:S06]  /*9bd0*/  STS.U8 [R111+UR11+0x8380], R107 ;  /* 0x0083806b6f007988 */ /* 0x0005ec000800000b */
[----:B------:R-:W-:Y:S02]  /*9be0*/  @!P4 IMAD.IADD R108, R108, 0x1, -R5 ;  /* 0x000000016c6cc824 */ /* 0x000fe400078e0a05 */
[----:B--2---:R-:W-:Y:S01]  /*9bf0*/  IMAD.HI.U32 R107, R6, R110, RZ ;  /* 0x0000006e066b7227 */ /* 0x004fe200078e00ff */
[----:B------:R2:W-:Y:S03]  /*9c00*/  STS.U8 [R111+UR11+0x8780], R100 ;  /* 0x008780646f007988 */ /* 0x0005e6000800000b */
[----:B------:R-:W-:-:S02]  /*9c10*/  IMAD.MOV R107, RZ, RZ, -R107 ;  /* 0x000000ffff6b7224 */ /* 0x000fc400078e0a6b */
[----:B------:R-:W-:Y:S02]  /*9c20*/  @!P5 IMAD.IADD R2, R2, 0x1, -R5 ;  /* 0x000000010202d824 */ /* 0x000fe400078e0a05 */
[C---:B------:R-:W-:Y:S02]  /*9c30*/  IMAD R3, R5.reuse, R107, R110 ;  /* 0x0000006b05037224 */ /* 0x040fe400078e026e */
[----:B--2---:R-:W-:Y:S01]  /*9c40*/  IMAD.MOV.U32 R100, RZ, RZ, R108 ;  /* 0x000000ffff647224 */ /* 0x004fe200078e006c */
[C---:B------:R-:W-:Y:S01]  /*9c50*/  ISETP.GT.U32.AND P5, PT, R5.reuse, R2, PT ;  /* 0x000000020500720c */ /* 0x040fe20003fa4070 */
[----:B------:R-:W-:Y:S02]  /*9c60*/  VIADD R107, R8, 0x19c ;  /* 0x0000019c086b7836 */ /* 0x000fe40000000000 */
[----:B------:R-:W-:Y:S01]  /*9c70*/  @!P3 IMAD.MOV R100, RZ, RZ, -R100 ;  /* 0x000000ffff64b224 */ /* 0x000fe200078e0a64 */
[----:B------:R-:W-:Y:S02]  /*9c80*/  ISETP.GT.U32.AND P3, PT, R5, R3, PT ;  /* 0x000000030500720c */ /* 0x000fe40003f64070 */
[----:B------:R-:W-:-:S02]  /*9c90*/  ISETP.GE.AND P4, PT, R109, RZ, PT ;  /* 0x000000ff6d00720c */ /* 0x000fc40003f86270 */
[----:B------:R-:W-:-:S05]  /*9ca0*/  IABS R109, R107 ;  /* 0x0000006b006d7213 */ /* 0x000fca0000000000 */
[----:B------:R-:W-:-:S04]  /*9cb0*/  IMAD.HI.U32 R110, R6, R109, RZ ;  /* 0x0000006d066e7227 */ /* 0x000fc800078e00ff */
[--C-:B------:R-:W-:Y:S02]  /*9cc0*/  @!P3 IMAD.IADD R3, R3, 0x1, -R5.reuse ;  /* 0x000000010303b824 */ /* 0x100fe400078e0a05 */
[----:B------:R-:W-:Y:S02]  /*9cd0*/  IMAD.MOV R110, RZ, RZ, -R110 ;  /* 0x000000ffff6e7224 */ /* 0x000fe400078e0a6e */
[----:B------:R-:W-:Y:S01]  /*9ce0*/  @!P5 IMAD.IADD R2, R2, 0x1, -R5 ;  /* 0x000000010202d824 */ /* 0x000fe200078e0a05 */
[----:B------:R-:W-:Y:S01]  /*9cf0*/  ISETP.GE.AND P5, PT, R107, RZ, PT ;  /* 0x000000ff6b00720c */ /* 0x000fe20003fa6270 */
[----:B------:R2:W-:Y:S01]  /*9d00*/  STS.U8 [R111+UR11+0x8b80], R92 ;  /* 0x008b805c6f007988 */ /* 0x0005e2000800000b */
[----:B------:R-:W-:Y:S01]  /*9d10*/  IMAD R107, R5, R110, R109 ;  /* 0x0000006e056b7224 */ /* 0x000fe200078e026d */
[----:B------:R-:W-:Y:S02]  /*9d20*/  LOP3.LUT R108, R7, 0x1a4, RZ, 0xfc, !PT ;  /* 0x000001a4076c7812 */ /* 0x000fe400078efcff */
[----:B------:R-:W-:-:S02]  /*9d30*/  ISETP.GT.U32.AND P3, PT, R5, R3, PT ;  /* 0x000000030500720c */ /* 0x000fc40003f64070 */
[----:B------:R-:W-:Y:S01]  /*9d40*/  IABS R109, R108 ;  /* 0x0000006c006d7213 */ /* 0x000fe20000000000 */
[----:B--2---:R-:W-:-:S04]  /*9d50*/  IMAD.MOV.U32 R92, RZ, RZ, R2 ;  /* 0x000000ffff5c7224 */ /* 0x004fc800078e0002 */
[----:B------:R-:W-:Y:S01]  /*9d60*/  @!P6 IMAD.MOV R92, RZ, RZ, -R92 ;  /* 0x000000ffff5ce224 */ /* 0x000fe200078e0a5c */
[----:B------:R-:W-:Y:S01]  /*9d70*/  ISETP.GT.U32.AND P6, PT, R5, R107, PT ;  /* 0x0000006b0500720c */ /* 0x000fe20003fc4070 */
[----:B------:R-:W-:Y:S01]  /*9d80*/  IMAD.HI.U32 R110, R6, R109, RZ ;  /* 0x0000006d066e7227 */ /* 0x000fe200078e00ff */
[----:B------:R2:W-:Y:S03]  /*9d90*/  STS.U8 [R111+UR11+0x8f80], R85 ;  /* 0x008f80556f007988 */ /* 0x0005e6000800000b */
[----:B------:R-:W-:Y:S02]  /*9da0*/  IMAD.MOV R110, RZ, RZ, -R110 ;  /* 0x000000ffff6e7224 */ /* 0x000fe400078e0a6e */
[----:B------:R-:W-:Y:S01]  /*9db0*/  @!P3 IMAD.IADD R3, R3, 0x1, -R5 ;  /* 0x000000010303b824 */ /* 0x000fe200078e0a05 */
[----:B------:R-:W-:Y:S01]  /*9dc0*/  ISETP.GE.AND P3, PT, R108, RZ, PT ;  /* 0x000000ff6c00720c */ /* 0x000fe20003f66270 */
[----:B------:R-:W-:-:S02]  /*9dd0*/  IMAD R108, R5, R110, R109 ;  /* 0x0000006e056c7224 */ /* 0x000fc400078e026d */
[----:B--2---:R-:W-:Y:S02]  /*9de0*/  IMAD.MOV.U32 R85, RZ, RZ, R3 ;  /* 0x000000ffff557224 */ /* 0x004fe400078e0003 */
[----:B------:R-:W-:Y:S02]  /*9df0*/  @!P6 IMAD.IADD R107, R107, 0x1, -R5 ;  /* 0x000000016b6be824 */ /* 0x000fe400078e0a05 */
[----:B------:R-:W-:Y:S01]  /*9e00*/  @!P4 IMAD.MOV R85, RZ, RZ, -R85 ;  /* 0x000000ffff55c224 */ /* 0x000fe200078e0a55 */
[----:B------:R-:W-:Y:S02]  /*9e10*/  ISETP.GT.U32.AND P4, PT, R5, R108, PT ;  /* 0x0000006c0500720c */ /* 0x000fe40003f84070 */
[----:B------:R-:W-:Y:S02]  /*9e20*/  LOP3.LUT R2, R7, 0x1ac, RZ, 0xfc, !PT ;  /* 0x000001ac07027812 */ /* 0x000fe400078efcff */
[----:B------:R-:W-:Y:S02]  /*9e30*/  ISETP.GT.U32.AND P6, PT, R5, R107, PT ;  /* 0x0000006b0500720c */ /* 0x000fe40003fc4070 */
[----:B------:R-:W-:-:S05]  /*9e40*/  IABS R109, R2 ;  /* 0x00000002006d7213 */ /* 0x000fca0000000000 */
[----:B------:R-:W-:-:S04]  /*9e50*/  IMAD.HI.U32 R110, R6, R109, RZ ;  /* 0x0000006d066e7227 */ /* 0x000fc800078e00ff */
[--C-:B------:R-:W-:Y:S02]  /*9e60*/  @!P4 IMAD.IADD R108, R108, 0x1, -R5.reuse ;  /* 0x000000016c6cc824 */ /* 0x100fe400078e0a05 */
[----:B------:R-:W-:Y:S02]  /*9e70*/  IMAD.MOV R110, RZ, RZ, -R110 ;  /* 0x000000ffff6e7224 */ /* 0x000fe400078e0a6e */
[----:B------:R-:W-:Y:S01]  /*9e80*/  @!P6 IMAD.IADD R107, R107, 0x1, -R5 ;  /* 0x000000016b6be824 */ /* 0x000fe200078e0a05 */
[----:B------:R-:W-:Y:S02]  /*9e90*/  ISETP.GE.AND P6, PT, R2, RZ, PT ;  /* 0x000000ff0200720c */ /* 0x000fe40003fc6270 */
[----:B------:R-:W-:Y:S01]  /*9ea0*/  LOP3.LUT R2, R7, 0x1b4, RZ, 0xfc, !PT ;  /* 0x000001b407027812 */ /* 0x000fe200078efcff */
[C---:B------:R-:W-:Y:S01]  /*9eb0*/  IMAD R109, R5.reuse, R110, R109 ;  /* 0x0000006e056d7224 */ /* 0x040fe200078e026d */
[C---:B------:R-:W-:Y:S02]  /*9ec0*/  ISETP.GT.U32.AND P4, PT, R5.reuse, R108, PT ;  /* 0x0000006c0500720c */ /* 0x040fe40003f84070 */
[----:B------:R-:W-:Y:S01]  /*9ed0*/  IABS R3, R2 ;  /* 0x0000000200037213 */ /* 0x000fe20000000000 */
[----:B------:R-:W-:Y:S01]  /*9ee0*/  @!P5 IMAD.MOV R107, RZ, RZ, -R107 ;  /* 0x000000ffff6bd224 */ /* 0x000fe200078e0a6b */
[----:B------:R-:W-:Y:S01]  /*9ef0*/  ISETP.GT.U32.AND P5, PT, R5, R109, PT ;  /* 0x0000006d0500720c */ /* 0x000fe20003fa4070 */
[----:B------:R2:W-:Y:S02]  /*9f00*/  STS.U8 [R51+UR11], R80 ;  /* 0x0000005033007988 */ /* 0x0005e4000800000b */
[----:B--2---:R-:W-:-:S04]  /*9f10*/  IMAD.HI.U32 R80, R6, R3, RZ ;  /* 0x0000000306507227 */ /* 0x004fc800078e00ff */
[----:B------:R-:W-:Y:S02]  /*9f20*/  IMAD.MOV R80, RZ, RZ, -R80 ;  /* 0x000000ffff507224 */ /* 0x000fe400078e0a50 */
[----:B------:R-:W-:Y:S01]  /*9f30*/  @!P4 IMAD.IADD R108, R108, 0x1, -R5 ;  /* 0x000000016c6cc824 */ /* 0x000fe200078e0a05 */
[----:B------:R-:W-:Y:S01]  /*9f40*/  ISETP.GE.AND P4, PT, R2, RZ, PT ;  /* 0x000000ff0200720c */ /* 0x000fe20003f86270 */
[----:B------:R-:W-:Y:S02]  /*9f50*/  IMAD R2, R5, R80, R3 ;  /* 0x0000005005027224 */ /* 0x000fe400078e0203 */
[----:B------:R-:W-:Y:S02]  /*9f60*/  @!P5 IMAD.IADD R109, R109, 0x1, -R5 ;  /* 0x000000016d6dd824 */ /* 0x000fe400078e0a05 */
[----:B------:R-:W-:Y:S01]  /*9f70*/  @!P3 IMAD.MOV R108, RZ, RZ, -R108 ;  /* 0x000000ffff6cb224 */ /* 0x000fe200078e0a6c */
[C---:B------:R-:W-:Y:S01]  /*9f80*/  ISETP.GT.U32.AND P3, PT, R5.reuse, R2, PT ;  /* 0x000000020500720c */ /* 0x040fe20003f64070 */
[----:B------:R-:W-:Y:S01]  /*9f90*/  VIADD R3, R8, 0x1bc ;  /* 0x000001bc08037836 */ /* 0x000fe20000000000 */
[----:B------:R-:W-:Y:S01]  /*9fa0*/  ISETP.GT.U32.AND P5, PT, R5, R109, PT ;  /* 0x0000006d0500720c */ /* 0x000fe20003fa4070 */
[----:B------:R2:W-:Y:S03]  /*9fb0*/  STS.U8 [R51+UR11+0x100], R20 ;  /* 0x0001001433007988 */ /* 0x0005e6000800000b */
[----:B--2---:R-:W-:-:S07]  /*9fc0*/  IABS R20, R3 ;  /* 0x0000000300147213 */ /* 0x004fce0000000000 */
[----:B------:R-:W-:Y:S02]  /*9fd0*/  @!P3 IMAD.IADD R2, R2, 0x1, -R5 ;  /* 0x000000010202b824 */ /* 0x000fe400078e0a05 */
[----:B------:R-:W-:-:S03]  /*9fe0*/  IMAD.HI.U32 R80, R6, R20, RZ ;  /* 0x0000001406507227 */ /* 0x000fc600078e00ff */
[----:B------:R-:W-:Y:S01]  /*9ff0*/  ISETP.GT.U32.AND P3, PT, R5, R2, PT ;  /* 0x000000020500720c */ /* 0x000fe20003f64070 */
[----:B------:R-:W-:Y:S01]  /*a000*/  @!P5 IMAD.IADD R109, R109, 0x1, -R5 ;  /* 0x000000016d6dd824 */ /* 0x000fe200078e0a05 */
[----:B------:R-:W-:Y:S01]  /*a010*/  ISETP.GE.AND P5, PT, R3, RZ, PT ;  /* 0x000000ff0300720c */ /* 0x000fe20003fa6270 */
[----:B------:R-:W-:Y:S01]  /*a020*/  IMAD.MOV R80, RZ, RZ, -R80 ;  /* 0x000000ffff507224 */ /* 0x000fe200078e0a50 */
[----:B------:R-:W-:-:S03]  /*a030*/  LOP3.LUT R3, R7, 0x1c4, RZ, 0xfc, !PT ;  /* 0x000001c407037812 */ /* 0x000fc600078efcff */
[C---:B------:R-:W-:Y:S01]  /*a040*/  IMAD R20, R5.reuse, R80, R20 ;  /* 0x0000005005147224 */ /* 0x040fe200078e0214 */
[----:B------:R-:W-:Y:S01]  /*a050*/  IABS R80, R3 ;  /* 0x0000000300507213 */ /* 0x000fe20000000000 */
[----:B------:R2:W-:Y:S04]  /*a060*/  STS.U8 [R51+UR11+0x200], R19 ;  /* 0x0002001333007988 */ /* 0x0005e8000800000b */
[----:B------:R-:W-:Y:S02]  /*a070*/  @!P3 IMAD.IADD R2, R2, 0x1, -R5 ;  /* 0x000000010202b824 */ /* 0x000fe400078e0a05 */
[----:B------:R-:W-:Y:S02]  /*a080*/  @!P6 IMAD.MOV R109, RZ, RZ, -R109 ;  /* 0x000000ffff6de224 */ /* 0x000fe400078e0a6d */
[----:B--2---:R-:W-:Y:S01]  /*a090*/  IMAD.HI.U32 R19, R6, R80, RZ ;  /* 0x0000005006137227 */ /* 0x004fe200078e00ff */
[----:B------:R-:W-:-:S03]  /*a0a0*/  ISETP.GT.U32.AND P6, PT, R5, R20, PT ;  /* 0x000000140500720c */ /* 0x000fc60003fc4070 */
[----:B------:R-:W-:Y:S01]  /*a0b0*/  IMAD.MOV R19, RZ, RZ, -R19 ;  /* 0x000000ffff137224 */ /* 0x000fe200078e0a13 */
[----:B------:R2:W-:Y:S03]  /*a0c0*/  STS.U8 [R51+UR11+0x300], R18 ;  /* 0x0003001233007988 */ /* 0x0005e6000800000b */
[----:B------:R-:W-:Y:S02]  /*a0d0*/  IMAD R19, R5, R19, R80 ;  /* 0x0000001305137224 */ /* 0x000fe400078e0250 */
[----:B--2---:R-:W-:-:S04]  /*a0e0*/  IMAD.MOV.U32 R18, RZ, RZ, R2 ;  /* 0x000000ffff127224 */ /* 0x004fc800078e0002 */
[----:B------:R-:W-:Y:S01]  /*a0f0*/  @!P4 IMAD.MOV R18, RZ, RZ, -R18 ;  /* 0x000000ffff12c224 */ /* 0x000fe200078e0a12 */
[----:B------:R-:W-:Y:S01]  /*a100*/  ISETP.GT.U32.AND P4, PT, R5, R19, PT ;  /* 0x000000130500720c */ /* 0x000fe20003f84070 */
[----:B------:R-:W-:Y:S01]  /*a110*/  @!P6 IMAD.IADD R20, R20, 0x1, -R5 ;  /* 0x000000011414e824 */ /* 0x000fe200078e0a05 */
[----:B------:R-:W-:Y:S02]  /*a120*/  ISETP.GE.AND P3, PT, R3, RZ, PT ;  /* 0x000000ff0300720c */ /* 0x000fe40003f66270 */
[----:B------:R-:W-:Y:S02]  /*a130*/  LOP3.LUT R3, R7, 0x1cc, RZ, 0xfc, !PT ;  /* 0x000001cc07037812 */ /* 0x000fe400078efcff */
[----:B------:R-:W-:Y:S02]  /*a140*/  ISETP.GT.U32.AND P6, PT, R5, R20, PT ;  /* 0x000000140500720c */ /* 0x000fe40003fc4070 */
[----:B------:R-:W-:-:S05]  /*a150*/  IABS R80, R3 ;  /* 0x0000000300507213 */ /* 0x000fca0000000000 */
[----:B------:R-:W-:Y:S02]  /*a160*/  @!P4 IMAD.IADD R19, R19, 0x1, -R5 ;  /* 0x000000011313c824 */ /* 0x000fe400078e0a05 */
[----:B------:R-:W-:-:S03]  /*a170*/  IMAD.HI.U32 R2, R6, R80, RZ ;  /* 0x0000005006027227 */ /* 0x000fc600078e00ff */
[----:B------:R-:W-:Y:S01]  /*a180*/  ISETP.GT.U32.AND P4, PT, R5, R19, PT ;  /* 0x000000130500720c */ /* 0x000fe20003f84070 */
[----:B------:R-:W-:Y:S02]  /*a190*/  IMAD.MOV R2, RZ, RZ, -R2 ;  /* 0x000000ffff027224 */ /* 0x000fe400078e0a02 */
[----:B------:R-:W-:Y:S01]  /*a1a0*/  @!P6 IMAD.IADD R20, R20, 0x1, -R5 ;  /* 0x000000011414e824 */ /* 0x000fe200078e0a05 */
[----:B------:R-:W-:Y:S01]  /*a1b0*/  ISETP.GE.AND P6, PT, R3, RZ, PT ;  /* 0x000000ff0300720c */ /* 0x000fe20003fc6270 */
[----:B------:R-:W-:-:S08]  /*a1c0*/  IMAD R3, R5, R2, R80 ;  /* 0x0000000205037224 */ /* 0x000fd000078e0250 */
[----:B------:R-:W-:Y:S01]  /*a1d0*/  @!P4 IMAD.IADD R19, R19, 0x1, -R5 ;  /* 0x000000011313c824 */ /* 0x000fe200078e0a05 */
[----:B------:R-:W-:Y:S01]  /*a1e0*/  ISETP.GT.U32.AND P4, PT, R5, R3, PT ;  /* 0x000000030500720c */ /* 0x000fe20003f84070 */
[----:B------:R-:W-:Y:S01]  /*a1f0*/  VIADD R110, R8, 0x1dc ;  /* 0x000001dc086e7836 */ /* 0x000fe20000000000 */
[----:B------:R-:W-:-:S11]  /*a200*/  LOP3.LUT R80, R7, 0x1d4, RZ, 0xfc, !PT ;  /* 0x000001d407507812 */ /* 0x000fd600078efcff */
[----:B------:R-:W-:Y:S01]  /*a210*/  @!P4 IMAD.IADD R3, R3, 0x1, -R5 ;  /* 0x000000010303c824 */ /* 0x000fe200078e0a05 */
[----:B------:R-:W-:-:S04]  /*a220*/  IABS R111, R110 ;  /* 0x0000006e006f7213 */ /* 0x000fc80000000000 */
[----:B------:R-:W-:Y:S01]  /*a230*/  ISETP.GT.U32.AND P4, PT, R5, R3, PT ;  /* 0x000000030500720c */ /* 0x000fe20003f84070 */
[----:B------:R-:W-:Y:S01]  /*a240*/  IMAD.MOV.U32 R8, RZ, RZ, R19 ;  /* 0x000000ffff087224 */ /* 0x000fe200078e0013 */
[----:B------:R-:W-:Y:S01]  /*a250*/  IABS R2, R80 ;  /* 0x0000005000027213 */ /* 0x000fe20000000000 */
[----:B------:R-:W-:Y:S01]  /*a260*/  IMAD.HI.U32 R19, R6, R111, RZ ;  /* 0x0000006f06137227 */ /* 0x000fe200078e00ff */
[----:B------:R2:W-:Y:S03]  /*a270*/  STS.U8 [R51+UR11+0x400], R17 ;  /* 0x0004001133007988 */ /* 0x0005e6000800000b */
[----:B------:R-:W-:Y:S01]  /*a280*/  IMAD.MOV R19, RZ, RZ, -R19 ;  /* 0x000000ffff137224 */ /* 0x000fe200078e0a13 */
[----:B------:R3:W-:Y:S05]  /*a290*/  STS.U8 [R51+UR11+0x500], R15 ;  /* 0x0005000f33007988 */ /* 0x0007ea000800000b */
[----:B------:R-:W-:-:S02]  /*a2a0*/  @!P4 IMAD.IADD R3, R3, 0x1, -R5 ;  /* 0x000000010303c824 */ /* 0x000fc400078e0a05 */
[----:B--2---:R-:W-:Y:S01]  /*a2b0*/  IMAD.HI.U32 R17, R6, R2, RZ ;  /* 0x0000000206117227 */ /* 0x004fe200078e00ff */
[----:B------:R-:W-:-:S03]  /*a2c0*/  ISETP.GE.AND P4, PT, R110, RZ, PT ;  /* 0x000000ff6e00720c */ /* 0x000fc60003f86270 */
[C---:B------:R-:W-:Y:S02]  /*a2d0*/  IMAD R110, R5.reuse, R19, R111 ;  /* 0x00000013056e7224 */ /* 0x040fe400078e026f */
[----:B---3--:R-:W-:Y:S02]  /*a2e0*/  IMAD.MOV.U32 R15, RZ, RZ, R3 ;  /* 0x000000ffff0f7224 */ /* 0x008fe400078e0003 */
[----:B------:R-:W-:Y:S02]  /*a2f0*/  IMAD.MOV R17, RZ, RZ, -R17 ;  /* 0x000000ffff117224 */ /* 0x000fe400078e0a11 */
[----:B------:R-:W-:Y:S01]  /*a300*/  @!P6 IMAD.MOV R15, RZ, RZ, -R15 ;  /* 0x000000ffff0fe224 */ /* 0x000fe200078e0a0f */
[C---:B------:R-:W-:Y:S01]  /*a310*/  ISETP.GT.U32.AND P6, PT, R5.reuse, R110, PT ;  /* 0x0000006e0500720c */ /* 0x040fe20003fc4070 */
[----:B------:R-:W-:Y:S02]  /*a320*/  IMAD R2, R5, R17, R2 ;  /* 0x0000001105027224 */ /* 0x000fe400078e0202 */
[----:B------:R-:W-:-:S03]  /*a330*/  @!P3 IMAD.MOV R8, RZ, RZ, -R8 ;  /* 0x000000ffff08b224 */ /* 0x000fc600078e0a08 */
[----:B------:R-:W-:Y:S02]  /*a340*/  ISETP.GT.U32.AND P3, PT, R5, R2, PT ;  /* 0x000000020500720c */ /* 0x000fe40003f64070 */
[----:B------:R-:W-:Y:S01]  /*a350*/  LOP3.LUT R19, R7, 0x1e4, RZ, 0xfc, !PT ;  /* 0x000001e407137812 */ /* 0x000fe200078efcff */
[----:B------:R-:W-:-:S03]  /*a360*/  IMAD.MOV.U32 R17, RZ, RZ, R20 ;  /* 0x000000ffff117224 */ /* 0x000fc600078e0014 */
[----:B------:R-:W-:Y:S01]  /*a370*/  IABS R20, R19 ;  /* 0x0000001300147213 */ /* 0x000fe20000000000 */
[----:B------:R-:W-:-:S04]  /*a380*/  @!P6 IMAD.IADD R110, R110, 0x1, -R5 ;  /* 0x000000016e6ee824 */ /* 0x000fc800078e0a05 */
[----:B------:R-:W-:Y:S01]  /*a390*/  IMAD.HI.U32 R3, R6, R20, RZ ;  /* 0x0000001406037227 */ /* 0x000fe200078e00ff */
[----:B------:R-:W-:-:S03]  /*a3a0*/  ISETP.GT.U32.AND P6, PT, R5, R110, PT ;  /* 0x0000006e0500720c */ /* 0x000fc60003fc4070 */
[----:B------:R-:W-:Y:S02]  /*a3b0*/  @!P3 IMAD.IADD R2, R2, 0x1, -R5 ;  /* 0x000000010202b824 */ /* 0x000fe400078e0a05 */
[----:B------:R-:W-:-:S03]  /*a3c0*/  IMAD.MOV R3, RZ, RZ, -R3 ;  /* 0x000000ffff037224 */ /* 0x000fc600078e0a03 */
[C---:B------:R-:W-:Y:S01]  /*a3d0*/  ISETP.GT.U32.AND P3, PT, R5.reuse, R2, PT ;  /* 0x000000020500720c */ /* 0x040fe20003f64070 */
[----:B------:R-:W-:Y:S01]  /*a3e0*/  @!P5 IMAD.MOV R17, RZ, RZ, -R17 ;  /* 0x000000ffff11d224 */ /* 0x000fe200078e0a11 */
[----:B------:R-:W-:Y:S01]  /*a3f0*/  ISETP.GE.AND P5, PT, R80, RZ, PT ;  /* 0x000000ff5000720c */ /* 0x000fe20003fa6270 */
[----:B------:R-:W-:Y:S02]  /*a400*/  IMAD R80, R5, R3, R20 ;  /* 0x0000000305507224 */ /* 0x000fe400078e0214 */
[----:B------:R-:W-:-:S03]  /*a410*/  @!P6 IMAD.IADD R110, R110, 0x1, -R5 ;  /* 0x000000016e6ee824 */ /* 0x000fc600078e0a05 */
[----:B------:R-:W-:-:S05]  /*a420*/  ISETP.GT.U32.AND P6, PT, R5, R80, PT ;  /* 0x000000500500720c */ /* 0x000fca0003fc4070 */
[--C-:B------:R-:W-:Y:S01]  /*a430*/  @!P3 IMAD.IADD R2, R2, 0x1, -R5.reuse ;  /* 0x000000010202b824 */ /* 0x100fe200078e0a05 */
[----:B------:R-:W-:Y:S02]  /*a440*/  ISETP.GE.AND P3, PT, R19, RZ, PT ;  /* 0x000000ff1300720c */ /* 0x000fe40003f66270 */
[----:B------:R-:W-:Y:S01]  /*a450*/  LOP3.LUT R19, R7, 0x1ec, RZ, 0xfc, !PT ;  /* 0x000001ec07137812 */ /* 0x000fe200078efcff */
[----:B------:R2:W-:Y:S04]  /*a460*/  STS.U8 [R51+UR11+0x600], R14 ;  /* 0x0006000e33007988 */ /* 0x0005e8000800000b */
[----:B------:R-:W-:Y:S01]  /*a470*/  @!P6 IMAD.IADD R80, R80, 0x1, -R5 ;  /* 0x000000015050e824 */ /* 0x000fe200078e0a05 */
[----:B--2---:R-:W-:-:S04]  /*a480*/  IABS R14, R19 ;  /* 0x00000013000e7213 */ /* 0x004fc80000000000 */
[----:B------:R-:W-:Y:S01]  /*a490*/  ISETP.GT.U32.AND P6, PT, R5, R80, PT ;  /* 0x000000500500720c */ /* 0x000fe20003fc4070 */
[----:B------:R-:W-:-:S04]  /*a4a0*/  IMAD.HI.U32 R3, R6, R14, RZ ;  /* 0x0000000e06037227 */ /* 0x000fc800078e00ff */
[----:B------:R-:W-:-:S04]  /*a4b0*/  IMAD.MOV R3, RZ, RZ, -R3 ;  /* 0x000000ffff037224 */ /* 0x000fc800078e0a03 */
[----:B------:R-:W-:Y:S01]  /*a4c0*/  IMAD R14, R5, R3, R14 ;  /* 0x00000003050e7224 */ /* 0x000fe200078e020e */
[----:B------:R-:W-:-:S03]  /*a4d0*/  LOP3.LUT R3, R7, 0x1f4, RZ, 0xfc, !PT ;  /* 0x000001f407037812 */ /* 0x000fc600078efcff */
[----:B------:R-:W-:Y:S01]  /*a4e0*/  @!P6 IMAD.IADD R80, R80, 0x1, -R5 ;  /* 0x000000015050e824 */ /* 0x000fe200078e0a05 */
[----:B------:R-:W-:Y:S02]  /*a4f0*/  IABS R7, R3 ;  /* 0x0000000300077213 */ /* 0x000fe40000000000 */
[----:B------:R-:W-:-:S03]  /*a500*/  ISETP.GT.U32.AND P6, PT, R5, R14, PT ;  /* 0x0000000e0500720c */ /* 0x000fc60003fc4070 */
[----:B------:R-:W-:-:S04]  /*a510*/  IMAD.HI.U32 R6, R6, R7, RZ ;  /* 0x0000000706067227 */ /* 0x000fc800078e00ff */
[----:B------:R-:W-:-:S04]  /*a520*/  IMAD.MOV R6, RZ, RZ, -R6 ;  /* 0x000000ffff067224 */ /* 0x000fc800078e0a06 */
[----:B------:R-:W-:Y:S02]  /*a530*/  IMAD R6, R5, R6, R7 ;  /* 0x0000000605067224 */ /* 0x000fe400078e0207 */
[----:B------:R-:W-:-:S03]  /*a540*/  @!P6 IMAD.IADD R14, R14, 0x1, -R5 ;  /* 0x000000010e0ee824 */ /* 0x000fc600078e0a05 */
[----:B------:R-:W-:Y:S01]  /*a550*/  ISETP.GT.U32.AND P6, PT, R5, R6, PT ;  /* 0x000000060500720c */ /* 0x000fe20003fc4070 */
[----:B------:R-:W-:-:S04]  /*a560*/  IMAD.MOV.U32 R7, RZ, RZ, R2 ;  /* 0x000000ffff077224 */ /* 0x000fc800078e0002 */
[----:B------:R-:W-:-:S08]  /*a570*/  @!P5 IMAD.MOV R7, RZ, RZ, -R7 ;  /* 0x000000ffff07d224 */ /* 0x000fd000078e0a07 */
[----:B------:R-:W-:Y:S01]  /*a580*/  @!P6 IMAD.IADD R6, R6, 0x1, -R5 ;  /* 0x000000010606e824 */ /* 0x000fe200078e0a05 */
[----:B------:R-:W-:-:S04]  /*a590*/  ISETP.GT.U32.AND P6, PT, R5, R14, PT ;  /* 0x0000000e0500720c */ /* 0x000fc80003fc4070 */
[----:B------:R-:W-:Y:S02]  /*a5a0*/  ISETP.GT.U32.AND P5, PT, R5, R6, PT ;  /* 0x000000060500720c */ /* 0x000fe40003fa4070 */
[----:B------:R-:W-:-:S05]  /*a5b0*/  SEL R2, R4, R9, !P2 ;  /* 0x0000000904027207 */ /* 0x000fca0005000000 */
[----:B------:R-:W-:Y:S02]  /*a5c0*/  IMAD R2, R2, UR9, RZ ;  /* 0x0000000902027c24 */ /* 0x000fe4000f8e02ff */
[----:B------:R-:W-:-:S04]  /*a5d0*/  @!P6 IMAD.IADD R14, R14, 0x1, -R5 ;  /* 0x000000010e0ee824 */ /* 0x000fc800078e0a05 */
[----:B------:R-:W-:Y:S01]  /*a5e0*/  @!P5 IMAD.IADD R6, R6, 0x1, -R5 ;  /* 0x000000010606d824 */ /* 0x000fe200078e0a05 */
[C---:B------:R-:W-:Y:S02]  /*a5f0*/  IADD3 R20, P5, PT, R2.reuse, R84, RZ ;  /* 0x0000005402147210 */ /* 0x040fe40007fbe0ff */
[----:B------:R-:W-:Y:S02]  /*a600*/  ISETP.GE.AND P6, PT, R19, RZ, PT ;  /* 0x000000ff1300720c */ /* 0x000fe40003fc6270 */
[----:B------:R-:W-:Y:S02]  /*a610*/  LEA.HI.X.SX32 R19, R2, R81, 0x1, P5 ;  /* 0x0000005102137211 */ /* 0x000fe400028f0eff */
[----:B------:R-:W-:Y:S01]  /*a620*/  ISETP.GE.AND P5, PT, R3, RZ, PT ;  /* 0x000000ff0300720c */ /* 0x000fe20003fa6270 */
[----:B------:R-:W-:Y:S01]  /*a630*/  @P0 IMAD.MOV.U32 R2, RZ, RZ, R20 ;  /* 0x000000ffff020224 */ /* 0x000fe200078e0014 */
[----:B------:R-:W-:Y:S01]  /*a640*/  PRMT R112, RZ, 0x7610, R112 ;  /* 0x00007610ff707816 */ /* 0x000fe20000000070 */
[----:B------:R-:W-:Y:S01]  /*a650*/  @P0 IMAD.MOV.U32 R3, RZ, RZ, R19 ;  /* 0x000000ffff030224 */ /* 0x000fe200078e0013 */
[----:B------:R-:W-:Y:S01]  /*a660*/  SEL R13, R4, R13, !P2 ;  /* 0x0000000d040d7207 */ /* 0x000fe20005000000 */
[----:B------:R-:W-:-:S02]  /*a670*/  IMAD.MOV.U32 R9, RZ, RZ, R14 ;  /* 0x000000ffff097224 */ /* 0x000fc400078e000e */
[----:B------:R-:W-:Y:S01]  /*a680*/  IMAD.MOV.U32 R14, RZ, RZ, R6 ;  /* 0x000000ffff0e7224 */ /* 0x000fe200078e0006 */
[----:B------:R2:W3:Y:S01]  /*a690*/  @P0 LDG.E.U8 R112, desc[UR24][R2.64] ;  /* 0x0000001802700981 */ /* 0x0004e2000c1e1100 */
[----:B------:R-:W-:Y:S01]  /*a6a0*/  @!P6 IMAD.MOV R9, RZ, RZ, -R9 ;  /* 0x000000ffff09e224 */ /* 0x000fe200078e0a09 */
[----:B------:R-:W-:Y:S01]  /*a6b0*/  SEL R10, R4, R10, !P2 ;  /* 0x0000000a040a7207 */ /* 0x000fe20005000000 */
[----:B------:R-:W-:Y:S02]  /*a6c0*/  IMAD R13, R13, UR9, RZ ;  /* 0x000000090d0d7c24 */ /* 0x000fe4000f8e02ff */
[----:B------:R-:W-:Y:S02]  /*a6d0*/  @!P5 IMAD.MOV R14, RZ, RZ, -R14 ;  /* 0x000000ffff0ed224 */ /* 0x000fe400078e0a0e */
[----:B--2---:R-:W-:Y:S02]  /*a6e0*/  IMAD.MOV.U32 R3, RZ, RZ, R110 ;  /* 0x000000ffff037224 */ /* 0x004fe400078e006e */
[----:B------:R-:W-:-:S02]  /*a6f0*/  IMAD.MOV.U32 R2, RZ, RZ, R80 ;  /* 0x000000ffff027224 */ /* 0x000fc400078e0050 */
[----:B------:R-:W-:Y:S02]  /*a700*/  @!P4 IMAD.MOV R3, RZ, RZ, -R3 ;  /* 0x000000ffff03c224 */ /* 0x000fe400078e0a03 */
[----:B------:R-:W-:Y:S01]  /*a710*/  @!P3 IMAD.MOV R2, RZ, RZ, -R2 ;  /* 0x000000ffff02b224 */ /* 0x000fe200078e0a02 */
[C---:B------:R-:W-:Y:S02]  /*a720*/  SEL R187, R4.reuse, R79, !P2 ;  /* 0x0000004f04bb7207 */ /* 0x040fe40005000000 */
[C---:B------:R-:W-:Y:S02]  /*a730*/  SEL R191, R4.reuse, R78, !P2 ;  /* 0x0000004e04bf7207 */ /* 0x040fe40005000000 */
[C---:B------:R-:W-:Y:S02]  /*a740*/  SEL R195, R4.reuse, R77, !P2 ;  /* 0x0000004d04c37207 */ /* 0x040fe40005000000 */
[C---:B------:R-:W-:Y:S02]  /*a750*/  SEL R199, R4.reuse, R76, !P2 ;  /* 0x0000004c04c77207 */ /* 0x040fe40005000000 */
[----:B------:R-:W-:-:S02]  /*a760*/  SEL R203, R4, R106, !P2 ;  /* 0x0000006a04cb7207 */ /* 0x000fc40005000000 */
[C---:B------:R-:W-:Y:S02]  /*a770*/  SEL R207, R4.reuse, R99, !P2 ;  /* 0x0000006304cf7207 */ /* 0x040fe40005000000 */
        /* <DEDUP_REMOVED lines=53> */
[----:B------:R-:W-:Y:S01]  /*aad0*/  SEL R76, R4, R14, !P2 ;  /* 0x0000000e044c7207 */ /* 0x000fe20005000000 */
[----:B------:R-:W-:Y:S01]  /*aae0*/  IMAD R10, R10, UR9, RZ ;  /* 0x000000090a0a7c24 */ /* 0x000fe2000f8e02ff */
[CC--:B------:R-:W-:Y:S01]  /*aaf0*/  IADD3 R18, P2, PT, R13.reuse, R84.reuse, RZ ;  /* 0x000000540d127210 */ /* 0x0c0fe20007f5e0ff */
[----:B------:R2:W-:Y:S03]  /*ab00*/  STS.U8 [R51+UR11+0x700], R16 ;  /* 0x0007001033007988 */ /* 0x0005e6000800000b */
[----:B------:R-:W-:Y:S01]  /*ab10*/  LEA.HI.X.SX32 R17, R13, R81, 0x1, P2 ;  /* 0x000000510d117211 */ /* 0x000fe200010f0eff */
[----:B------:R-:W-:Y:S01]  /*ab20*/  @P0 IMAD.MOV.U32 R2, RZ, RZ, R18 ;  /* 0x000000ffff020224 */ /* 0x000fe200078e0012 */
[----:B------:R-:W-:Y:S02]  /*ab30*/  PRMT R113, RZ, 0x7610, R113 ;  /* 0x00007610ff717816 */ /* 0x000fe40000000071 */
[----:B--2---:R-:W-:Y:S01]  /*ab40*/  IADD3 R16, P2, PT, R10, R84, RZ ;  /* 0x000000540a107210 */ /* 0x004fe20007f5e0ff */
[----:B------:R-:W-:-:S03]  /*ab50*/  @P0 IMAD.MOV.U32 R3, RZ, RZ, R17 ;  /* 0x000000ffff030224 */ /* 0x000fc600078e0011 */
[----:B------:R-:W-:Y:S02]  /*ab60*/  LEA.HI.X.SX32 R15, R10, R81, 0x1, P2 ;  /* 0x000000510a0f7211 */ /* 0x000fe400010f0eff */
[----:B------:R2:W4:Y:S01]  /*ab70*/  @P0 LDG.E.U8 R113, desc[UR24][R2.64] ;  /* 0x0000001802710981 */ /* 0x000522000c1e1100 */
[----:B------:R-:W-:Y:S01]  /*ab80*/  PRMT R116, RZ, 0x7610, R116 ;  /* 0x00007610ff747816 */ /* 0x000fe20000000074 */
[----:B--2---:R-:W-:Y:S02]  /*ab90*/  @P0 IMAD.MOV.U32 R2, RZ, RZ, R16 ;  /* 0x000000ffff020224 */ /* 0x004fe400078e0010 */
[----:B------:R-:W-:-:S05]  /*aba0*/  @P0 IMAD.MOV.U32 R3, RZ, RZ, R15 ;  /* 0x000000ffff030224 */ /* 0x000fca00078e000f */
[----:B------:R2:W5:Y:S01]  /*abb0*/  @P0 LDG.E.U8 R116, desc[UR24][R2.64] ;  /* 0x0000001802740981 */ /* 0x000562000c1e1100 */
[----:B------:R-:W-:Y:S02]  /*abc0*/  IMAD R12, R12, UR9, RZ ;  /* 0x000000090c0c7c24 */ /* 0x000fe4000f8e02ff */
[----:B------:R-:W-:-:S03]  /*abd0*/  IMAD R11, R11, UR9, RZ ;  /* 0x000000090b0b7c24 */ /* 0x000fc6000f8e02ff */
[----:B------:R-:W-:Y:S01]  /*abe0*/  IADD3 R14, P2, PT, R12, R84, RZ ;  /* 0x000000540c0e7210 */ /* 0x000fe20007f5e0ff */
[----:B------:R-:W-:-:S03]  /*abf0*/  IMAD R115, R115, UR9, RZ ;  /* 0x0000000973737c24 */ /* 0x000fc6000f8e02ff */
[-C--:B------:R-:W-:Y:S02]  /*ac00*/  LEA.HI.X.SX32 R13, R12, R81.reuse, 0x1, P2 ;  /* 0x000000510c0d7211 */ /* 0x080fe400010f0eff */
[CC--:B------:R-:W-:Y:S01]  /*ac10*/  IADD3 R12, P2, PT, R11.reuse, R84.reuse, RZ ;  /* 0x000000540b0c7210 */ /* 0x0c0fe20007f5e0ff */
[----:B--2---:R-:W-:Y:S01]  /*ac20*/  @P0 IMAD.MOV.U32 R2, RZ, RZ, R14 ;  /* 0x000000ffff020224 */ /* 0x004fe200078e000e */
[----:B------:R-:W-:Y:S01]  /*ac30*/  PRMT R118, RZ, 0x7610, R118 ;  /* 0x00007610ff767816 */ /* 0x000fe20000000076 */
[----:B------:R-:W-:Y:S01]  /*ac40*/  @P0 IMAD.MOV.U32 R3, RZ, RZ, R13 ;  /* 0x000000ffff030224 */ /* 0x000fe200078e000d */
[----:B------:R-:W-:Y:S01]  /*ac50*/  LEA.HI.X.SX32 R11, R11, R81, 0x1, P2 ;  /* 0x000000510b0b7211 */ /* 0x000fe200010f0eff */
[----:B------:R-:W-:Y:S01]  /*ac60*/  IMAD R6, R6, UR9, RZ ;  /* 0x0000000906067c24 */ /* 0x000fe2000f8e02ff */
[----:B------:R-:W-:Y:S02]  /*ac70*/  IADD3 R10, P2, PT, R115, R84, RZ ;  /* 0x00000054730a7210 */ /* 0x000fe40007f5e0ff */
[----:B------:R2:W3:Y:S01]  /*ac80*/  @P0 LDG.E.U8 R118, desc[UR24][R2.64] ;  /* 0x0000001802760981 */ /* 0x0004e2000c1e1100 */
[----:B------:R-:W-:-:S02]  /*ac90*/  PRMT R117, RZ, 0x7610, R117 ;  /* 0x00007610ff757816 */ /* 0x000fc40000000075 */
[-C--:B------:R-:W-:Y:S01]  /*aca0*/  LEA.HI.X.SX32 R9, R115, R81.reuse, 0x1, P2 ;  /* 0x0000005173097211 */ /* 0x080fe200010f0eff */
[----:B------:R-:W-:Y:S01]  /*acb0*/  IMAD R5, R5, UR9, RZ ;  /* 0x0000000905057c24 */ /* 0x000fe2000f8e02ff */
[CC--:B------:R-:W-:Y:S01]  /*acc0*/  IADD3 R8, P2, PT, R6.reuse, R84.reuse, RZ ;  /* 0x0000005406087210 */ /* 0x0c0fe20007f5e0ff */
[----:B--2---:R-:W-:Y:S02]  /*acd0*/  @P0 IMAD.MOV.U32 R2, RZ, RZ, R12 ;  /* 0x000000ffff020224 */ /* 0x004fe400078e000c */
[----:B------:R-:W-:Y:S01]  /*ace0*/  @P0 IMAD.MOV.U32 R3, RZ, RZ, R11 ;  /* 0x000000ffff030224 */ /* 0x000fe200078e000b */
[----:B------:R-:W-:Y:S02]  /*acf0*/  PRMT R114, RZ, 0x7610, R114 ;  /* 0x00007610ff727816 */ /* 0x000fe40000000072 */
[----:B------:R-:W-:Y:S02]  /*ad00*/  LEA.HI.X.SX32 R7, R6, R81, 0x1, P2 ;  /* 0x0000005106077211 */ /* 0x000fe400010f0eff */
[----:B------:R2:W3:Y:S01]  /*ad10*/  @P0 LDG.E.U8 R117, desc[UR24][R2.64] ;  /* 0x0000001802750981 */ /* 0x0004e2000c1e1100 */
[----:B------:R-:W-:-:S02]  /*ad20*/  IADD3 R6, P2, PT, R5, R84, RZ ;  /* 0x0000005405067210 */ /* 0x000fc40007f5e0ff */
[----:B------:R-:W-:Y:S01]  /*ad30*/  PRMT R115, RZ, 0x7610, R115 ;  /* 0x00007610ff737816 */ /* 0x000fe20000000073 */
[----:B--2---:R-:W-:Y:S02]  /*ad40*/  @P0 IMAD.MOV.U32 R2, RZ, RZ, R10 ;  /* 0x000000ffff020224 */ /* 0x004fe400078e000a */
[----:B------:R-:W-:Y:S01]  /*ad50*/  @P0 IMAD.MOV.U32 R3, RZ, RZ, R9 ;  /* 0x000000ffff030224 */ /* 0x000fe200078e0009 */
[----:B------:R-:W-:Y:S01]  /*ad60*/  LEA.HI.X.SX32 R5, R5, R81, 0x1, P2 ;  /* 0x0000005105057211 */ /* 0x000fe200010f0eff */
[----:B------:R-:W-:-:S03]  /*ad70*/  IMAD R80, R80, UR9, RZ ;  /* 0x0000000950507c24 */ /* 0x000fc6000f8e02ff */
[----:B------:R2:W3:Y:S01]  /*ad80*/  @P0 LDG.E.U8 R114, desc[UR24][R2.64] ;  /* 0x0000001802720981 */ /* 0x0004e2000c1e1100 */
[----:B------:R-:W-:Y:S02]  /*ad90*/  PRMT R110, RZ, 0x7610, R110 ;  /* 0x00007610ff6e7816 */ /* 0x000fe4000000006e */
[----:B------:R-:W-:Y:S01]  /*ada0*/  IADD3 R4, P2, PT, R80, R84, RZ ;  /* 0x0000005450047210 */ /* 0x000fe20007f5e0ff */
[----:B--2---:R-:W-:Y:S02]  /*adb0*/  @P0 IMAD.MOV.U32 R2, RZ, RZ, R8 ;  /* 0x000000ffff020224 */ /* 0x004fe400078e0008 */
[----:B------:R-:W-:-:S05]  /*adc0*/  @P0 IMAD.MOV.U32 R3, RZ, RZ, R7 ;  /* 0x000000ffff030224 */ /* 0x000fca00078e0007 */
[----:B------:R2:W3:Y:S01]  /*add0*/  @P0 LDG.E.U8 R115, desc[UR24][R2.64] ;  /* 0x0000001802730981 */ /* 0x0004e2000c1e1100 */
[----:B------:R-:W-:Y:S01]  /*ade0*/  PRMT R111, RZ, 0x7610, R111 ;  /* 0x00007610ff6f7816 */ /* 0x000fe2000000006f */
[----:B------:R-:W-:Y:S02]  /*adf0*/  IMAD R119, R119, UR9, RZ ;  /* 0x0000000977777c24 */ /* 0x000fe4000f8e02ff */
[----:B--2---:R-:W-:Y:S02]  /*ae00*/  @P0 IMAD.MOV.U32 R2, RZ, RZ, R6 ;  /* 0x000000ffff020224 */ /* 0x004fe400078e0006 */
[----:B------:R-:W-:-:S05]  /*ae10*/  @P0 IMAD.MOV.U32 R3, RZ, RZ, R5 ;  /* 0x000000ffff030224 */ /* 0x000fca00078e0005 */
[----:B------:R2:W3:Y:S01]  /*ae20*/  @P0 LDG.E.U8 R110, desc[UR24][R2.64] ;  /* 0x00000018026e0981 */ /* 0x0004e2000c1e1100 */
[----:B------:R-:W-:Y:S01]  /*ae30*/  IMAD R135, R135, UR9, RZ ;  /* 0x0000000987877c24 */ /* 0x000fe2000f8e02ff */
[----:B--2---:R-:W-:Y:S01]  /*ae40*/  LEA.HI.X.SX32 R3, R80, R81, 0x1, P2 ;  /* 0x0000005150037211 */ /* 0x004fe200010f0eff */
[----:B------:R-:W-:-:S05]  /*ae50*/  @P0 IMAD.MOV.U32 R2, RZ, RZ, R4 ;  /* 0x000000ffff020224 */ /* 0x000fca00078e0004 */
[----:B------:R2:W3:Y:S01]  /*ae60*/  @P0 LDG.E.U8 R111, desc[UR24][R2.64] ;  /* 0x00000018026f0981 */ /* 0x0004e2000c1e1100 */
[----:B------:R-:W-:Y:S01]  /*ae70*/  IMAD R121, R121, UR9, RZ ;  /* 0x0000000979797c24 */ /* 0x000fe2000f8e02ff */
[----:B------:R-:W-:Y:S02]  /*ae80*/  PRMT R94, RZ, 0x7610, R94 ;  /* 0x00007610ff5e7816 */ /* 0x000fe4000000005e */
[----:B--2---:R-:W-:-:S04]  /*ae90*/  IADD3 R2, P2, PT, R119, R84, RZ ;  /* 0x0000005477027210 */ /* 0x004fc80007f5e0ff */
[-C--:B------:R-:W-:Y:S02]  /*aea0*/  LEA.HI.X.SX32 R96, R119, R81.reuse, 0x1, P2 ;  /* 0x0000005177607211 */ /* 0x080fe400010f0eff */
[C---:B------:R-:W-:Y:S01]  /*aeb0*/  IADD3 R80, P2, PT, R135.reuse, R84, RZ ;  /* 0x0000005487507210 */ /* 0x040fe20007f5e0ff */
[----:B------:R2:W-:Y:S04]  /*aec0*/  STS.U8 [R51+UR11+0xb00], R70 ;  /* 0x000b004633007988 */ /* 0x0005e8000800000b */
[----:B------:R0:W-:Y:S01]  /*aed0*/  STS.U8 [R51+UR11+0xd00], R71 ;  /* 0x000d004733007988 */ /* 0x0001e2000800000b */
[----:B------:R-:W-:-:S03]  /*aee0*/  LEA.HI.X.SX32 R97, R135, R81, 0x1, P2 ;  /* 0x0000005187617211 */ /* 0x000fc600010f0eff */
[----:B------:R1:W-:Y:S01]  /*aef0*/  STS.U8 [R51+UR11+0x1500], R141 ;  /* 0x0015008d33007988 */ /* 0x0003e2000800000b */
[----:B--2---:R-:W-:Y:S02]  /*af00*/  @P0 IMAD.MOV.U32 R70, RZ, RZ, R2 ;  /* 0x000000ffff460224 */ /* 0x004fe400078e0002 */
[----:B0-----:R-:W-:Y:S01]  /*af10*/  @P0 IMAD.MOV.U32 R71, RZ, RZ, R96 ;  /* 0x000000ffff470224 */ /* 0x001fe200078e0060 */
[----:B------:R0:W-:Y:S01]  /*af20*/  STS.U8 [R51+UR11+0x1200], R144 ;  /* 0x0012009033007988 */ /* 0x0001e2000800000b */
[----:B------:R-:W-:Y:S02]  /*af30*/  IMAD R120, R120, UR9, RZ ;  /* 0x0000000978787c24 */ /* 0x000fe4000f8e02ff */
[----:B-1----:R-:W-:Y:S01]  /*af40*/  IMAD.MOV.U32 R141, RZ, RZ, R79 ;  /* 0x000000ffff8d7224 */ /* 0x002fe200078e004f */
[----:B------:R-:W-:Y:S01]  /*af50*/  IADD3 R79, P2, PT, R121, R84, RZ ;  /* 0x00000054794f7210 */ /* 0x000fe20007f5e0ff */
[----:B------:R1:W2:Y:S01]  /*af60*/  @P0 LDG.E.U8 R94, desc[UR24][R70.64] ;  /* 0x00000018465e0981 */ /* 0x0002a2000c1e1100 */
[----:B------:R-:W-:-:S03]  /*af70*/  PRMT R95, RZ, 0x7610, R95 ;  /* 0x00007610ff5f7816 */ /* 0x000fc6000000005f */
[----:B------:R1:W-:Y:S01]  /*af80*/  STS.U8 [R51+UR11+0x1000], R142 ;  /* 0x0010008e33007988 */ /* 0x0003e2000800000b */
[----:B0-----:R-:W-:Y:S01]  /*af90*/  IMAD.MOV.U32 R144, RZ, RZ, R98 ;  /* 0x000000ffff907224 */ /* 0x001fe200078e0062 */
[----:B------:R-:W-:Y:S01]  /*afa0*/  LEA.HI.X.SX32 R98, R121, R81, 0x1, P2 ;  /* 0x0000005179627211 */ /* 0x000fe200010f0eff */
[----:B-1----:R-:W-:Y:S02]  /*afb0*/  @P0 IMAD.MOV.U32 R70, RZ, RZ, R80 ;  /* 0x000000ffff460224 */ /* 0x002fe400078e0050 */
[----:B------:R-:W-:Y:S02]  /*afc0*/  @P0 IMAD.MOV.U32 R71, RZ, RZ, R97 ;  /* 0x000000ffff470224 */ /* 0x000fe400078e0061 */
[----:B------:R-:W-:Y:S01]  /*afd0*/  IMAD.MOV.U32 R142, RZ, RZ, R78 ;  /* 0x000000ffff8e7224 */ /* 0x000fe200078e004e */
[----:B------:R-:W-:Y:S01]  /*afe0*/  IADD3 R78, P2, PT, R120, R84, RZ ;  /* 0x00000054784e7210 */ /* 0x000fe20007f5e0ff */
[----:B------:R-:W-:Y:S01]  /*aff0*/  IMAD R123, R123, UR9, RZ ;  /* 0x000000097b7b7c24 */ /* 0x000fe2000f8e02ff */
[----:B------:R0:W-:Y:S01]  /*b000*/  STS.U8 [R51+UR11+0x1700], R143 ;  /* 0x0017008f33007988 */ /* 0x0001e2000800000b */
[----:B------:R-:W-:-:S03]  /*b010*/  PRMT R91, RZ, 0x7610, R91 ;  /* 0x00007610ff5b7816 */ /* 0x000fc6000000005b */
[----:B------:R1:W2:Y:S01]  /*b020*/  @P0 LDG.E.U8 R95, desc[UR24][R70.64] ;  /* 0x00000018465f0981 */ /* 0x0002a2000c1e1100 */
[----:B------:R-:W-:-:S03]  /*b030*/  IMAD R122, R122, UR9, RZ ;  /* 0x000000097a7a7c24 */ /* 0x000fc6000f8e02ff */
[----:B------:R1:W-:Y:S01]  /*b040*/  STS.U8 [R51+UR11+0x1300], R139 ;  /* 0x0013008b33007988 */ /* 0x0003e2000800000b */
[----:B0-----:R-:W-:Y:S01]  /*b050*/  IMAD.MOV.U32 R143, RZ, RZ, R99 ;  /* 0x000000ffff8f7224 */ /* 0x001fe200078e0063 */
[----:B------:R-:W-:Y:S01]  /*b060*/  LEA.HI.X.SX32 R99, R120, R81, 0x1, P2 ;  /* 0x0000005178637211 */ /* 0x000fe200010f0eff */
[----:B-1----:R-:W-:Y:S02]  /*b070*/  @P0 IMAD.MOV.U32 R70, RZ, RZ, R79 ;  /* 0x000000ffff460224 */ /* 0x002fe400078e004f */
[----:B------:R-:W-:Y:S02]  /*b080*/  @P0 IMAD.MOV.U32 R71, RZ, RZ, R98 ;  /* 0x000000ffff470224 */ /* 0x000fe400078e0062 */
[----:B------:R-:W-:Y:S01]  /*b090*/  IMAD.MOV.U32 R139, RZ, RZ, R77 ;  /* 0x000000ffff8b7224 */ /* 0x000fe200078e004d */
[----:B------:R-:W-:Y:S02]  /*b0a0*/  IADD3 R77, P2, PT, R123, R84, RZ ;  /* 0x000000547b4d7210 */ /* 0x000fe40007f5e0ff */
[----:B------:R0:W2:Y:S01]  /*b0b0*/  @P0 LDG.E.U8 R91, desc[UR24][R70.64] ;  /* 0x00000018465b0981 */ /* 0x0000a2000c1e1100 */
[----:B------:R-:W-:-:S02]  /*b0c0*/  PRMT R92, RZ, 0x7610, R92 ;  /* 0x00007610ff5c7816 */ /* 0x000fc4000000005c */
[----:B------:R-:W-:Y:S01]  /*b0d0*/  LEA.HI.X.SX32 R100, R123, R81, 0x1, P2 ;  /* 0x000000517b647211 */ /* 0x000fe200010f0eff */
[----:B------:R1:W-:Y:S01]  /*b0e0*/  STS.U8 [R51+UR11+0xc00], R138 ;  /* 0x000c008a33007988 */ /* 0x0003e2000800000b */
[----:B------:R-:W-:Y:S02]  /*b0f0*/  IMAD R125, R125, UR9, RZ ;  /* 0x000000097d7d7c24 */ /* 0x000fe4000f8e02ff */
[----:B0-----:R-:W-:Y:S02]  /*b100*/  @P0 IMAD.MOV.U32 R70, RZ, RZ, R78 ;  /* 0x000000ffff460224 */ /* 0x001fe400078e004e */
[----:B------:R-:W-:Y:S02]  /*b110*/  @P0 IMAD.MOV.U32 R71, RZ, RZ, R99 ;  /* 0x000000ffff470224 */ /* 0x000fe400078e0063 */
[----:B-1----:R-:W-:Y:S01]  /*b120*/  IMAD.MOV.U32 R138, RZ, RZ, R76 ;  /* 0x000000ffff8a7224 */ /* 0x002fe200078e004c */
[----:B------:R-:W-:Y:S02]  /*b130*/  IADD3 R76, P2, PT, R122, R84, RZ ;  /* 0x000000547a4c7210 */ /* 0x000fe40007f5e0ff */
[----:B------:R0:W2:Y:S01]  /*b140*/  @P0 LDG.E.U8 R92, desc[UR24][R70.64] ;  /* 0x00000018465c0981 */ /* 0x0000a2000c1e1100 */
[----:B------:R-:W-:-:S02]  /*b150*/  PRMT R89, RZ, 0x7610, R89 ;  /* 0x00007610ff597816 */ /* 0x000fc40000000059 */
[-C--:B------:R-:W-:Y:S01]  /*b160*/  LEA.HI.X.SX32 R101, R122, R81.reuse, 0x1, P2 ;  /* 0x000000517a657211 */ /* 0x080fe200010f0eff */
[----:B------:R1:W-:Y:S01]  /*b170*/  STS.U8 [R51+UR11+0x1100], R75 ;  /* 0x0011004b33007988 */ /* 0x0003e2000800000b */
[----:B------:R-:W-:Y:S02]  /*b180*/  IMAD R124, R124, UR9, RZ ;  /* 0x000000097c7c7c24 */ /* 0x000fe4000f8e02ff */
[----:B0-----:R-:W-:Y:S02]  /*b190*/  @P0 IMAD.MOV.U32 R70, RZ, RZ, R77 ;  /* 0x000000ffff460224 */ /* 0x001fe400078e004d */
[----:B------:R-:W-:Y:S01]  /*b1a0*/  @P0 IMAD.MOV.U32 R71, RZ, RZ, R100 ;  /* 0x000000ffff470224 */ /* 0x000fe200078e0064 */
[C---:B-1----:R-:W-:Y:S02]  /*b1b0*/  IADD3 R75, P2, PT, R125.reuse, R84, RZ ;  /* 0x000000547d4b7210 */ /* 0x042fe40007f5e0ff */
[----:B------:R-:W-:Y:S02]  /*b1c0*/  PRMT R90, RZ, 0x7610, R90 ;  /* 0x00007610ff5a7816 */ /* 0x000fe4000000005a */
[----:B------:R0:W2:Y:S01]  /*b1d0*/  @P0 LDG.E.U8 R89, desc[UR24][R70.64] ;  /* 0x0000001846590981 */ /* 0x0000a2000c1e1100 */
[----:B------:R-:W-:Y:S01]  /*b1e0*/  LEA.HI.X.SX32 R102, R125, R81, 0x1, P2 ;  /* 0x000000517d667211 */ /* 0x000fe200010f0eff */
[----:B------:R-:W-:-:S02]  /*b1f0*/  IMAD R127, R127, UR9, RZ ;  /* 0x000000097f7f7c24 */ /* 0x000fc4000f8e02ff */
[----:B------:R1:W-:Y:S01]  /*b200*/  STS.U8 [R51+UR11+0xa00], R74 ;  /* 0x000a004a33007988 */ /* 0x0003e2000800000b */
[----:B------:R-:W-:Y:S01]  /*b210*/  PRMT R87, RZ, 0x7610, R87 ;  /* 0x00007610ff577816 */ /* 0x000fe20000000057 */
[----:B0-----:R-:W-:Y:S02]  /*b220*/  @P0 IMAD.MOV.U32 R70, RZ, RZ, R76 ;  /* 0x000000ffff460224 */ /* 0x001fe400078e004c */
[----:B------:R-:W-:Y:S01]  /*b230*/  @P0 IMAD.MOV.U32 R71, RZ, RZ, R101 ;  /* 0x000000ffff470224 */ /* 0x000fe200078e0065 */
[----:B-1----:R-:W-:-:S04]  /*b240*/  IADD3 R74, P2, PT, R124, R84, RZ ;  /* 0x000000547c4a7210 */ /* 0x002fc80007f5e0ff */
[----:B------:R0:W2:Y:S01]  /*b250*/  @P0 LDG.E.U8 R90, desc[UR24][R70.64] ;  /* 0x00000018465a0981 */ /* 0x0000a2000c1e1100 */
[----:B------:R-:W-:Y:S01]  /*b260*/  LEA.HI.X.SX32 R103, R124, R81, 0x1, P2 ;  /* 0x000000517c677211 */ /* 0x000fe200010f0eff */
[----:B------:R-:W-:Y:S02]  /*b270*/  IMAD R126, R126, UR9, RZ ;  /* 0x000000097e7e7c24 */ /* 0x000fe4000f8e02ff */
[----:B------:R1:W-:Y:S01]  /*b280*/  STS.U8 [R51+UR11+0xf00], R73 ;  /* 0x000f004933007988 */ /* 0x0003e2000800000b */
[----:B------:R-:W-:Y:S01]  /*b290*/  PRMT R88, RZ, 0x7610, R88 ;  /* 0x00007610ff587816 */ /* 0x000fe20000000058 */
[----:B0-----:R-:W-:Y:S02]  /*b2a0*/  @P0 IMAD.MOV.U32 R70, RZ, RZ, R75 ;  /* 0x000000ffff460224 */ /* 0x001fe400078e004b */
[----:B------:R-:W-:Y:S01]  /*b2b0*/  @P0 IMAD.MOV.U32 R71, RZ, RZ, R102 ;  /* 0x000000ffff470224 */ /* 0x000fe200078e0066 */
[----:B-1----:R-:W-:Y:S01]  /*b2c0*/  IADD3 R73, P2, PT, R127, R84, RZ ;  /* 0x000000547f497210 */ /* 0x002fe20007f5e0ff */
[----:B------:R0:W-:Y:S04]  /*b2d0*/  STS.U8 [R51+UR11+0x1600], R148 ;  /* 0x0016009433007988 */ /* 0x0001e8000800000b */
[----:B------:R1:W2:Y:S01]  /*b2e0*/  @P0 LDG.E.U8 R87, desc[UR24][R70.64] ;  /* 0x0000001846570981 */ /* 0x0002a2000c1e1100 */
[----:B------:R-:W-:-:S03]  /*b2f0*/  PRMT R85, RZ, 0x7610, R85 ;  /* 0x00007610ff557816 */ /* 0x000fc60000000055 */
[----:B------:R1:W-:Y:S01]  /*b300*/  STS.U8 [R51+UR11+0x800], R72 ;  /* 0x0008004833007988 */ /* 0x0003e2000800000b */
[----:B0-----:R-:W-:Y:S01]  /*b310*/  IMAD.MOV.U32 R148, RZ, RZ, R104 ;  /* 0x000000ffff947224 */ /* 0x001fe200078e0068 */
[-C--:B------:R-:W-:Y:S01]  /*b320*/  LEA.HI.X.SX32 R104, R127, R81.reuse, 0x1, P2 ;  /* 0x000000517f687211 */ /* 0x080fe200010f0eff */
[----:B-1----:R-:W-:Y:S02]  /*b330*/  @P0 IMAD.MOV.U32 R70, RZ, RZ, R74 ;  /* 0x000000ffff460224 */ /* 0x002fe400078e004a */
[----:B------:R-:W-:Y:S01]  /*b340*/  @P0 IMAD.MOV.U32 R71, RZ, RZ, R103 ;  /* 0x000000ffff470224 */ /* 0x000fe200078e0067 */
[C---:B------:R-:W-:Y:S01]  /*b350*/  IADD3 R72, P2, PT, R126.reuse, R84, RZ ;  /* 0x000000547e487210 */ /* 0x040fe20007f5e0ff */
[----:B------:R0:W-:Y:S04]  /*b360*/  STS.U8 [R51+UR11+0xe00], R140 ;  /* 0x000e008c33007988 */ /* 0x0001e8000800000b */
[----:B------:R1:W2:Y:S01]  /*b370*/  @P0 LDG.E.U8 R88, desc[UR24][R70.64] ;  /* 0x0000001846580981 */ /* 0x0002a2000c1e1100 */
[----:B------:R-:W-:Y:S01]  /*b380*/  PRMT R86, RZ, 0x7610, R86 ;  /* 0x00007610ff567816 */ /* 0x000fe20000000056 */
[----:B0-----:R-:W-:Y:S01]  /*b390*/  IMAD.MOV.U32 R140, RZ, RZ, R105 ;  /* 0x000000ffff8c7224 */ /* 0x001fe200078e0069 */
[----:B------:R-:W-:Y:S01]  /*b3a0*/  LEA.HI.X.SX32 R105, R126, R81, 0x1, P2 ;  /* 0x000000517e697211 */ /* 0x000fe200010f0eff */
[----:B-1----:R-:W-:-:S02]  /*b3b0*/  @P0 IMAD.MOV.U32 R70, RZ, RZ, R73 ;  /* 0x000000ffff460224 */ /* 0x002fc400078e0049 */
[----:B------:R-:W-:-:S05]  /*b3c0*/  @P0 IMAD.MOV.U32 R71, RZ, RZ, R104 ;  /* 0x000000ffff470224 */ /* 0x000fca00078e0068 */
[----:B------:R0:W2:Y:S01]  /*b3d0*/  @P0 LDG.E.U8 R85, desc[UR24][R70.64] ;  /* 0x0000001846550981 */ /* 0x0000a2000c1e1100 */
[----:B------:R-:W-:Y:S02]  /*b3e0*/  IMAD R129, R129, UR9, RZ ;  /* 0x0000000981817c24 */ /* 0x000fe4000f8e02ff */
[----:B0-----:R-:W-:Y:S02]  /*b3f0*/  @P0 IMAD.MOV.U32 R70, RZ, RZ, R72 ;  /* 0x000000ffff460224 */ /* 0x001fe400078e0048 */
[----:B------:R-:W-:-:S05]  /*b400*/  @P0 IMAD.MOV.U32 R71, RZ, RZ, R105 ;  /* 0x000000ffff470224 */ /* 0x000fca00078e0069 */
[----:B------:R0:W2:Y:S01]  /*b410*/  @P0 LDG.E.U8 R86, desc[UR24][R70.64] ;  /* 0x0000001846560981 */ /* 0x0000a2000c1e1100 */
[----:B------:R-:W-:-:S03]  /*b420*/  IMAD R128, R128, UR9, RZ ;  /* 0x0000000980807c24 */ /* 0x000fc6000f8e02ff */
[----:B------:R1:W-:Y:S01]  /*b430*/  STS.U8 [R51+UR11+0x1400], R146 ;  /* 0x0014009233007988 */ /* 0x0003e2000800000b */
[----:B0-----:R-:W-:Y:S01]  /*b440*/  IADD3 R71, P2, PT, R129, R84, RZ ;  /* 0x0000005481477210 */ /* 0x001fe20007f5e0ff */
[----:B-1----:R-:W-:-:S03]  /*b450*/  IMAD.MOV.U32 R146, RZ, RZ, R106 ;  /* 0x000000ffff927224 */ /* 0x002fc600078e006a */
[-C--:B------:R-:W-:Y:S01]  /*b460*/  LEA.HI.X.SX32 R106, R129, R81.reuse, 0x1, P2 ;  /* 0x00000051816a7211 */ /* 0x080fe200010f0eff */
[----:B------:R0:W-:Y:S01]  /*b470*/  STS.U8 [R51+UR11+0x1800], R150 ;  /* 0x0018009633007988 */ /* 0x0001e2000800000b */
[C---:B------:R-:W-:Y:S01]  /*b480*/  IADD3 R70, P2, PT, R128.reuse, R84, RZ ;  /* 0x0000005480467210 */ /* 0x040fe20007f5e0ff */
[----:B------:R-:W-:Y:S01]  /*b490*/  @P0 IMAD.MOV.U32 R108, RZ, RZ, R71 ;  /* 0x000000ffff6c0224 */ /* 0x000fe200078e0047 */
[----:B------:R-:W-:Y:S02]  /*b4a0*/  PRMT R120, RZ, 0x7610, R120 ;  /* 0x00007610ff787816 */ /* 0x000fe40000000078 */
[----:B------:R-:W-:Y:S01]  /*b4b0*/  LEA.HI.X.SX32 R107, R128, R81, 0x1, P2 ;  /* 0x00000051806b7211 */ /* 0x000fe200010f0eff */
[----:B------:R-:W-:Y:S02]  /*b4c0*/  IMAD R131, R131, UR9, RZ ;  /* 0x0000000983837c24 */ /* 0x000fe4000f8e02ff */
[----:B0-----:R-:W-:Y:S02]  /*b4d0*/  IMAD.MOV.U32 R150, RZ, RZ, R109 ;  /* 0x000000ffff967224 */ /* 0x001fe400078e006d */
[----:B------:R-:W-:Y:S01]  /*b4e0*/  @P0 IMAD.MOV.U32 R109, RZ, RZ, R106 ;  /* 0x000000ffff6d0224 */ /* 0x000fe200078e006a */
[----:B------:R-:W-:Y:S01]  /*b4f0*/  PRMT R119, RZ, 0x7610, R119 ;  /* 0x00007610ff777816 */ /* 0x000fe20000000077 */
[----:B------:R0:W-:Y:S01]  /*b500*/  STS.U8 [R51+UR11+0x900], R69 ;  /* 0x0009004533007988 */ /* 0x0001e2000800000b */
[----:B------:R-:W-:-:S03]  /*b510*/  IMAD R130, R130, UR9, RZ ;  /* 0x0000000982827c24 */ /* 0x000fc6000f8e02ff */
[----:B------:R1:W2:Y:S01]  /*b520*/  @P0 LDG.E.U8 R120, desc[UR24][R108.64] ;  /* 0x000000186c780981 */ /* 0x0002a2000c1e1100 */
[----:B------:R-:W-:Y:S01]  /*b530*/  IMAD R133, R133, UR9, RZ ;  /* 0x0000000985857c24 */ /* 0x000fe2000f8e02ff */
[----:B0-----:R-:W-:Y:S01]  /*b540*/  IADD3 R69, P2, PT, R131, R84, RZ ;  /* 0x0000005483457210 */ /* 0x001fe20007f5e0ff */
[----:B-1----:R-:W-:Y:S02]  /*b550*/  @P0 IMAD.MOV.U32 R108, RZ, RZ, R70 ;  /* 0x000000ffff6c0224 */ /* 0x002fe400078e0046 */
[----:B------:R-:W-:Y:S01]  /*b560*/  @P0 IMAD.MOV.U32 R109, RZ, RZ, R107 ;  /* 0x000000ffff6d0224 */ /* 0x000fe200078e006b */
[----:B------:R0:W-:Y:S04]  /*b570*/  STS.U8 [R51+UR11+0x2900], R171 ;  /* 0x002900ab33007988 */ /* 0x0001e8000800000b */
[----:B------:R1:W2:Y:S01]  /*b580*/  @P0 LDG.E.U8 R119, desc[UR24][R108.64] ;  /* 0x000000186c770981 */ /* 0x0002a2000c1e1100 */
[----:B------:R-:W-:-:S03]  /*b590*/  IMAD R132, R132, UR9, RZ ;  /* 0x0000000984847c24 */ /* 0x000fc6000f8e02ff */
[----:B------:R4:W-:Y:S01]  /*b5a0*/  STS.U8 [R51+UR11+0x2800], R175 ;  /* 0x002800af33007988 */ /* 0x0009e2000800000b */
[----:B-1----:R-:W-:Y:S02]  /*b5b0*/  LEA.HI.X.SX32 R108, R131, R81, 0x1, P2 ;  /* 0x00000051836c7211 */ /* 0x002fe400010f0eff */
[----:B0-----:R-:W-:-:S04]  /*b5c0*/  IADD3 R171, P2, PT, R130, R84, RZ ;  /* 0x0000005482ab7210 */ /* 0x001fc80007f5e0ff */
[----:B------:R-:W-:Y:S02]  /*b5d0*/  LEA.HI.X.SX32 R109, R130, R81, 0x1, P2 ;  /* 0x00000051826d7211 */ /* 0x000fe400010f0eff */
[----:B----4-:R-:W-:Y:S01]  /*b5e0*/  IADD3 R175, P2, PT, R133, R84, RZ ;  /* 0x0000005485af7210 */ /* 0x010fe20007f5e0ff */
[----:B------:R0:W-:Y:S01]  /*b5f0*/  STS.U8 [R51+UR11+0x2600], R174 ;  /* 0x002600ae33007988 */ /* 0x0001e2000800000b */
[----:B------:R-:W-:-:S03]  /*b600*/  IMAD R134, R134, UR9, RZ ;  /* 0x0000000986867c24 */ /* 0x000fc6000f8e02ff */
[----:B------:R1:W-:Y:S01]  /*b610*/  STS.U8 [R51+UR11+0x2f00], R180 ;  /* 0x002f00b433007988 */ /* 0x0003e2000800000b */
[----:B0-----:R-:W-:-:S03]  /*b620*/  LEA.HI.X.SX32 R174, R133, R81, 0x1, P2 ;  /* 0x0000005185ae7211 */ /* 0x001fc600010f0eff */
[----:B------:R0:W-:Y:S01]  /*b630*/  STS.U8 [R51+UR11+0x2a00], R179 ;  /* 0x002a00b333007988 */ /* 0x0001e2000800000b */
[----:B-1----:R-:W-:-:S03]  /*b640*/  IADD3 R180, P2, PT, R132, R84, RZ ;  /* 0x0000005484b47210 */ /* 0x002fc60007f5e0ff */
[----:B------:R1:W-:Y:S01]  /*b650*/  STS.U8 [R51+UR11+0x3100], R184 ;  /* 0x003100b833007988 */ /* 0x0003e2000800000b */
[----:B------:R-:W-:Y:S01]  /*b660*/  IMAD R187, R187, UR9, RZ ;  /* 0x00000009bbbb7c24 */ /* 0x000fe2000f8e02ff */
[----:B0-----:R-:W-:Y:S02]  /*b670*/  LEA.HI.X.SX32 R179, R132, R81, 0x1, P2 ;  /* 0x0000005184b37211 */ /* 0x001fe400010f0eff */
[----:B------:R0:W-:Y:S01]  /*b680*/  STS.U8 [R51+UR11+0x2c00], R183 ;  /* 0x002c00b733007988 */ /* 0x0001e2000800000b */
[----:B-1----:R-:W-:-:S03]  /*b690*/  IADD3 R184, P2, PT, R134, R84, RZ ;  /* 0x0000005486b87210 */ /* 0x002fc60007f5e0ff */
[----:B------:R1:W-:Y:S01]  /*b6a0*/  STS.U8 [R51+UR11+0x2e00], R188 ;  /* 0x002e00bc33007988 */ /* 0x0003e2000800000b */
[----:B------:R-:W-:Y:S01]  /*b6b0*/  IMAD R191, R191, UR9, RZ ;  /* 0x00000009bfbf7c24 */ /* 0x000fe2000f8e02ff */
[-C--:B0-----:R-:W-:Y:S02]  /*b6c0*/  LEA.HI.X.SX32 R183, R134, R81.reuse, 0x1, P2 ;  /* 0x0000005186b77211 */ /* 0x081fe400010f0eff */
[-C--:B-1----:R-:W-:Y:S01]  /*b6d0*/  IADD3 R188, P2, PT, R187, R84.reuse, RZ ;  /* 0x00000054bbbc7210 */ /* 0x082fe20007f5e0ff */
[----:B------:R0:W-:Y:S01]  /*b6e0*/  STS.U8 [R51+UR11+0x3000], R192 ;  /* 0x003000c033007988 */ /* 0x0001e2000800000b */
[----:B------:R-:W-:Y:S02]  /*b6f0*/  IMAD R195, R195, UR9, RZ ;  /* 0x00000009c3c37c24 */ /* 0x000fe4000f8e02ff */
[----:B------:R-:W-:Y:S01]  /*b700*/  LEA.HI.X.SX32 R187, R187, R81, 0x1, P2 ;  /* 0x00000051bbbb7211 */ /* 0x000fe200010f0eff */
[----:B------:R1:W-:Y:S01]  /*b710*/  STS.U8 [R51+UR11+0x3500], R196 ;  /* 0x003500c433007988 */ /* 0x0003e2000800000b */
[----:B------:R-:W-:Y:S01]  /*b720*/  IMAD R199, R199, UR9, RZ ;  /* 0x00000009c7c77c24 */ /* 0x000fe2000f8e02ff */
[----:B0-----:R-:W-:-:S04]  /*b730*/  IADD3 R192, P2, PT, R191, R84, RZ ;  /* 0x00000054bfc07210 */ /* 0x001fc80007f5e0ff */
[-C--:B------:R-:W-:Y:S02]  /*b740*/  LEA.HI.X.SX32 R191, R191, R81.reuse, 0x1, P2 ;  /* 0x00000051bfbf7211 */ /* 0x080fe400010f0eff */
        /* <DEDUP_REMOVED lines=8> */
[CC--:B-1----:R-:W-:Y:S01]  /*b7d0*/  IADD3 R204, P2, PT, R203.reuse, R84.reuse, RZ ;  /* 0x00000054cbcc7210 */ /* 0x0c2fe20007f5e0ff */
[----:B------:R0:W-:Y:S03]  /*b7e0*/  STS.U8 [R51+UR11+0x3200], R208 ;  /* 0x003200d033007988 */ /* 0x0001e6000800000b */
[----:B------:R-:W-:Y:S01]  /*b7f0*/  LEA.HI.X.SX32 R203, R203, R81, 0x1, P2 ;  /* 0x00000051cbcb7211 */ /* 0x000fe200010f0eff */
[----:B------:R-:W-:Y:S01]  /*b800*/  STS.U8 [R51+UR11+0x1900], R145 ;  /* 0x0019009133007988 */ /* 0x000fe2000800000b */
[----:B0-----:R-:W-:-:S03]  /*b810*/  IADD3 R208, P2, PT, R207, R84, RZ ;  /* 0x00000054cfd07210 */ /* 0x001fc60007f5e0ff */
[----:B------:R-:W-:Y:S01]  /*b820*/  STS.U8 [R51+UR11+0x1a00], R153 ;  /* 0x001a009933007988 */ /* 0x000fe2000800000b */
[----:B------:R-:W-:-:S03]  /*b830*/  LEA.HI.X.SX32 R207, R207, R81, 0x1, P2 ;  /* 0x00000051cfcf7211 */ /* 0x000fc600010f0eff */
[----:B------:R-:W-:Y:S04]  /*b840*/  STS.U8 [R51+UR11+0x1b00], R147 ;  /* 0x001b009333007988 */ /* 0x000fe8000800000b */
        /* <DEDUP_REMOVED lines=23> */
[----:B-----5:R0:W-:Y:S04]  /*b9c0*/  STS.U8 [R93+UR11+0x280], R116 ;  /* 0x000280745d007988 */ /* 0x0201e8000800000b */
[----:B---3--:R1:W-:Y:S04]  /*b9d0*/  STS.U8 [R93+UR11+0x80], R112 ;  /* 0x000080705d007988 */ /* 0x0083e8000800000b */
[----:B------:R3:W-:Y:S01]  /*b9e0*/  STS.U8 [R93+UR11+0x180], R113 ;  /* 0x000180715d007988 */ /* 0x0007e2000800000b */
[----:B0-----:R-:W-:Y:S01]  /*b9f0*/  PRMT R116, RZ, 0x7610, R116 ;  /* 0x00007610ff747816 */ /* 0x001fe20000000074 */
[----:B-1----:R-:W-:-:S02]  /*ba00*/  @P0 IMAD.MOV.U32 R112, RZ, RZ, R208 ;  /* 0x000000ffff700224 */ /* 0x002fc400078e00d0 */
[----:B---3--:R-:W-:-:S05]  /*ba10*/  @P0 IMAD.MOV.U32 R113, RZ, RZ, R207 ;  /* 0x000000ffff710224 */ /* 0x008fca00078e00cf */
[----:B------:R-:W3:Y:S01]  /*ba20*/  @P0 LDG.E.U8 R116, desc[UR24][R112.64] ;  /* 0x0000001870740981 */ /* 0x000ee2000c1e1100 */
[----:B------:R-:W-:Y:S01]  /*ba30*/  PRMT R122, RZ, 0x7610, R122 ;  /* 0x00007610ff7a7816 */ /* 0x000fe2000000007a */
[----:B------:R-:W-:Y:S02]  /*ba40*/  @P0 IMAD.MOV.U32 R124, RZ, RZ, R69 ;  /* 0x000000ffff7c0224 */ /* 0x000fe400078e0045 */
[----:B------:R-:W-:Y:S01]  /*ba50*/  @P0 IMAD.MOV.U32 R125, RZ, RZ, R108 ;  /* 0x000000ffff7d0224 */ /* 0x000fe200078e006c */
[----:B------:R-:W-:-:S04]  /*ba60*/  PRMT R121, RZ, 0x7610, R121 ;  /* 0x00007610ff797816 */ /* 0x000fc80000000079 */
[----:B------:R0:W4:Y:S01]  /*ba70*/  @P0 LDG.E.U8 R122, desc[UR24][R124.64] ;  /* 0x000000187c7a0981 */ /* 0x000122000c1e1100 */
[----:B------:R-:W-:Y:S02]  /*ba80*/  @P0 IMAD.MOV.U32 R126, RZ, RZ, R175 ;  /* 0x000000ffff7e0224 */ /* 0x000fe400078e00af */
[----:B------:R-:W-:Y:S02]  /*ba90*/  @P0 IMAD.MOV.U32 R127, RZ, RZ, R174 ;  /* 0x000000ffff7f0224 */ /* 0x000fe400078e00ae */
[----:B0-----:R-:W-:Y:S02]  /*baa0*/  @P0 IMAD.MOV.U32 R124, RZ, RZ, R171 ;  /* 0x000000ffff7c0224 */ /* 0x001fe400078e00ab */
[----:B------:R-:W-:-:S05]  /*bab0*/  @P0 IMAD.MOV.U32 R125, RZ, RZ, R109 ;  /* 0x000000ffff7d0224 */ /* 0x000fca00078e006d */
[----:B------:R0:W5:Y:S01]  /*bac0*/  @P0 LDG.E.U8 R121, desc[UR24][R124.64] ;  /* 0x000000187c790981 */ /* 0x000162000c1e1100 */
[----:B------:R-:W-:Y:S02]  /*bad0*/  PRMT R123, RZ, 0x7610, R123 ;  /* 0x00007610ff7b7816 */ /* 0x000fe4000000007b */
[----:B0-----:R-:W-:-:S06]  /*bae0*/  PRMT R124, RZ, 0x7610, R124 ;  /* 0x00007610ff7c7816 */ /* 0x001fcc000000007c */
[----:B------:R0:W3:Y:S01]  /*baf0*/  @P0 LDG.E.U8 R124, desc[UR24][R126.64] ;  /* 0x000000187e7c0981 */ /* 0x0000e2000c1e1100 */
[----:B------:R-:W-:Y:S02]  /*bb00*/  @P0 IMAD.MOV.U32 R128, RZ, RZ, R184 ;  /* 0x000000ffff800224 */ /* 0x000fe400078e00b8 */
[----:B------:R-:W-:Y:S02]  /*bb10*/  @P0 IMAD.MOV.U32 R129, RZ, RZ, R183 ;  /* 0x000000ffff810224 */ /* 0x000fe400078e00b7 */
[----:B0-----:R-:W-:Y:S02]  /*bb20*/  @P0 IMAD.MOV.U32 R126, RZ, RZ, R180 ;  /* 0x000000ffff7e0224 */ /* 0x001fe400078e00b4 */
[----:B------:R-:W-:-:S05]  /*bb30*/  @P0 IMAD.MOV.U32 R127, RZ, RZ, R179 ;  /* 0x000000ffff7f0224 */ /* 0x000fca00078e00b3 */
[----:B------:R0:W3:Y:S01]  /*bb40*/  @P0 LDG.E.U8 R123, desc[UR24][R126.64] ;  /* 0x000000187e7b0981 */ /* 0x0000e2000c1e1100 */
[----:B------:R-:W-:Y:S02]  /*bb50*/  PRMT R125, RZ, 0x7610, R125 ;  /* 0x00007610ff7d7816 */ /* 0x000fe4000000007d */
[----:B0-----:R-:W-:Y:S01]  /*bb60*/  PRMT R126, RZ, 0x7610, R126 ;  /* 0x00007610ff7e7816 */ /* 0x001fe2000000007e */
[----:B------:R-:W-:-:S05]  /*bb70*/  IMAD R211, R211, UR9, RZ ;  /* 0x00000009d3d37c24 */ /* 0x000fca000f8e02ff */
[----:B------:R0:W3:Y:S01]  /*bb80*/  @P0 LDG.E.U8 R126, desc[UR24][R128.64] ;  /* 0x00000018807e0981 */ /* 0x0000e2000c1e1100 */
[----:B------:R-:W-:Y:S02]  /*bb90*/  @P0 IMAD.MOV.U32 R130, RZ, RZ, R192 ;  /* 0x000000ffff820224 */ /* 0x000fe400078e00c0 */
[----:B------:R-:W-:Y:S02]  /*bba0*/  @P0 IMAD.MOV.U32 R131, RZ, RZ, R191 ;  /* 0x000000ffff830224 */ /* 0x000fe400078e00bf */
[----:B0-----:R-:W-:Y:S02]  /*bbb0*/  @P0 IMAD.MOV.U32 R128, RZ, RZ, R188 ;  /* 0x000000ffff800224 */ /* 0x001fe400078e00bc */
[----:B------:R-:W-:Y:S01]  /*bbc0*/  @P0 IMAD.MOV.U32 R129, RZ, RZ, R187 ;  /* 0x000000ffff810224 */ /* 0x000fe200078e00bb */
[----:B------:R-:W-:-:S04]  /*bbd0*/  IADD3 R212, P2, PT, R211, R84, RZ ;  /* 0x00000054d3d47210 */ /* 0x000fc80007f5e0ff */
[----:B------:R0:W3:Y:S01]  /*bbe0*/  @P0 LDG.E.U8 R125, desc[UR24][R128.64] ;  /* 0x00000018807d0981 */ /* 0x0000e2000c1e1100 */
[----:B------:R-:W-:Y:S01]  /*bbf0*/  IMAD R215, R215, UR9, RZ ;  /* 0x00000009d7d77c24 */ /* 0x000fe2000f8e02ff */
[----:B------:R-:W-:Y:S02]  /*bc00*/  PRMT R127, RZ, 0x7610, R127 ;  /* 0x00007610ff7f7816 */ /* 0x000fe4000000007f */
[----:B0-----:R-:W-:Y:S01]  /*bc10*/  PRMT R128, RZ, 0x7610, R128 ;  /* 0x00007610ff807816 */ /* 0x001fe20000000080 */
[----:B------:R-:W-:Y:S01]  /*bc20*/  IMAD R219, R219, UR9, RZ ;  /* 0x00000009dbdb7c24 */ /* 0x000fe2000f8e02ff */
[-C--:B------:R-:W-:Y:S02]  /*bc30*/  LEA.HI.X.SX32 R211, R211, R81.reuse, 0x1, P2 ;  /* 0x00000051d3d37211 */ /* 0x080fe400010f0eff */
[-C--:B------:R-:W-:Y:S02]  /*bc40*/  IADD3 R216, P2, PT, R215, R84.reuse, RZ ;  /* 0x00000054d7d87210 */ /* 0x080fe40007f5e0ff */
[----:B------:R0:W4:Y:S01]  /*bc50*/  @P0 LDG.E.U8 R128, desc[UR24][R130.64] ;  /* 0x0000001882800981 */ /* 0x000122000c1e1100 */
[----:B------:R-:W-:Y:S01]  /*bc60*/  IMAD R223, R223, UR9, RZ ;  /* 0x00000009dfdf7c24 */ /* 0x000fe2000f8e02ff */
[----:B------:R-:W-:Y:S01]  /*bc70*/  LEA.HI.X.SX32 R215, R215, R81, 0x1, P2 ;  /* 0x00000051d7d77211 */ /* 0x000fe200010f0eff */
[----:B------:R-:W-:Y:S01]  /*bc80*/  @P0 IMAD.MOV.U32 R132, RZ, RZ, R200 ;  /* 0x000000ffff840224 */ /* 0x000fe200078e00c8 */
[----:B------:R-:W-:Y:S01]  /*bc90*/  IADD3 R220, P2, PT, R219, R84, RZ ;  /* 0x00000054dbdc7210 */ /* 0x000fe20007f5e0ff */
[----:B0-----:R-:W-:-:S02]  /*bca0*/  @P0 IMAD.MOV.U32 R130, RZ, RZ, R196 ;  /* 0x000000ffff820224 */ /* 0x001fc400078e00c4 */
[----:B------:R-:W-:Y:S02]  /*bcb0*/  @P0 IMAD.MOV.U32 R131, RZ, RZ, R195 ;  /* 0x000000ffff830224 */ /* 0x000fe400078e00c3 */
[----:B------:R-:W-:-:S03]  /*bcc0*/  @P0 IMAD.MOV.U32 R133, RZ, RZ, R199 ;  /* 0x000000ffff850224 */ /* 0x000fc600078e00c7 */
[----:B------:R0:W4:Y:S01]  /*bcd0*/  @P0 LDG.E.U8 R127, desc[UR24][R130.64] ;  /* 0x00000018827f0981 */ /* 0x000122000c1e1100 */
[----:B------:R-:W-:Y:S01]  /*bce0*/  LEA.HI.X.SX32 R219, R219, R81, 0x1, P2 ;  /* 0x00000051dbdb7211 */ /* 0x000fe200010f0eff */
[----:B------:R-:W-:Y:S01]  /*bcf0*/  IMAD R227, R227, UR9, RZ ;  /* 0x00000009e3e37c24 */ /* 0x000fe2000f8e02ff */
[----:B------:R-:W-:Y:S02]  /*bd00*/  IADD3 R224, P2, PT, R223, R84, RZ ;  /* 0x00000054dfe07210 */ /* 0x000fe40007f5e0ff */
[----:B0-----:R-:W-:Y:S02]  /*bd10*/  PRMT R130, RZ, 0x7610, R130 ;  /* 0x00007610ff827816 */ /* 0x001fe40000000082 */
[----:B------:R-:W-:-:S04]  /*bd20*/  PRMT R129, RZ, 0x7610, R129 ;  /* 0x00007610ff817816 */ /* 0x000fc80000000081 */
[----:B------:R0:W4:Y:S01]  /*bd30*/  @P0 LDG.E.U8 R130, desc[UR24][R132.64] ;  /* 0x0000001884820981 */ /* 0x000122000c1e1100 */
[-C--:B------:R-:W-:Y:S01]  /*bd40*/  LEA.HI.X.SX32 R223, R223, R81.reuse, 0x1, P2 ;  /* 0x00000051dfdf7211 */ /* 0x080fe200010f0eff */
[----:B------:R-:W-:Y:S01]  /*bd50*/  IMAD R231, R231, UR9, RZ ;  /* 0x00000009e7e77c24 */ /* 0x000fe2000f8e02ff */
[C---:B------:R-:W-:Y:S02]  /*bd60*/  IADD3 R228, P2, PT, R227.reuse, R84, RZ ;  /* 0x00000054e3e47210 */ /* 0x040fe40007f5e0ff */
[----:B------:R-:W-:Y:S01]  /*bd70*/  PRMT R113, RZ, 0x7610, R113 ;  /* 0x00007610ff717816 */ /* 0x000fe20000000071 */
[----:B0-----:R-:W-:Y:S02]  /*bd80*/  @P0 IMAD.MOV.U32 R132, RZ, RZ, R204 ;  /* 0x000000ffff840224 */ /* 0x001fe400078e00cc */
[----:B------:R-:W-:Y:S01]  /*bd90*/  @P0 IMAD.MOV.U32 R133, RZ, RZ, R203 ;  /* 0x000000ffff850224 */ /* 0x000fe200078e00cb */
[----:B------:R-:W-:Y:S01]  /*bda0*/  LEA.HI.X.SX32 R227, R227, R81, 0x1, P2 ;  /* 0x00000051e3e37211 */ /* 0x000fe200010f0eff */
[----:B------:R-:W-:-:S03]  /*bdb0*/  IMAD R235, R235, UR9, RZ ;  /* 0x00000009ebeb7c24 */ /* 0x000fc6000f8e02ff */
[----:B------:R0:W4:Y:S01]  /*bdc0*/  @P0 LDG.E.U8 R129, desc[UR24][R132.64] ;  /* 0x0000001884810981 */ /* 0x000122000c1e1100 */
[-C--:B------:R-:W-:Y:S01]  /*bdd0*/  IADD3 R232, P2, PT, R231, R84.reuse, RZ ;  /* 0x00000054e7e87210 */ /* 0x080fe20007f5e0ff */
[----:B------:R-:W-:Y:S02]  /*bde0*/  IMAD R239, R239, UR9, RZ ;  /* 0x00000009efef7c24 */ /* 0x000fe4000f8e02ff */
[----:B0-----:R-:W-:Y:S02]  /*bdf0*/  @P0 IMAD.MOV.U32 R132, RZ, RZ, R212 ;  /* 0x000000ffff840224 */ /* 0x001fe400078e00d4 */
[----:B------:R-:W-:Y:S01]  /*be00*/  @P0 IMAD.MOV.U32 R133, RZ, RZ, R211 ;  /* 0x000000ffff850224 */ /* 0x000fe200078e00d3 */
[-C--:B------:R-:W-:Y:S02]  /*be10*/  LEA.HI.X.SX32 R231, R231, R81.reuse, 0x1, P2 ;  /* 0x00000051e7e77211 */ /* 0x080fe400010f0eff */
[CC--:B------:R-:W-:Y:S02]  /*be20*/  IADD3 R236, P2, PT, R235.reuse, R84.reuse, RZ ;  /* 0x00000054ebec7210 */ /* 0x0c0fe40007f5e0ff */
[----:B------:R0:W4:Y:S02]  /*be30*/  @P0 LDG.E.U8 R113, desc[UR24][R132.64] ;  /* 0x0000001884710981 */ /* 0x000124000c1e1100 */
[----:B------:R-:W-:Y:S01]  /*be40*/  LEA.HI.X.SX32 R235, R235, R81, 0x1, P2 ;  /* 0x00000051ebeb7211 */ /* 0x000fe200010f0eff */
[----:B------:R-:W-:Y:S01]  /*be50*/  IMAD R243, R243, UR9, RZ ;  /* 0x00000009f3f37c24 */ /* 0x000fe2000f8e02ff */
[----:B------:R-:W-:Y:S01]  /*be60*/  IADD3 R240, P2, PT, R239, R84, RZ ;  /* 0x00000054eff07210 */ /* 0x000fe20007f5e0ff */
[----:B--2---:R1:W-:Y:S01]  /*be70*/  STS.U8 [R93+UR11+0x980], R94 ;  /* 0x0009805e5d007988 */ /* 0x0043e2000800000b */
[----:B------:R-:W-:-:S03]  /*be80*/  PRMT R112, RZ, 0x7610, R112 ;  /* 0x00007610ff707816 */ /* 0x000fc60000000070 */
[----:B------:R2:W-:Y:S01]  /*be90*/  STS.U8 [R93+UR11+0xa80], R95 ;  /* 0x000a805f5d007988 */ /* 0x0005e2000800000b */
[----:B------:R-:W-:Y:S02]  /*bea0*/  LEA.HI.X.SX32 R239, R239, R81, 0x1, P2 ;  /* 0x00000051efef7211 */ /* 0x000fe400010f0eff */
[----:B------:R-:W-:Y:S01]  /*beb0*/  IADD3 R244, P2, PT, R243, R84, RZ ;  /* 0x00000054f3f47210 */ /* 0x000fe20007f5e0ff */
[----:B-1----:R-:W-:Y:S02]  /*bec0*/  @P0 IMAD.MOV.U32 R94, RZ, RZ, R224 ;  /* 0x000000ffff5e0224 */ /* 0x002fe400078e00e0 */
[----:B--2---:R-:W-:Y:S01]  /*bed0*/  @P0 IMAD.MOV.U32 R95, RZ, RZ, R223 ;  /* 0x000000ffff5f0224 */ /* 0x004fe200078e00df */
[----:B------:R1:W-:Y:S01]  /*bee0*/  STS.U8 [R93+UR11+0x780], R110 ;  /* 0x0007806e5d007988 */ /* 0x0003e2000800000b */
[----:B------:R-:W-:-:S03]  /*bef0*/  IMAD R247, R247, UR9, RZ ;  /* 0x00000009f7f77c24 */ /* 0x000fc6000f8e02ff */
[----:B------:R2:W-:Y:S01]  /*bf00*/  STS.U8 [R93+UR11+0xc80], R92 ;  /* 0x000c805c5d007988 */ /* 0x0005e2000800000b */
[----:B0-----:R-:W-:Y:S01]  /*bf10*/  @P0 IMAD.MOV.U32 R132, RZ, RZ, R216 ;  /* 0x000000ffff840224 */ /* 0x001fe200078e00d8 */
[----:B------:R-:W-:Y:S02]  /*bf20*/  LEA.HI.X.SX32 R243, R243, R81, 0x1, P2 ;  /* 0x00000051f3f37211 */ /* 0x000fe400010f0eff */
[----:B------:R0:W-:Y:S01]  /*bf30*/  STS.U8 [R93+UR11+0x580], R114 ;  /* 0x000580725d007988 */ /* 0x0001e2000800000b */
[----:B-1----:R-:W-:-:S03]  /*bf40*/  PRMT R110, RZ, 0x7610, R110 ;  /* 0x00007610ff6e7816 */ /* 0x002fc6000000006e */
[----:B------:R1:W5:Y:S01]  /*bf50*/  @P0 LDG.E.U8 R112, desc[UR24][R94.64] ;  /* 0x000000185e700981 */ /* 0x000362000c1e1100 */
[----:B--2---:R-:W-:-:S03]  /*bf60*/  PRMT R92, RZ, 0x7610, R92 ;  /* 0x00007610ff5c7816 */ /* 0x004fc6000000005c */
[----:B------:R2:W-:Y:S01]  /*bf70*/  STS.U8 [R93+UR11+0xf80], R87 ;  /* 0x000f80575d007988 */ /* 0x0005e2000800000b */
[----:B------:R-:W-:Y:S01]  /*bf80*/  @P0 IMAD.MOV.U32 R133, RZ, RZ, R215 ;  /* 0x000000ffff850224 */ /* 0x000fe200078e00d7 */
[----:B0-----:R-:W-:Y:S02]  /*bf90*/  PRMT R114, RZ, 0x7610, R114 ;  /* 0x00007610ff727816 */ /* 0x001fe40000000072 */
[----:B------:R0:W-:Y:S01]  /*bfa0*/  STS.U8 [R93+UR11+0x1280], R86 ;  /* 0x001280565d007988 */ /* 0x0001e2000800000b */
[----:B-1----:R-:W-:Y:S02]  /*bfb0*/  @P0 IMAD.MOV.U32 R94, RZ, RZ, R228 ;  /* 0x000000ffff5e0224 */ /* 0x002fe400078e00e4 */
[----:B------:R-:W-:Y:S01]  /*bfc0*/  @P0 IMAD.MOV.U32 R95, RZ, RZ, R227 ;  /* 0x000000ffff5f0224 */ /* 0x000fe200078e00e3 */
[----:B------:R1:W-:Y:S01]  /*bfd0*/  STS.U8 [R93+UR11+0x1180], R85 ;  /* 0x001180555d007988 */ /* 0x0003e2000800000b */
[----:B--2---:R-:W-:Y:S01]  /*bfe0*/  @P0 IMAD.MOV.U32 R87, RZ, RZ, R239 ;  /* 0x000000ffff570224 */ /* 0x004fe200078e00ef */
[----:B------:R-:W-:Y:S01]  /*bff0*/  IADD3 R248, P2, PT, R247, R84, RZ ;  /* 0x00000054f7f87210 */ /* 0x000fe20007f5e0ff */
[----:B------:R-:W-:Y:S01]  /*c000*/  IMAD R251, R251, UR9, RZ ;  /* 0x00000009fbfb7c24 */ /* 0x000fe2000f8e02ff */
[----:B------:R2:W-:Y:S01]  /*c010*/  STS.U8 [R93+UR11+0x880], R111 ;  /* 0x0008806f5d007988 */ /* 0x0005e2000800000b */
[----:B0-----:R-:W-:-:S03]  /*c020*/  @P0 IMAD.MOV.U32 R86, RZ, RZ, R240 ;  /* 0x000000ffff560224 */ /* 0x001fc600078e00f0 */
[----:B------:R0:W5:Y:S01]  /*c030*/  @P0 LDG.E.U8 R110, desc[UR24][R94.64] ;  /* 0x000000185e6e0981 */ /* 0x000162000c1e1100 */
[----:B-1----:R-:W-:-:S03]  /*c040*/  PRMT R85, RZ, 0x7610, R85 ;  /* 0x00007610ff557816 */ /* 0x002fc60000000055 */
[----:B------:R1:W5:Y:S01]  /*c050*/  @P0 LDG.E.U8 R92, desc[UR24][R86.64] ;  /* 0x00000018565c0981 */ /* 0x000362000c1e1100 */
[----:B--2---:R-:W-:-:S03]  /*c060*/  PRMT R111, RZ, 0x7610, R111 ;  /* 0x00007610ff6f7816 */ /* 0x004fc6000000006f */
[----:B------:R2:W5:Y:S01]  /*c070*/  @P0 LDG.E.U8 R114, desc[UR24][R132.64] ;  /* 0x0000001884720981 */ /* 0x000562000c1e1100 */
[----:B0-----:R-:W-:-:S03]  /*c080*/  PRMT R94, RZ, 0x7610, R94 ;  /* 0x00007610ff5e7816 */ /* 0x001fc6000000005e */
[----:B------:R0:W-:Y:S01]  /*c090*/  STS.U8 [R93+UR11+0xd80], R89 ;  /* 0x000d80595d007988 */ /* 0x0001e2000800000b */
[----:B-1----:R-:W-:-:S03]  /*c0a0*/  @P0 IMAD.MOV.U32 R86, RZ, RZ, R244 ;  /* 0x000000ffff560224 */ /* 0x002fc600078e00f4 */
[----:B------:R1:W-:Y:S01]  /*c0b0*/  STS.U8 [R93+UR11+0x1080], R88 ;  /* 0x001080585d007988 */ /* 0x0003e2000800000b */
[----:B------:R-:W-:Y:S01]  /*c0c0*/  @P0 IMAD.MOV.U32 R87, RZ, RZ, R243 ;  /* 0x000000ffff570224 */ /* 0x000fe200078e00f3 */
[----:B------:R-:W-:Y:S01]  /*c0d0*/  LEA.HI.X.SX32 R247, R247, R81, 0x1, P2 ;  /* 0x00000051f7f77211 */ /* 0x000fe200010f0eff */
[----:B--2---:R-:W-:Y:S02]  /*c0e0*/  @P0 IMAD.MOV.U32 R132, RZ, RZ, R220 ;  /* 0x000000ffff840224 */ /* 0x004fe400078e00dc */
[----:B------:R-:W-:Y:S01]  /*c0f0*/  @P0 IMAD.MOV.U32 R133, RZ, RZ, R219 ;  /* 0x000000ffff850224 */ /* 0x000fe200078e00db */
[----:B------:R2:W-:Y:S01]  /*c100*/  STS.U8 [R93+UR11+0x3f80], R252 ;  /* 0x003f80fc5d007988 */ /* 0x0005e2000800000b */
[----:B0-----:R-:W-:Y:S02]  /*c110*/  @P0 IMAD.MOV.U32 R89, RZ, RZ, R235 ;  /* 0x000000ffff590224 */ /* 0x001fe400078e00eb */
[----:B-1----:R-:W-:Y:S01]  /*c120*/  @P0 IMAD.MOV.U32 R88, RZ, RZ, R236 ;  /* 0x000000ffff580224 */ /* 0x002fe200078e00ec */
[----:B------:R0:W5:Y:S04]  /*c130*/  @P0 LDG.E.U8 R85, desc[UR24][R86.64] ;  /* 0x0000001856550981 */ /* 0x000168000c1e1100 */
[----:B------:R-:W5:Y:S01]  /*c140*/  @P0 LDG.E.U8 R111, desc[UR24][R132.64] ;  /* 0x00000018846f0981 */ /* 0x000f62000c1e1100 */
[----:B--2---:R-:W-:-:S03]  /*c150*/  IADD3 R252, P2, PT, R251, R84, RZ ;  /* 0x00000054fbfc7210 */ /* 0x004fc60007f5e0ff */
[----:B------:R1:W2:Y:S01]  /*c160*/  @P0 LDG.E.U8 R94, desc[UR24][R88.64] ;  /* 0x00000018585e0981 */ /* 0x0002a2000c1e1100 */
[----:B0-----:R-:W-:Y:S02]  /*c170*/  PRMT R87, RZ, 0x7610, R87 ;  /* 0x00007610ff577816 */ /* 0x001fe40000000057 */
[----:B------:R-:W-:Y:S01]  /*c180*/  LEA.HI.X.SX32 R251, R251, R81, 0x1, P2 ;  /* 0x00000051fbfb7211 */ /* 0x000fe200010f0eff */
[----:B-1----:R-:W-:Y:S02]  /*c190*/  @P0 IMAD.MOV.U32 R88, RZ, RZ, R248 ;  /* 0x000000ffff580224 */ /* 0x002fe400078e00f8 */
[----:B------:R-:W-:Y:S01]  /*c1a0*/  @P0 IMAD.MOV.U32 R89, RZ, RZ, R247 ;  /* 0x000000ffff590224 */ /* 0x000fe200078e00f7 */
[----:B------:R-:W-:Y:S01]  /*c1b0*/  PRMT R86, RZ, 0x7610, R86 ;  /* 0x00007610ff567816 */ /* 0x000fe20000000056 */
[----:B------:R0:W-:Y:S01]  /*c1c0*/  STS.U8 [R93+UR11+0xb80], R91 ;  /* 0x000b805b5d007988 */ /* 0x0001e2000800000b */
[----:B------:R-:W-:-:S03]  /*c1d0*/  PRMT R95, RZ, 0x7610, R95 ;  /* 0x00007610ff5f7816 */ /* 0x000fc6000000005f */
[----:B------:R1:W2:Y:S04]  /*c1e0*/  @P0 LDG.E.U8 R87, desc[UR24][R88.64] ;  /* 0x0000001858570981 */ /* 0x0002a8000c1e1100 */
[----:B------:R1:W-:Y:S01]  /*c1f0*/  STS.U8 [R93+UR11+0xe80], R90 ;  /* 0x000e805a5d007988 */ /* 0x0003e2000800000b */
[----:B0-----:R-:W-:Y:S02]  /*c200*/  @P0 IMAD.MOV.U32 R91, RZ, RZ, R231 ;  /* 0x000000ffff5b0224 */ /* 0x001fe400078e00e7 */
[----:B-1----:R-:W-:Y:S02]  /*c210*/  @P0 IMAD.MOV.U32 R88, RZ, RZ, R252 ;  /* 0x000000ffff580224 */ /* 0x002fe400078e00fc */
[----:B------:R-:W-:Y:S02]  /*c220*/  @P0 IMAD.MOV.U32 R89, RZ, RZ, R251 ;  /* 0x000000ffff590224 */ /* 0x000fe400078e00fb */
[----:B------:R-:W-:-:S03]  /*c230*/  @P0 IMAD.MOV.U32 R90, RZ, RZ, R232 ;  /* 0x000000ffff5a0224 */ /* 0x000fc600078e00e8 */
[----:B------:R0:W2:Y:S04]  /*c240*/  @P0 LDG.E.U8 R86, desc[UR24][R88.64] ;  /* 0x0000001858560981 */ /* 0x0000a8000c1e1100 */
[----:B------:R1:W2:Y:S01]  /*c250*/  @P0 LDG.E.U8 R95, desc[UR24][R90.64] ;  /* 0x000000185a5f0981 */ /* 0x0002a2000c1e1100 */
[----:B0-----:R-:W-:-:S05]  /*c260*/  IMAD R88, R136, UR9, RZ ;  /* 0x0000000988587c24 */ /* 0x001fca000f8e02ff */
[----:B------:R-:W-:-:S04]  /*c270*/  IADD3 R145, P2, PT, R88, R84, RZ ;  /* 0x0000005458917210 */ /* 0x000fc80007f5e0ff */
[----:B------:R-:W-:Y:S01]  /*c280*/  LEA.HI.X.SX32 R135, R88, R81, 0x1, P2 ;  /* 0x0000005158877211 */ /* 0x000fe200010f0eff */
[----:B------:R-:W-:Y:S01]  /*c290*/  IMAD R88, R137, UR9, RZ ;  /* 0x0000000989587c24 */ /* 0x000fe2000f8e02ff */
[----:B------:R0:W-:Y:S01]  /*c2a0*/  STS.U8 [R93+UR11+0x680], R115 ;  /* 0x000680735d007988 */ /* 0x0001e2000800000b */
[----:B------:R-:W-:Y:S01]  /*c2b0*/  PRMT R89, RZ, 0x7610, R89 ;  /* 0x00007610ff597816 */ /* 0x000fe20000000059 */
[----:B-1----:R-:W-:Y:S02]  /*c2c0*/  @P0 IMAD.MOV.U32 R90, RZ, RZ, R145 ;  /* 0x000000ffff5a0224 */ /* 0x002fe400078e0091 */
[----:B------:R1:W-:Y:S01]  /*c2d0*/  STS.U8 [R93+UR11+0x480], R117 ;  /* 0x000480755d007988 */ /* 0x0003e2000800000b */
[----:B------:R-:W-:Y:S01]  /*c2e0*/  @P0 IMAD.MOV.U32 R91, RZ, RZ, R135 ;  /* 0x000000ffff5b0224 */ /* 0x000fe200078e0087 */
[----:B0-----:R-:W-:-:S04]  /*c2f0*/  IADD3 R115, P2, PT, R88, R84, RZ ;  /* 0x0000005458737210 */ /* 0x001fc80007f5e0ff */
[----:B------:R0:W2:Y:S01]  /*c300*/  @P0 LDG.E.U8 R89, desc[UR24][R90.64] ;  /* 0x000000185a590981 */ /* 0x0000a2000c1e1100 */
[----:B-1----:R-:W-:Y:S02]  /*c310*/  LEA.HI.X.SX32 R117, R88, R81, 0x1, P2 ;  /* 0x0000005158757211 */ /* 0x002fe400010f0eff */
[----:B------:R-:W-:Y:S01]  /*c320*/  PRMT R88, RZ, 0x7610, R88 ;  /* 0x00007610ff587816 */ /* 0x000fe20000000058 */
[----:B0-----:R-:W-:Y:S02]  /*c330*/  @P0 IMAD.MOV.U32 R90, RZ, RZ, R115 ;  /* 0x000000ffff5a0224 */ /* 0x001fe400078e0073 */
[----:B------:R-:W-:-:S05]  /*c340*/  @P0 IMAD.MOV.U32 R91, RZ, RZ, R117 ;  /* 0x000000ffff5b0224 */ /* 0x000fca00078e0075 */
[----:B------:R0:W2:Y:S04]  /*c350*/  @P0 LDG.E.U8 R88, desc[UR24][R90.64] ;  /* 0x000000185a580981 */ /* 0x0000a8000c1e1100 */
[----:B------:R-:W-:Y:S01]  /*c360*/  STL [R1+0xc], R145 ;  /* 0x00000c9101007387 */ /* 0x000fe20000100800 */
[----:B0-----:R-:W-:-:S03]  /*c370*/  IMAD R90, R151, UR9, RZ ;  /* 0x00000009975a7c24 */ /* 0x001fc6000f8e02ff */
[----:B------:R-:W-:Y:S04]  /*c380*/  STL [R1+0x8], R135 ;  /* 0x0000088701007387 */ /* 0x000fe80000100800 */
[----:B------:R0:W-:Y:S04]  /*c390*/  STL [R1+0x1c], R115 ;  /* 0x00001c7301007387 */ /* 0x0001e80000100800 */
[----:B------:R1:W-:Y:S01]  /*c3a0*/  STL [R1+0x18], R117 ;  /* 0x0000187501007387 */ /* 0x0003e20000100800 */
[----:B0-----:R-:W-:-:S04]  /*c3b0*/  IADD3 R115, P2, PT, R90, R84, RZ ;  /* 0x000000545a737210 */ /* 0x001fc80007f5e0ff */
[----:B-1----:R-:W-:Y:S01]  /*c3c0*/  LEA.HI.X.SX32 R117, R90, R81, 0x1, P2 ;  /* 0x000000515a757211 */ /* 0x002fe200010f0eff */
[----:B------:R-:W-:Y:S01]  /*c3d0*/  IMAD R90, R154, UR9, RZ ;  /* 0x000000099a5a7c24 */ /* 0x000fe2000f8e02ff */
[----:B------:R0:W-:Y:S04]  /*c3e0*/  STS.U8 [R93+UR11+0x380], R118 ;  /* 0x000380765d007988 */ /* 0x0001e8000800000b */
[----:B------:R1:W-:Y:S01]  /*c3f0*/  STL [R1+0x2c], R115 ;  /* 0x00002c7301007387 */ /* 0x0003e20000100800 */
[----:B0-----:R-:W-:-:S03]  /*c400*/  @P0 IMAD.MOV.U32 R118, RZ, RZ, R115 ;  /* 0x000000ffff760224 */ /* 0x001fc600078e0073 */
[----:B------:R0:W-:Y:S01]  /*c410*/  STS.U8 [R93+UR11+0x1480], R119 ;  /* 0x001480775d007988 */ /* 0x0001e2000800000b */
[----:B-1----:R-:W-:-:S03]  /*c420*/  IADD3 R115, P2, PT, R90, R84, RZ ;  /* 0x000000545a737210 */ /* 0x002fc60007f5e0ff */
[----:B------:R1:W-:Y:S04]  /*c430*/  STL [R1+0x28], R117 ;  /* 0x0000287501007387 */ /* 0x0003e80000100800 */
[----:B---3--:R3:W-:Y:S01]  /*c440*/  STS.U8 [R93+UR11+0x1f80], R116 ;  /* 0x001f80745d007988 */ /* 0x0087e2000800000b */
[----:B0-----:R-:W-:Y:S01]  /*c450*/  @P0 IMAD.MOV.U32 R119, RZ, RZ, R117 ;  /* 0x000000ffff770224 */ /* 0x001fe200078e0075 */
[----:B-1----:R-:W-:Y:S02]  /*c460*/  LEA.HI.X.SX32 R117, R90, R81, 0x1, P2 ;  /* 0x000000515a757211 */ /* 0x002fe400010f0eff */
[----:B------:R-:W-:Y:S01]  /*c470*/  PRMT R90, RZ, 0x7610, R90 ;  /* 0x00007610ff5a7816 */ /* 0x000fe2000000005a */
[----:B---3--:R-:W-:Y:S01]  /*c480*/  @P0 IMAD.MOV.U32 R116, RZ, RZ, R115 ;  /* 0x000000ffff740224 */ /* 0x008fe200078e0073 */
[----:B------:R-:W-:-:S04]  /*c490*/  PRMT R91, RZ, 0x7610, R91 ;  /* 0x00007610ff5b7816 */ /* 0x000fc8000000005b */
[----:B------:R-:W3:Y:S04]  /*c4a0*/  @P0 LDG.E.U8 R90, desc[UR24][R116.64] ;  /* 0x00000018745a0981 */ /* 0x000ee8000c1e1100 */
[----:B------:R0:W3:Y:S04]  /*c4b0*/  @P0 LDG.E.U8 R91, desc[UR24][R118.64] ;  /* 0x00000018765b0981 */ /* 0x0000e8000c1e1100 */
[----:B------:R-:W-:Y:S04]  /*c4c0*/  STL [R1+0x3c], R115 ;  /* 0x00003c7301007387 */ /* 0x000fe80000100800 */
[----:B------:R-:W-:Y:S04]  /*c4d0*/  STL [R1+0x38], R117 ;  /* 0x0000387501007387 */ /* 0x000fe80000100800 */
[----:B----4-:R1:W-:Y:S02]  /*c4e0*/  STS.U8 [R93+UR11+0x2080], R113 ;  /* 0x002080715d007988 */ /* 0x0103e4000800000b */
[----:B-1----:R-:W-:-:S05]  /*c4f0*/  IMAD R113, R155, UR9, RZ ;  /* 0x000000099b717c24 */ /* 0x002fca000f8e02ff */
[----:B------:R-:W-:-:S04]  /*c500*/  IADD3 R115, P2, PT, R113, R84, RZ ;  /* 0x0000005471737210 */ /* 0x000fc80007f5e0ff */
[----:B0-----:R-:W-:Y:S01]  /*c510*/  LEA.HI.X.SX32 R118, R113, R81, 0x1, P2 ;  /* 0x0000005171767211 */ /* 0x001fe200010f0eff */
[----:B------:R-:W-:-:S05]  /*c520*/  IMAD R113, R159, UR9, RZ ;  /* 0x000000099f717c24 */ /* 0x000fca000f8e02ff */
[----:B------:R-:W-:-:S04]  /*c530*/  IADD3 R116, P2, PT, R113, R84, RZ ;  /* 0x0000005471747210 */ /* 0x000fc80007f5e0ff */
[----:B------:R-:W-:Y:S01]  /*c540*/  LEA.HI.X.SX32 R117, R113, R81, 0x1, P2 ;  /* 0x0000005171757211 */ /* 0x000fe200010f0eff */
[----:B-----5:R0:W-:Y:S04]  /*c550*/  STS.U8 [R93+UR11+0x2380], R112 ;  /* 0x002380705d007988 */ /* 0x0201e8000800000b */
[----:B------:R-:W-:Y:S01]  /*c560*/  @P0 IMAD.MOV.U32 R113, RZ, RZ, R117 ;  /* 0x000000ffff710224 */ /* 0x000fe200078e0075 */
[----:B------:R-:W-:Y:S01]  /*c570*/  STL [R1+0x4c], R115 ;  /* 0x00004c7301007387 */ /* 0x000fe20000100800 */
[----:B0-----:R-:W-:-:S03]  /*c580*/  @P0 IMAD.MOV.U32 R112, RZ, RZ, R116 ;  /* 0x000000ffff700224 */ /* 0x001fc600078e0074 */
[----:B------:R0:W-:Y:S02]  /*c590*/  STS.U8 [R93+UR11+0x2480], R110 ;  /* 0x0024806e5d007988 */ /* 0x0001e4000800000b */
[----:B0-----:R-:W-:Y:S02]  /*c5a0*/  PRMT R110, RZ, 0x7610, R110 ;  /* 0x00007610ff6e7816 */ /* 0x001fe4000000006e */
[----:B------:R0:W-:Y:S04]  /*c5b0*/  STS.U8 [R93+UR11+0x2180], R114 ;  /* 0x002180725d007988 */ /* 0x0001e8000800000b */
[----:B------:R1:W4:Y:S01]  /*c5c0*/  @P0 LDG.E.U8 R110, desc[UR24][R112.64] ;  /* 0x00000018706e0981 */ /* 0x000322000c1e1100 */
[----:B0-----:R-:W-:Y:S02]  /*c5d0*/  @P0 IMAD.MOV.U32 R114, RZ, RZ, R115 ;  /* 0x000000ffff720224 */ /* 0x001fe400078e0073 */
[----:B------:R-:W-:-:S02]  /*c5e0*/  @P0 IMAD.MOV.U32 R115, RZ, RZ, R118 ;  /* 0x000000ffff730224 */ /* 0x000fc400078e0076 */
[----:B-1----:R-:W-:Y:S01]  /*c5f0*/  IMAD R112, R161, UR9, RZ ;  /* 0x00000009a1707c24 */ /* 0x002fe2000f8e02ff */
[----:B------:R0:W-:Y:S02]  /*c600*/  STS.U8 [R93+UR11+0x2280], R111 ;  /* 0x0022806f5d007988 */ /* 0x0001e4000800000b */
[----:B0-----:R-:W-:Y:S02]  /*c610*/  PRMT R111, RZ, 0x7610, R111 ;  /* 0x00007610ff6f7816 */ /* 0x001fe4000000006f */
[----:B--2---:R0:W-:Y:S04]  /*c620*/  STS.U8 [R93+UR11+0x2680], R94 ;  /* 0x0026805e5d007988 */ /* 0x0041e8000800000b */
[----:B------:R1:W2:Y:S04]  /*c630*/  @P0 LDG.E.U8 R111, desc[UR24][R114.64] ;  /* 0x00000018726f0981 */ /* 0x0002a8000c1e1100 */
[----:B------:R-:W-:Y:S01]  /*c640*/  STL [R1+0x48], R118 ;  /* 0x0000487601007387 */ /* 0x000fe20000100800 */
[----:B0-----:R-:W-:Y:S01]  /*c650*/  IMAD R94, R163, UR9, RZ ;  /* 0x00000009a35e7c24 */ /* 0x001fe2000f8e02ff */
[----:B-1----:R-:W-:-:S02]  /*c660*/  IADD3 R114, P2, PT, R112, R84, RZ ;  /* 0x0000005470727210 */ /* 0x002fc40007f5e0ff */
[----:B------:R-:W-:Y:S02]  /*c670*/  STL [R1+0x5c], R116 ;  /* 0x00005c7401007387 */ /* 0x000fe40000100800 */
[----:B------:R-:W-:Y:S02]  /*c680*/  LEA.HI.X.SX32 R115, R112, R81, 0x1, P2 ;  /* 0x0000005170737211 */ /* 0x000fe400010f0eff */
[----:B------:R-:W-:Y:S01]  /*c690*/  STL [R1+0x58], R117 ;  /* 0x0000587501007387 */ /* 0x000fe20000100800 */
[----:B------:R-:W-:-:S03]  /*c6a0*/  @P0 IMAD.MOV.U32 R112, RZ, RZ, R114 ;  /* 0x000000ffff700224 */ /* 0x000fc600078e0072 */
[----:B------:R0:W-:Y:S01]  /*c6b0*/  STL [R1+0x6c], R114 ;  /* 0x00006c7201007387 */ /* 0x0001e20000100800 */
[----:B------:R-:W-:-:S03]  /*c6c0*/  @P0 IMAD.MOV.U32 R113, RZ, RZ, R115 ;  /* 0x000000ffff710224 */ /* 0x000fc600078e0073 */
[----:B------:R1:W-:Y:S04]  /*c6d0*/  STS.U8 [R93+UR11+0x2880], R85 ;  /* 0x002880555d007988 */ /* 0x0003e8000800000b */
[----:B------:R5:W-:Y:S01]  /*c6e0*/  STS.U8 [R93+UR11+0x2580], R95 ;  /* 0x0025805f5d007988 */ /* 0x000be2000800000b */
[----:B0-----:R-:W-:-:S03]  /*c6f0*/  IADD3 R114, P2, PT, R94, R84, RZ ;  /* 0x000000545e727210 */ /* 0x001fc60007f5e0ff */
[----:B------:R0:W-:Y:S01]  /*c700*/  STL [R1+0x68], R115 ;  /* 0x0000687301007387 */ /* 0x0001e20000100800 */
[----:B-1----:R-:W-:Y:S01]  /*c710*/  IMAD R85, R165, UR9, RZ ;  /* 0x00000009a5557c24 */ /* 0x002fe2000f8e02ff */
[----:B-----5:R-:W-:Y:S02]  /*c720*/  PRMT R95, RZ, 0x7610, R95 ;  /* 0x00007610ff5f7816 */ /* 0x020fe4000000005f */
[----:B------:R1:W-:Y:S01]  /*c730*/  STL [R1+0x7c], R114 ;  /* 0x00007c7201007387 */ /* 0x0003e20000100800 */
[----:B0-----:R-:W-:-:S03]  /*c740*/  LEA.HI.X.SX32 R115, R94, R81, 0x1, P2 ;  /* 0x000000515e737211 */ /* 0x001fc600010f0eff */
[----:B------:R0:W5:Y:S01]  /*c750*/  @P0 LDG.E.U8 R95, desc[UR24][R112.64] ;  /* 0x00000018705f0981 */ /* 0x000162000c1e1100 */
[----:B------:R-:W-:-:S03]  /*c760*/  PRMT R94, RZ, 0x7610, R94 ;  /* 0x00007610ff5e7816 */ /* 0x000fc6000000005e */
[----:B------:R1:W-:Y:S01]  /*c770*/  STL [R1+0x78], R115 ;  /* 0x0000787301007387 */ /* 0x0003e20000100800 */
[----:B0-----:R-:W-:Y:S01]  /*c780*/  @P0 IMAD.MOV.U32 R112, RZ, RZ, R114 ;  /* 0x000000ffff700224 */ /* 0x001fe200078e0072 */
[----:B-1----:R-:W-:Y:S01]  /*c790*/  IADD3 R114, P2, PT, R85, R84, RZ ;  /* 0x0000005455727210 */ /* 0x002fe20007f5e0ff */
[----:B------:R-:W-:-:S03]  /*c7a0*/  @P0 IMAD.MOV.U32 R113, RZ, RZ, R115 ;  /* 0x000000ffff710224 */ /* 0x000fc600078e0073 */
[----:B------:R-:W-:Y:S01]  /*c7b0*/  LEA.HI.X.SX32 R115, R85, R81, 0x1, P2 ;  /* 0x0000005155737211 */ /* 0x000fe200010f0eff */
[----:B------:R-:W-:Y:S01]  /*c7c0*/  IMAD R85, R167, UR9, RZ ;  /* 0x00000009a7557c24 */ /* 0x000fe2000f8e02ff */
[----:B------:R0:W2:Y:S04]  /*c7d0*/  @P0 LDG.E.U8 R94, desc[UR24][R112.64] ;  /* 0x00000018705e0981 */ /* 0x0000a8000c1e1100 */
[----:B------:R1:W-:Y:S04]  /*c7e0*/  STS.U8 [R93+UR11+0x2780], R92 ;  /* 0x0027805c5d007988 */ /* 0x0003e8000800000b */
[----:B------:R1:W-:Y:S01]  /*c7f0*/  STS.U8 [R93+UR11+0x2980], R87 ;  /* 0x002980575d007988 */ /* 0x0003e2000800000b */
[----:B0-----:R-:W-:-:S03]  /*c800*/  IADD3 R112, P2, PT, R85, R84, RZ ;  /* 0x0000005455707210 */ /* 0x001fc60007f5e0ff */
[----:B------:R0:W-:Y:S01]  /*c810*/  STS.U8 [R93+UR11+0x2a80], R86 ;  /* 0x002a80565d007988 */ /* 0x0001e2000800000b */
[----:B-1----:R-:W-:Y:S02]  /*c820*/  PRMT R92, RZ, 0x7610, R92 ;  /* 0x00007610ff5c7816 */ /* 0x002fe4000000005c */
[----:B------:R-:W-:Y:S01]  /*c830*/  LEA.HI.X.SX32 R113, R85, R81, 0x1, P2 ;  /* 0x0000005155717211 */ /* 0x000fe200010f0eff */
[----:B------:R-:W-:Y:S02]  /*c840*/  @P0 IMAD.MOV.U32 R87, RZ, RZ, R115 ;  /* 0x000000ffff570224 */ /* 0x000fe400078e0073 */
[----:B0-----:R-:W-:Y:S01]  /*c850*/  @P0 IMAD.MOV.U32 R86, RZ, RZ, R114 ;  /* 0x000000ffff560224 */ /* 0x001fe200078e0072 */
[----:B------:R0:W-:Y:S01]  /*c860*/  STS.U8 [R93+UR11+0x2b80], R89 ;  /* 0x002b80595d007988 */ /* 0x0001e2000800000b */
[----:B------:R-:W-:-:S03]  /*c870*/  IMAD R85, R150, UR9, RZ ;  /* 0x0000000996557c24 */ /* 0x000fc6000f8e02ff */
[----:B------:R1:W2:Y:S04]  /*c880*/  @P0 LDG.E.U8 R92, desc[UR24][R86.64] ;  /* 0x00000018565c0981 */ /* 0x0002a8000c1e1100 */
[----:B------:R1:W-:Y:S01]  /*c890*/  STS.U8 [R93+UR11+0x2c80], R88 ;  /* 0x002c80585d007988 */ /* 0x0003e2000800000b */
[----:B0-----:R-:W-:Y:S01]  /*c8a0*/  @P0 IMAD.MOV.U32 R89, RZ, RZ, R113 ;  /* 0x000000ffff590224 */ /* 0x001fe200078e0071 */
[----:B-1----:R-:W-:Y:S01]  /*c8b0*/  PRMT R87, RZ, 0x7610, R87 ;  /* 0x00007610ff577816 */ /* 0x002fe20000000057 */
[----:B------:R-:W-:Y:S01]  /*c8c0*/  @P0 IMAD.MOV.U32 R88, RZ, RZ, R112 ;  /* 0x000000ffff580224 */ /* 0x000fe200078e0070 */
[----:B------:R-:W-:-:S04]  /*c8d0*/  PRMT R86, RZ, 0x7610, R86 ;  /* 0x00007610ff567816 */ /* 0x000fc80000000056 */
[----:B------:R0:W2:Y:S04]  /*c8e0*/  @P0 LDG.E.U8 R87, desc[UR24][R88.64] ;  /* 0x0000001858570981 */ /* 0x0000a8000c1e1100 */
[----:B------:R-:W-:Y:S01]  /*c8f0*/  STL [R1+0x8c], R114 ;  /* 0x00008c7201007387 */ /* 0x000fe20000100800 */
[----:B0-----:R-:W-:-:S03]  /*c900*/  IADD3 R88, P2, PT, R85, R84, RZ ;  /* 0x0000005455587210 */ /* 0x001fc60007f5e0ff */
[----:B------:R-:W-:Y:S01]  /*c910*/  STL [R1+0x88], R115 ;  /* 0x0000887301007387 */ /* 0x000fe20000100800 */
[----:B------:R-:W-:Y:S01]  /*c920*/  LEA.HI.X.SX32 R89, R85, R81, 0x1, P2 ;  /* 0x0000005155597211 */ /* 0x000fe200010f0eff */
[----:B------:R-:W-:Y:S02]  /*c930*/  IMAD R85, R143, UR9, RZ ;  /* 0x000000098f557c24 */ /* 0x000fe4000f8e02ff */
[----:B------:R-:W-:Y:S04]  /*c940*/  STL [R1+0x9c], R112 ;  /* 0x00009c7001007387 */ /* 0x000fe80000100800 */
[----:B------:R-:W-:Y:S04]  /*c950*/  STL [R1+0x98], R113 ;  /* 0x0000987101007387 */ /* 0x000fe80000100800 */
[----:B------:R0:W-:Y:S04]  /*c960*/  STL [R1+0xac], R88 ;  /* 0x0000ac5801007387 */ /* 0x0001e80000100800 */
[----:B------:R0:W4:Y:S04]  /*c970*/  @P0 LDG.E.U8 R86, desc[UR24][R88.64] ;  /* 0x0000001858560981 */ /* 0x000128000c1e1100 */
[----:B------:R1:W-:Y:S01]  /*c980*/  STL [R1+0xa8], R89 ;  /* 0x0000a85901007387 */ /* 0x0003e20000100800 */
[----:B0-----:R-:W-:-:S04]  /*c990*/  IADD3 R88, P2, PT, R85, R84, RZ ;  /* 0x0000005455587210 */ /* 0x001fc80007f5e0ff */
[----:B-1----:R-:W-:Y:S02]  /*c9a0*/  LEA.HI.X.SX32 R89, R85, R81, 0x1, P2 ;  /* 0x0000005155597211 */ /* 0x002fe400010f0eff */
[----:B------:R-:W-:Y:S01]  /*c9b0*/  PRMT R85, RZ, 0x7610, R85 ;  /* 0x00007610ff557816 */ /* 0x000fe20000000055 */
[----:B------:R0:W-:Y:S05]  /*c9c0*/  STL [R1+0xbc], R88 ;  /* 0x0000bc5801007387 */ /* 0x0001ea0000100800 */
[----:B------:R0:W5:Y:S04]  /*c9d0*/  @P0 LDG.E.U8 R85, desc[UR24][R88.64] ;  /* 0x0000001858550981 */ /* 0x000168000c1e1100 */
[----:B------:R1:W-:Y:S01]  /*c9e0*/  STL [R1+0xb8], R89 ;  /* 0x0000b85901007387 */ /* 0x0003e20000100800 */
[----:B0-----:R-:W-:-:S03]  /*c9f0*/  IMAD R88, R148, UR9, RZ ;  /* 0x0000000994587c24 */ /* 0x001fc6000f8e02ff */
[----:B---3--:R0:W-:Y:S02]  /*ca00*/  STS.U8 [R93+UR11+0x2e80], R90 ;  /* 0x002e805a5d007988 */ /* 0x0081e4000800000b */
[C---:B-1----:R-:W-:Y:S02]  /*ca10*/  IADD3 R89, P2, PT, R88.reuse, R84, RZ ;  /* 0x0000005458597210 */ /* 0x042fe40007f5e0ff */
[----:B------:R1:W-:Y:S02]  /*ca20*/  STS.U8 [R93+UR11+0x2d80], R91 ;  /* 0x002d805b5d007988 */ /* 0x0003e4000800000b */
[----:B0-----:R-:W-:Y:S02]  /*ca30*/  LEA.HI.X.SX32 R90, R88, R81, 0x1, P2 ;  /* 0x00000051585a7211 */ /* 0x001fe400010f0eff */
[----:B------:R-:W-:Y:S01]  /*ca40*/  STL [R1+0xcc], R89 ;  /* 0x0000cc5901007387 */ /* 0x000fe20000100800 */
[----:B------:R-:W-:-:S03]  /*ca50*/  PRMT R88, RZ, 0x7610, R88 ;  /* 0x00007610ff587816 */ /* 0x000fc60000000058 */
[----:B------:R0:W-:Y:S01]  /*ca60*/  STL [R1+0xc8], R90 ;  /* 0x0000c85a01007387 */ /* 0x0001e20000100800 */
[----:B-1----:R-:W-:Y:S02]  /*ca70*/  @P0 IMAD.MOV.U32 R91, RZ, RZ, R90 ;  /* 0x000000ffff5b0224 */ /* 0x002fe400078e005a */
[----:B0-----:R-:W-:-:S05]  /*ca80*/  @P0 IMAD.MOV.U32 R90, RZ, RZ, R89 ;  /* 0x000000ffff5a0224 */ /* 0x001fca00078e0059 */
[----:B------:R0:W3:Y:S01]  /*ca90*/  @P0 LDG.E.U8 R88, desc[UR24][R90.64] ;  /* 0x000000185a580981 */ /* 0x0000e2000c1e1100 */
[----:B------:R-:W-:-:S05]  /*caa0*/  IMAD R89, R141, UR9, RZ ;  /* 0x000000098d597c24 */ /* 0x000fca000f8e02ff */
[----:B0-----:R-:W-:-:S04]  /*cab0*/  IADD3 R90, P2, PT, R89, R84, RZ ;  /* 0x00000054595a7210 */ /* 0x001fc80007f5e0ff */
[----:B------:R-:W-:Y:S01]  /*cac0*/  LEA.HI.X.SX32 R91, R89, R81, 0x1, P2 ;  /* 0x00000051595b7211 */ /* 0x000fe200010f0eff */
[----:B------:R-:W-:Y:S01]  /*cad0*/  IMAD R89, R146, UR9, RZ ;  /* 0x0000000992597c24 */ /* 0x000fe2000f8e02ff */
[----:B------:R-:W-:Y:S04]  /*cae0*/  STL [R1+0xdc], R90 ;  /* 0x0000dc5a01007387 */ /* 0x000fe80000100800 */
[----:B------:R-:W-:Y:S04]  /*caf0*/  STL [R1+0xd8], R91 ;  /* 0x0000d85b01007387 */ /* 0x000fe80000100800 */
[----:B--2---:R0:W-:Y:S02]  /*cb00*/  STS.U8 [R93+UR11+0x3480], R87 ;  /* 0x003480575d007988 */ /* 0x0041e4000800000b */
[----:B0-----:R-:W-:-:S06]  /*cb10*/  PRMT R87, RZ, 0x7610, R87 ;  /* 0x00007610ff577816 */ /* 0x001fcc0000000057 */
[----:B------:R0:W2:Y:S02]  /*cb20*/  @P0 LDG.E.U8 R87, desc[UR24][R90.64] ;  /* 0x000000185a570981 */ /* 0x0000a4000c1e1100 */
[C---:B0-----:R-:W-:Y:S02]  /*cb30*/  IADD3 R90, P2, PT, R89.reuse, R84, RZ ;  /* 0x00000054595a7210 */ /* 0x041fe40007f5e0ff */
[----:B----4-:R0:W-:Y:S02]  /*cb40*/  STS.U8 [R93+UR11+0x3580], R86 ;  /* 0x003580565d007988 */ /* 0x0101e4000800000b */
[----:B------:R-:W-:Y:S02]  /*cb50*/  LEA.HI.X.SX32 R91, R89, R81, 0x1, P2 ;  /* 0x00000051595b7211 */ /* 0x000fe400010f0eff */
[----:B------:R-:W-:Y:S01]  /*cb60*/  STL [R1+0xec], R90 ;  /* 0x0000ec5a01007387 */ /* 0x000fe20000100800 */
[----:B0-----:R-:W-:-:S03]  /*cb70*/  PRMT R86, RZ, 0x7610, R86 ;  /* 0x00007610ff567816 */ /* 0x001fc60000000056 */
[----:B-----5:R0:W-:Y:S04]  /*cb80*/  STS.U8 [R93+UR11+0x3680], R85 ;  /* 0x003680555d007988 */ /* 0x0201e8000800000b */
[----:B------:R1:W4:Y:S01]  /*cb90*/  @P0 LDG.E.U8 R86, desc[UR24][R90.64] ;  /* 0x000000185a560981 */ /* 0x000322000c1e1100 */
[----:B0-----:R-:W-:-:S05]  /*cba0*/  IMAD R85, R139, UR9, RZ ;  /* 0x000000098b557c24 */ /* 0x001fca000f8e02ff */
[C---:B------:R-:W-:Y:S01]  /*cbb0*/  IADD3 R89, P2, PT, R85.reuse, R84, RZ ;  /* 0x0000005455597210 */ /* 0x040fe20007f5e0ff */
[----:B------:R-:W-:Y:S03]  /*cbc0*/  STL [R1+0xe8], R91 ;  /* 0x0000e85b01007387 */ /* 0x000fe60000100800 */
[----:B-1----:R-:W-:Y:S01]  /*cbd0*/  LEA.HI.X.SX32 R90, R85, R81, 0x1, P2 ;  /* 0x00000051555a7211 */ /* 0x002fe200010f0eff */
[----:B------:R-:W-:Y:S01]  /*cbe0*/  STL [R1+0xfc], R89 ;  /* 0x0000fc5901007387 */ /* 0x000fe20000100800 */
[----:B------:R-:W-:-:S03]  /*cbf0*/  PRMT R85, RZ, 0x7610, R85 ;  /* 0x00007610ff557816 */ /* 0x000fc60000000055 */
[----:B---3--:R0:W-:Y:S02]  /*cc00*/  STS.U8 [R93+UR11+0x3780], R88 ;  /* 0x003780585d007988 */ /* 0x0081e4000800000b */
[----:B0-----:R-:W-:Y:S02]  /*cc10*/  @P0 IMAD.MOV.U32 R88, RZ, RZ, R89 ;  /* 0x000000ffff580224 */ /* 0x001fe400078e0059 */
[----:B------:R-:W-:-:S05]  /*cc20*/  @P0 IMAD.MOV.U32 R89, RZ, RZ, R90 ;  /* 0x000000ffff590224 */ /* 0x000fca00078e005a */
[----:B------:R0:W3:Y:S04]  /*cc30*/  @P0 LDG.E.U8 R85, desc[UR24][R88.64] ;  /* 0x0000001858550981 */ /* 0x0000e8000c1e1100 */
[----:B--2---:R1:W-:Y:S02]  /*cc40*/  STS.U8 [R93+UR11+0x3880], R87 ;  /* 0x003880575d007988 */ /* 0x0043e4000800000b */
[----:B-1----:R-:W-:-:S05]  /*cc50*/  IMAD R87, R144, UR9, RZ ;  /* 0x0000000990577c24 */ /* 0x002fca000f8e02ff */
[----:B0-----:R-:W-:-:S04]  /*cc60*/  IADD3 R88, P2, PT, R87, R84, RZ ;  /* 0x0000005457587210 */ /* 0x001fc80007f5e0ff */
[----:B------:R-:W-:-:S05]  /*cc70*/  LEA.HI.X.SX32 R89, R87, R81, 0x1, P2 ;  /* 0x0000005157597211 */ /* 0x000fca00010f0eff */
[----:B------:R-:W-:Y:S01]  /*cc80*/  @P0 IMAD.MOV.U32 R87, RZ, RZ, R89 ;  /* 0x000000ffff570224 */ /* 0x000fe200078e0059 */
[----:B----4-:R0:W-:Y:S02]  /*cc90*/  STS.U8 [R93+UR11+0x3980], R86 ;  /* 0x003980565d007988 */ /* 0x0101e4000800000b */
[----:B0-----:R-:W-:Y:S02]  /*cca0*/  @P0 IMAD.MOV.U32 R86, RZ, RZ, R88 ;  /* 0x000000ffff560224 */ /* 0x001fe400078e0058 */
[----:B---3--:R0:W-:Y:S02]  /*ccb0*/  STS.U8 [R93+UR11+0x3a80], R85 ;  /* 0x003a80555d007988 */ /* 0x0081e4000800000b */
[----:B0-----:R-:W-:-:S06]  /*ccc0*/  PRMT R85, RZ, 0x7610, R85 ;  /* 0x00007610ff557816 */ /* 0x001fcc0000000055 */
[----:B------:R0:W2:Y:S02]  /*ccd0*/  @P0 LDG.E.U8 R85, desc[UR24][R86.64] ;  /* 0x0000001856550981 */ /* 0x0000a4000c1e1100 */
[----:B0-----:R-:W-:Y:S02]  /*cce0*/  IMAD R86, R142, UR9, RZ ;  /* 0x000000098e567c24 */ /* 0x001fe4000f8e02ff */
[----:B------:R-:W-:Y:S03]  /*ccf0*/  STL [R1+0xf8], R90 ;  /* 0x0000f85a01007387 */ /* 0x000fe60000100800 */
[C---:B------:R-:W-:Y:S01]  /*cd00*/  IADD3 R87, P2, PT, R86.reuse, R84, RZ ;  /* 0x0000005456577210 */ /* 0x040fe20007f5e0ff */
[----:B------:R0:W-:Y:S04]  /*cd10*/  STL [R1+0x10c], R88 ;  /* 0x00010c5801007387 */ /* 0x0001e80000100800 */
[----:B------:R-:W-:Y:S01]  /*cd20*/  STL [R1+0x108], R89 ;  /* 0x0001085901007387 */ /* 0x000fe20000100800 */
[----:B0-----:R-:W-:-:S03]  /*cd30*/  LEA.HI.X.SX32 R88, R86, R81, 0x1, P2 ;  /* 0x0000005156587211 */ /* 0x001fc600010f0eff */
[----:B------:R0:W-:Y:S01]  /*cd40*/  STL [R1+0x11c], R87 ;  /* 0x00011c5701007387 */ /* 0x0001e20000100800 */
[----:B------:R-:W-:Y:S02]  /*cd50*/  @P0 IMAD.MOV.U32 R86, RZ, RZ, R87 ;  /* 0x000000ffff560224 */ /* 0x000fe400078e0057 */
[----:B0-----:R-:W-:Y:S01]  /*cd60*/  @P0 IMAD.MOV.U32 R87, RZ, RZ, R88 ;  /* 0x000000ffff570224 */ /* 0x001fe200078e0058 */
[----:B--2---:R0:W-:Y:S02]  /*cd70*/  STS.U8 [R93+UR11+0x3b80], R85 ;  /* 0x003b80555d007988 */ /* 0x0041e4000800000b */
[----:B0-----:R-:W-:-:S06]  /*cd80*/  PRMT R85, RZ, 0x7610, R85 ;  /* 0x00007610ff557816 */ /* 0x001fcc0000000055 */
[----:B------:R0:W2:Y:S02]  /*cd90*/  @P0 LDG.E.U8 R85, desc[UR24][R86.64] ;  /* 0x0000001856550981 */ /* 0x0000a4000c1e1100 */
[----:B0-----:R-:W-:Y:S02]  /*cda0*/  IMAD R86, R140, UR9, RZ ;  /* 0x000000098c567c24 */ /* 0x001fe4000f8e02ff */
[----:B------:R0:W-:Y:S03]  /*cdb0*/  STL [R1+0x118], R88 ;  /* 0x0001185801007387 */ /* 0x0001e60000100800 */
[----:B------:R-:W-:-:S04]  /*cdc0*/  IADD3 R87, P2, PT, R86, R84, RZ ;  /* 0x0000005456577210 */ /* 0x000fc80007f5e0ff */
[----:B0-----:R-:W-:Y:S01]  /*cdd0*/  LEA.HI.X.SX32 R88, R86, R81, 0x1, P2 ;  /* 0x0000005156587211 */ /* 0x001fe200010f0eff */
[----:B------:R0:W-:Y:S01]  /*cde0*/  STL [R1+0x134], R87 ;  /* 0x0001345701007387 */ /* 0x0001e20000100800 */
[----:B------:R-:W-:-:S03]  /*cdf0*/  @P0 IMAD.MOV.U32 R86, RZ, RZ, R87 ;  /* 0x000000ffff560224 */ /* 0x000fc600078e0057 */
[----:B0-----:R-:W-:Y:S01]  /*ce00*/  @P0 IMAD.MOV.U32 R87, RZ, RZ, R88 ;  /* 0x000000ffff570224 */ /* 0x001fe200078e0058 */
[----:B--2---:R0:W-:Y:S02]  /*ce10*/  STS.U8 [R93+UR11+0x3c80], R85 ;  /* 0x003c80555d007988 */ /* 0x0041e4000800000b */
[----:B0-----:R-:W-:-:S06]  /*ce20*/  PRMT R85, RZ, 0x7610, R85 ;  /* 0x00007610ff557816 */ /* 0x001fcc0000000055 */
[----:B------:R0:W2:Y:S02]  /*ce30*/  @P0 LDG.E.U8 R85, desc[UR24][R86.64] ;  /* 0x0000001856550981 */ /* 0x0000a4000c1e1100 */
[----:B0-----:R-:W-:Y:S02]  /*ce40*/  IMAD R86, R138, UR9, RZ ;  /* 0x000000098a567c24 */ /* 0x001fe4000f8e02ff */
[----:B------:R-:W0:Y:S03]  /*ce50*/  LDC R138, c[0x0][0x3a0] ;  /* 0x0000e800ff8a7b82 */ /* 0x000e260000000800 */
[----:B------:R-:W-:-:S04]  /*ce60*/  IADD3 R84, P2, PT, R86, R84, RZ ;  /* 0x0000005456547210 */ /* 0x000fc80007f5e0ff */
[----:B------:R-:W-:Y:S02]  /*ce70*/  LEA.HI.X.SX32 R87, R86, R81, 0x1, P2 ;  /* 0x0000005156577211 */ /* 0x000fe400010f0eff */
[----:B------:R-:W-:Y:S01]  /*ce80*/  PRMT R81, RZ, 0x7610, R81 ;  /* 0x00007610ff517816 */ /* 0x000fe20000000051 */
[----:B--2---:R1:W-:Y:S02]  /*ce90*/  STS.U8 [R93+UR11+0x3d80], R85 ;  /* 0x003d80555d007988 */ /* 0x0043e4000800000b */
[----:B-1----:R-:W-:-:S05]  /*cea0*/  @P0 IMAD.MOV.U32 R85, RZ, RZ, R87 ;  /* 0x000000ffff550224 */ /* 0x002fca00078e0057 */
[----:B------:R-:W2:Y:S04]  /*ceb0*/  @P0 LDG.E.U8 R81, desc[UR24][R84.64] ;  /* 0x0000001854510981 */ /* 0x000ea8000c1e1100 */
[----:B------:R1:W-:Y:S04]  /*cec0*/  STS.U8 [R93+UR11+0x1380], R120 ;  /* 0x001380785d007988 */ /* 0x0003e8000800000b */
        /* <DEDUP_REMOVED lines=14> */
[----:B------:R1:W-:Y:S01]  /*cfb0*/  STS.U8 [R93+UR11+0x3380], R92 ;  /* 0x0033805c5d007988 */ /* 0x0003e2000800000b */
[----:B0-----:R-:W-:-:S03]  /*cfc0*/  VIADD R138, R138, 0x1f ;  /* 0x0000001f8a8a7836 */ /* 0x001fc60000000000 */
[----:B------:R1:W-:Y:S01]  /*cfd0*/  STL [R1+0x130], R88 ;  /* 0x0001305801007387 */ /* 0x0003e20000100800 */
[----:B------:R-:W-:-:S03]  /*cfe0*/  ISETP.NE.U32.AND P0, PT, RZ, UR7, PT ;  /* 0x00000007ff007c0c */ /* 0x000fc6000bf05070 */
[----:B------:R1:W-:Y:S04]  /*cff0*/  STL [R1+0x124], R84 ;  /* 0x0001245401007387 */ /* 0x0003e80000100800 */
[----:B------:R1:W-:Y:S01]  /*d000*/  STL [R1+0x120], R87 ;  /* 0x0001205701007387 */ /* 0x0003e20000100800 */
[C---:B------:R-:W-:Y:S02]  /*d010*/  ISETP.LT.OR P2, PT, R138.reuse, 0x20, P0 ;  /* 0x000000208a00780c */ /* 0x040fe40000741670 */
[----:B------:R-:W-:Y:S01]  /*d020*/  ISETP.GE.AND P3, PT, R138, 0x40, PT ;  /* 0x000000408a00780c */ /* 0x000fe20003f66270 */
[----:B--2---:R1:W-:Y:S01]  /*d030*/  STS.U8 [R93+UR11+0x3e80], R81 ;  /* 0x003e80515d007988 */ /* 0x0043e2000800000b */
[----:B------:R0:W-:Y:S06]  /*d040*/  MEMBAR.ALL.CTA ;  /* 0x0000000000007992 */ /* 0x0001ec0000008000 */
[----:B0-----:R-:W0:Y:S02]  /*d050*/  FENCE.VIEW.ASYNC.S ;  /* 0x00000000000073c6 */ /* 0x001e240000000000 */
[----:B0-----:R-:W-:Y:S06]  /*d060*/  BAR.SYNC.DEFER_BLOCKING 0x0 ;  /* 0x0000000000007b1d */ /* 0x001fec0000010000 */
[----:B------:R-:W-:Y:S05]  /*d070*/  @P2 BRA `(.L_x_6) ;  /* 0x00000000005c2947 */ /* 0x000fea0003800000 */
[----:B------:R-:W-:Y:S02]  /*d080*/  UIADD3 UR4, UPT, UPT, UR11, 0x8000, URZ ;  /* 0x000080000b047890 */ /* 0x000fe4000fffe0ff */
[----:B------:R-:W-:Y:S02]  /*d090*/  USHF.R.U32.HI UR6, URZ, 0x4, UR11 ;  /* 0x00000004ff067899 */ /* 0x000fe4000801160b */
[----:B------:R-:W-:Y:S02]  /*d0a0*/  USHF.R.U32.HI UR4, URZ, 0x4, UR4 ;  /* 0x00000004ff047899 */ /* 0x000fe40008011604 */
[----:B------:R-:W-:Y:S01]  /*d0b0*/  USGXT.U32 UR6, UR6, 0xe ;  /* 0x0000000e0606789a */ /* 0x000fe20008000000 */
[----:B------:R-:W-:Y:S01]  /*d0c0*/  UMOV UR16, 0xfffffe00 ;  /* 0xfffffe0000107882 */ /* 0x000fe20000000000 */
[----:B------:R-:W-:Y:S01]  /*d0d0*/  UMOV UR17, 0x3fffbfef ;  /* 0x3fffbfef00117882 */ /* 0x000fe20000000000 */
[----:B------:R-:W-:Y:S01]  /*d0e0*/  UMOV UR7, URZ ;  /* 0x000000ff00077c82 */ /* 0x000fe20008000000 */
[----:B------:R-:W-:-:S02]  /*d0f0*/  USGXT.U32 UR14, UR4, 0xe ;  /* 0x0000000e040e789a */ /* 0x000fc40008000000 */
[----:B------:R-:W-:Y:S02]  /*d100*/  UIADD3 UR9, UPT, UPT, UR10, 0x100, URZ ;  /* 0x000001000a097890 */ /* 0x000fe4000fffe0ff */
[----:B------:R-:W-:Y:S01]  /*d110*/  UIADD3.64 UR16, UPT, UPT, UR6, -UR16, URZ ;  /* 0x8000001006107297 */ /* 0x000fe2000fffe0ff */
[----:B------:R-:W-:Y:S01]  /*d120*/  UMOV UR18, 0x0 ;  /* 0x0000000000127882 */ /* 0x000fe20000000000 */
[----:B------:R-:W-:Y:S01]  /*d130*/  UMOV UR19, 0x8408490 ;  /* 0x0840849000137882 */ /* 0x000fe20000000000 */
[----:B------:R-:W-:Y:S01]  /*d140*/  UMOV UR4, UR8 ;  /* 0x0000000800047c82 */ /* 0x000fe20008000000 */
[----:B------:R-:W-:Y:S01]  /*d150*/  UMOV UR5, URZ ;  /* 0x000000ff00057c82 */ /* 0x000fe20008000000 */
[----:B------:R-:W-:Y:S01]  /*d160*/  UMOV UR7, 0xc0004010 ;  /* 0xc000401000077882 */ /* 0x000fe20000000000 */
[----:B------:R-:W-:Y:S01]  /*d170*/  UMOV UR15, 0x40004040 ;  /* 0x40004040000f7882 */ /* 0x000fe20000000000 */
[----:B------:R-:W-:Y:S01]  /*d180*/  UMOV UR22, 0x0 ;  /* 0x0000000000167882 */ /* 0x000fe20000000000 */
[----:B------:R-:W-:Y:S01]  /*d190*/  UMOV UR23, 0x8408490 ;  /* 0x0840849000177882 */ /* 0x000fe20000000000 */
[----:B------:R-:W-:Y:S01]  /*d1a0*/  UMOV UR4, UR4 ;  /* 0x0000000400047c82 */ /* 0x000fe20008000000 */
[----:B------:R0:W-:Y:S01]  /*d1b0*/  UTCQMMA gdesc[UR14], gdesc[UR6], tmem[UR10], tmem[UR18], idesc[UR19], !UPT ;  /* 0x00ff12060e0075ea */ /* 0x0001e2000f80030a */
[----:B------:R0:W-:Y:S01]  /*d1c0*/  UTCQMMA gdesc[UR14], gdesc[UR16], tmem[UR9], tmem[UR22], idesc[UR23], !UPT ;  /* 0x00ff16100e0075ea */ /* 0x0001e2000f800309 */
[----:B------:R0:W-:Y:S01]  /*d1d0*/  UTCBAR [UR4], URZ ;  /* 0x000000ff040073e9 */ /* 0x0001e200080000ff */
[----:B------:R-:W-:Y:S01]  /*d1e0*/  NOP ;  /* 0x0000000000007918 */ /* 0x000fe20000000000 */
.L_x_6:
[----:B0-----:R-:W-:Y:S01]  /*d1f0*/  UMOV UR4, URZ ;  /* 0x000000ff00047c82 */ /* 0x001fe20008000000 */
[----:B------:R-:W-:Y:S05]  /*d200*/  @!P3 BRA `(.L_x_7) ;  /* 0x000000580054b947 */ /* 0x000fea0003800000 */
[----:B-1----:R-:W2:Y:S01]  /*d210*/  LDL.LU R81, [R1+0x150] ;  /* 0x0001500001517983 */ /* 0x002ea20000300800 */
[----:B------:R-:W-:Y:S01]  /*d220*/  IMAD.SHL.U32 R82, R82, 0x20, RZ ;  /* 0x0000002052527824 */ /* 0x000fe200078e00ff */
[----:B------:R-:W-:Y:S02]  /*d230*/  UIADD3 UR5, UPT, UPT, UR11, 0x4000, URZ ;  /* 0x000040000b057890 */ /* 0x000fe4000fffe0ff */
[----:B------:R-:W3:Y:S01]  /*d240*/  LDL.LU R84, [R1+0x1f4] ;  /* 0x0001f40001547983 */ /* 0x000ee20000300800 */
[----:B------:R-:W-:Y:S01]  /*d250*/  UIADD3 UR4, UPT, UPT, UR11, 0x9000, URZ ;  /* 0x000090000b047890 */ /* 0x000fe2000fffe0ff */
[----:B------:R-:W-:Y:S01]  /*d260*/  IMAD.SHL.U32 R112, R83, 0x20, RZ ;  /* 0x0000002053707824 */ /* 0x000fe200078e00ff */
[----:B------:R-:W-:Y:S01]  /*d270*/  USHF.R.U32.HI UR5, URZ, 0x4, UR5 ;  /* 0x00000004ff057899 */ /* 0x000fe20008011605 */
[----:B------:R0:W-:Y:S01]  /*d280*/  STL [R1+0x154], R82 ;  /* 0x0001545201007387 */ /* 0x0001e20000100800 */
[----:B------:R-:W-:Y:S02]  /*d290*/  USHF.R.U32.HI UR4, URZ, 0x4, UR4 ;  /* 0x00000004ff047899 */ /* 0x000fe40008011604 */
[----:B------:R-:W-:Y:S01]  /*d2a0*/  USGXT.U32 UR6, UR5, 0xe ;  /* 0x0000000e0506789a */ /* 0x000fe20008000000 */
[----:B------:R-:W-:Y:S01]  /*d2b0*/  SHF.R.S32.HI R113, RZ, 0x1f, R112 ;  /* 0x0000001fff717819 */ /* 0x000fe20000011470 */
[----:B------:R-:W-:Y:S01]  /*d2c0*/  UMOV UR16, 0xfffffe00 ;  /* 0xfffffe0000107882 */ /* 0x000fe20000000000 */
[----:B------:R-:W-:Y:S01]  /*d2d0*/  UMOV UR17, 0x3fffbfef ;  /* 0x3fffbfef00117882 */ /* 0x000fe20000000000 */
[----:B------:R-:W-:Y:S01]  /*d2e0*/  UMOV UR7, URZ ;  /* 0x000000ff00077c82 */ /* 0x000fe20008000000 */
[----:B------:R-:W1:Y:S01]  /*d2f0*/  LDCU UR22, c[0x0][0x3a8] ;  /* 0x00007500ff1677ac */ /* 0x000e620008000800 */
[----:B------:R-:W-:-:S02]  /*d300*/  USGXT.U32 UR14, UR4, 0xe ;  /* 0x0000000e040e789a */ /* 0x000fc40008000000 */
[----:B------:R-:W-:Y:S01]  /*d310*/  UIADD3.64 UR16, UPT, UPT, UR6, -UR16, URZ ;  /* 0x8000001006107297 */ /* 0x000fe2000fffe0ff */
[----:B------:R-:W-:Y:S01]  /*d320*/  UMOV UR13, 0x1 ;  /* 0x00000001000d7882 */ /* 0x000fe20000000000 */
[----:B------:R-:W-:Y:S01]  /*d330*/  UMOV UR5, URZ ;  /* 0x000000ff00057c82 */ /* 0x000fe20008000000 */
[----:B------:R-:W-:Y:S01]  /*d340*/  UMOV UR15, 0x40004040 ;  /* 0x40004040000f7882 */ /* 0x000fe20000000000 */
[----:B--2---:R-:W-:Y:S02]  /*d350*/  IADD3 R110, P2, P3, R81, UR20, R82 ;  /* 0x00000014516e7c10 */ /* 0x004fe4000fb5e052 */
[----:B------:R-:W-:Y:S02]  /*d360*/  SHF.R.S32.HI R81, RZ, 0x1f, R138 ;  /* 0x0000001fff517819 */ /* 0x000fe4000001148a */
[----:B0-----:R-:W-:Y:S02]  /*d370*/  SHF.R.S32.HI R82, RZ, 0x1f, R82 ;  /* 0x0000001fff527819 */ /* 0x001fe40000011452 */
[----:B------:R-:W-:-:S02]  /*d380*/  LEA.HI R81, R81, R138, RZ, 0x5 ;  /* 0x0000008a51517211 */ /* 0x000fc400078f28ff */
[----:B---3--:R-:W-:Y:S01]  /*d390*/  IADD3.X R111, PT, PT, R84, UR21, R82, P2, P3 ;  /* 0x00000015546f7c10 */ /* 0x008fe200097e6452 */
[----:B------:R0:W-:Y:S01]  /*d3a0*/  STL [R1+0x1ec], R82 ;  /* 0x0001ec5201007387 */ /* 0x0001e20000100800 */
[----:B------:R-:W-:-:S04]  /*d3b0*/  SHF.R.S32.HI R81, RZ, 0x5, R81 ;  /* 0x00000005ff517819 */ /* 0x000fc80000011451 */
[----:B------:R-:W-:-:S05]  /*d3c0*/  VIMNMX R81, PT, PT, R81, 0x2, !PT ;  /* 0x0000000251517848 */ /* 0x000fca0007fe0100 */
[----:B0-----:R-:W-:Y:S02]  /*d3d0*/  VIADD R82, R81, 0xffffffff ;  /* 0xffffffff51527836 */ /* 0x001fe40000000000 */
[----:B------:R-:W-:-:S03]  /*d3e0*/  IMAD.MOV.U32 R81, RZ, RZ, RZ ;  /* 0x000000ffff517224 */ /* 0x000fc600078e00ff */
[----:B-1----:R0:W-:Y:S04]  /*d3f0*/  STL [R1+0x150], R82 ;  /* 0x0001505201007387 */ /* 0x0021e80000100800 */
.L_x_10:
[----:B------:R-:W2:Y:S01]  /*d400*/  LDL R84, [R1+0x1d0] ;  /* 0x0001d00001547983 */ /* 0x000ea20000100800 */
[----:B------:R-:W-:Y:S01]  /*d410*/  IMAD.U32 R81, R81, -0x80000000, RZ ;  /* 0x8000000051517824 */ /* 0x000fe200078e00ff */
[----:B0-----:R-:W-:Y:S02]  /*d420*/  IADD3 R82, P5, PT, R110, UR22, RZ ;  /* 0x000000166e527c10 */ /* 0x001fe4000ffbe0ff */
[C---:B------:R-:W-:Y:S01]  /*d430*/  ISETP.GT.AND P3, PT, R52.reuse, 0x1, PT ;  /* 0x000000013400780c */ /* 0x040fe20003f64270 */
[----:B------:R-:W0:Y:S01]  /*d440*/  SYNCS.PHASECHK.TRANS64.TRYWAIT P4, [UR8], R81 ;  /* 0x00000051ff0075a7 */ /* 0x000e220008081108 */
[----:B------:R-:W-:Y:S02]  /*d450*/  ISETP.GT.AND P2, PT, R52, 0x2, PT ;  /* 0x000000023400780c */ /* 0x000fe40003f44270 */
[----:B------:R-:W-:Y:S01]  /*d460*/  PRMT R121, RZ, 0x7610, R121 ;  /* 0x00007610ff797816 */ /* 0x000fe20000000079 */
[----:B--2---:R-:W-:Y:S01]  /*d470*/  IMAD.X R83, R84, 0x1, R111, P5 ;  /* 0x0000000154537824 */ /* 0x004fe200028e066f */
[----:B0-----:R-:W-:Y:S09]  /*d480*/  @!P4 BRA `(.L_x_8) ;  /* 0x000001c400f8c947 */ /* 0x001ff20003800000 */
.L_x_16:
[----:B------:R-:W2:Y:S04]  /*d490*/  LDL R84, [R1+0x1cc] ;  /* 0x0001cc0001547983 */ /* 0x000ea80000100800 */
[----:B------:R-:W3:Y:S04]  /*d4a0*/  LDL R119, [R1+0x1c8] ;  /* 0x0001c80001777983 */ /* 0x000ee80000100800 */
[----:B------:R-:W4:Y:S04]  /*d4b0*/  LDL R95, [R1+0x26c] ;  /* 0x00026c00015f7983 */ /* 0x000f280000100800 */
[----:B------:R-:W5:Y:S04]  /*d4c0*/  LDL R88, [R1+0x1c4] ;  /* 0x0001c40001587983 */ /* 0x000f680000100800 */
[----:B------:R-:W5:Y:S04]  /*d4d0*/  LDL R89, [R1+0x268] ;  /* 0x0002680001597983 */ /* 0x000f680000100800 */
[----:B------:R-:W5:Y:S04]  /*d4e0*/  LDL R94, [R1+0x264] ;  /* 0x00026400015e7983 */ /* 0x000f680000100800 */
[----:B------:R-:W5:Y:S04]  /*d4f0*/  LDL R118, [R1+0x1c0] ;  /* 0x0001c00001767983 */ /* 0x000f680000100800 */
[----:B------:R-:W5:Y:S04]  /*d500*/  LDL R90, [R1+0x1bc] ;  /* 0x0001bc00015a7983 */ /* 0x000f680000100800 */
[----:B------:R-:W5:Y:S04]  /*d510*/  LDL R91, [R1+0x260] ;  /* 0x00026000015b7983 */ /* 0x000f680000100800 */
[----:B------:R-:W5:Y:S04]  /*d520*/  LDL R51, [R1+0x25c] ;  /* 0x00025c0001337983 */ /* 0x000f680000100800 */
[----:B------:R3:W5:Y:S01]  /*d530*/  @P3 LDG.E.U8 R121, desc[UR24][R82.64] ;  /* 0x0000001852793981 */ /* 0x000762000c1e1100 */
[----:B------:R-:W-:-:S03]  /*d540*/  PRMT R117, RZ, 0x7610, R117 ;  /* 0x00007610ff757816 */ /* 0x000fc60000000075 */
[----:B------:R-:W5:Y:S04]  /*d550*/  LDL R124, [R1+0x1b0] ;  /* 0x0001b000017c7983 */ /* 0x000f680000100800 */
[----:B------:R-:W5:Y:S04]  /*d560*/  LDL R125, [R1+0x1b4] ;  /* 0x0001b400017d7983 */ /* 0x000f680000100800 */
[----:B------:R-:W5:Y:S04]  /*d570*/  LDL R122, [R1+0x250] ;  /* 0x00025000017a7983 */ /* 0x000f680000100800 */
[----:B------:R-:W5:Y:S01]  /*d580*/  LDL R123, [R1+0x254] ;  /* 0x00025400017b7983 */ /* 0x000f620000100800 */
[----:B------:R-:W-:-:S02]  /*d590*/  ISETP.GT.AND P4, PT, R52, 0x3, PT ;  /* 0x000000033400780c */ /* 0x000fc40003f84270 */
[----:B------:R-:W-:Y:S01]  /*d5a0*/  PRMT R114, RZ, 0x7610, R114 ;  /* 0x00007610ff727816 */ /* 0x000fe20000000072 */
[----:B------:R-:W5:Y:S01]  /*d5b0*/  LDL R127, [R1+0x23c] ;  /* 0x00023c00017f7983 */ /* 0x000f620000100800 */
[----:B------:R-:W-:Y:S02]  /*d5c0*/  PRMT R86, RZ, 0x7610, R86 ;  /* 0x00007610ff567816 */ /* 0x000fe40000000056 */
[----:B------:R-:W-:Y:S01]  /*d5d0*/  PRMT R92, RZ, 0x7610, R92 ;  /* 0x00007610ff5c7816 */ /* 0x000fe2000000005c */
[----:B------:R-:W5:Y:S01]  /*d5e0*/  LDL R126, [R1+0x238] ;  /* 0x00023800017e7983 */ /* 0x000f620000100800 */
[----:B------:R-:W-:Y:S02]  /*d5f0*/  PRMT R120, RZ, 0x7610, R120 ;  /* 0x00007610ff787816 */ /* 0x000fe40000000078 */
[----:B------:R-:W-:Y:S01]  /*d600*/  PRMT R130, RZ, 0x7610, R130 ;  /* 0x00007610ff827816 */ /* 0x000fe20000000082 */
[----:B------:R-:W5:Y:S01]  /*d610*/  LDL R128, [R1+0x234] ;  /* 0x0002340001807983 */ /* 0x000f620000100800 */
[----:B------:R-:W-:-:S02]  /*d620*/  PRMT R116, RZ, 0x7610, R116 ;  /* 0x00007610ff747816 */ /* 0x000fc40000000074 */
[----:B------:R-:W-:Y:S01]  /*d630*/  PRMT R81, RZ, 0x7610, R81 ;  /* 0x00007610ff517816 */ /* 0x000fe20000000051 */
[----:B------:R-:W5:Y:S01]  /*d640*/  LDL R129, [R1+0x228] ;  /* 0x0002280001817983 */ /* 0x000f620000100800 */
[-C--:B--2---:R-:W-:Y:S02]  /*d650*/  IADD3 R84, P5, PT, R84, R110.reuse, RZ ;  /* 0x0000006e54547210 */ /* 0x084fe40007fbe0ff */
[----:B---3--:R-:W-:Y:S02]  /*d660*/  IADD3 R82, P3, PT, R119, R110, RZ ;  /* 0x0000006e77527210 */ /* 0x008fe40007f7e0ff */
[----:B------:R-:W2:Y:S01]  /*d670*/  LDL R119, [R1+0x1ac] ;  /* 0x0001ac0001777983 */ /* 0x000ea20000100800 */
[----:B----4-:R-:W-:-:S03]  /*d680*/  IMAD.X R85, R95, 0x1, R111, P5 ;  /* 0x000000015f557824 */ /* 0x010fc600028e066f */
[----:B------:R-:W3:Y:S01]  /*d690*/  LDL R95, [R1+0x1b8] ;  /* 0x0001b800015f7983 */ /* 0x000ee20000100800 */
[----:B-----5:R-:W-:-:S03]  /*d6a0*/  IADD3 R88, P6, PT, R88, R110, RZ ;  /* 0x0000006e58587210 */ /* 0x020fc60007fde0ff */
[----:B------:R0:W4:Y:S01]  /*d6b0*/  @P2 LDG.E.U8 R117, desc[UR24][R84.64] ;  /* 0x0000001854752981 */ /* 0x000122000c1e1100 */
[--C-:B------:R-:W-:Y:S02]  /*d6c0*/  IMAD.X R83, R89, 0x1, R111.reuse, P3 ;  /* 0x0000000159537824 */ /* 0x100fe400018e066f */
[----:B------:R-:W-:Y:S01]  /*d6d0*/  IMAD.X R89, R94, 0x1, R111, P6 ;  /* 0x000000015e597824 */ /* 0x000fe200030e066f */
[-C--:B0-----:R-:W-:Y:S01]  /*d6e0*/  IADD3 R84, P2, PT, R118, R110.reuse, RZ ;  /* 0x0000006e76547210 */ /* 0x081fe20007f5e0ff */
[----:B------:R-:W5:Y:S01]  /*d6f0*/  LDL R94, [R1+0x258] ;  /* 0x00025800015e7983 */ /* 0x000f620000100800 */
[----:B------:R-:W-:-:S03]  /*d700*/  IADD3 R90, P6, PT, R90, R110, RZ ;  /* 0x0000006e5a5a7210 */ /* 0x000fc60007fde0ff */
[----:B------:R-:W2:Y:S01]  /*d710*/  LDL R118, [R1+0x1a8] ;  /* 0x0001a80001767983 */ /* 0x000ea20000100800 */
[--C-:B------:R-:W-:Y:S01]  /*d720*/  IMAD.X R85, R91, 0x1, R111.reuse, P2 ;  /* 0x000000015b557824 */ /* 0x100fe200010e066f */
[----:B------:R-:W-:Y:S02]  /*d730*/  ISETP.GT.AND P5, PT, R52, 0x4, PT ;  /* 0x000000043400780c */ /* 0x000fe40003fa4270 */
[----:B------:R0:W2:Y:S01]  /*d740*/  @P4 LDG.E.U8 R114, desc[UR24][R82.64] ;  /* 0x0000001852724981 */ /* 0x0000a2000c1e1100 */
[----:B------:R-:W-:-:S03]  /*d750*/  IMAD.X R91, R51, 0x1, R111, P6 ;  /* 0x00000001335b7824 */ /* 0x000fc600030e066f */
[----:B------:R-:W2:Y:S01]  /*d760*/  LDL R51, [R1+0x248] ;  /* 0x0002480001337983 */ /* 0x000ea20000100800 */
[C---:B------:R-:W-:Y:S02]  /*d770*/  ISETP.GT.AND P3, PT, R52.reuse, 0x5, PT ;  /* 0x000000053400780c */ /* 0x040fe40003f64270 */
[C---:B------:R-:W-:Y:S02]  /*d780*/  ISETP.GT.AND P4, PT, R52.reuse, 0x6, PT ;  /* 0x000000063400780c */ /* 0x040fe40003f84270 */
[----:B0-----:R-:W-:Y:S02]  /*d790*/  PRMT R83, RZ, 0x7610, R83 ;  /* 0x00007610ff537816 */ /* 0x001fe40000000053 */
[----:B------:R-:W-:-:S04]  /*d7a0*/  ISETP.GT.AND P2, PT, R52, 0x7, PT ;  /* 0x000000073400780c */ /* 0x000fc80003f44270 */
[----:B------:R0:W4:Y:S04]  /*d7b0*/  @P5 LDG.E.U8 R83, desc[UR24][R88.64] ;  /* 0x0000001858535981 */ /* 0x000128000c1e1100 */
[----:B------:R-:W4:Y:S01]  /*d7c0*/  @P3 LDG.E.U8 R86, desc[UR24][R84.64] ;  /* 0x0000001854563981 */ /* 0x000f22000c1e1100 */
[----:B0-----:R-:W-:Y:S02]  /*d7d0*/  PRMT R89, RZ, 0x7610, R89 ;  /* 0x00007610ff597816 */ /* 0x001fe40000000059 */
[----:B------:R-:W-:-:S04]  /*d7e0*/  ISETP.GT.AND P3, PT, R52, 0x8, PT ;  /* 0x000000083400780c */ /* 0x000fc80003f64270 */
[----:B------:R0:W4:Y:S01]  /*d7f0*/  @P4 LDG.E.U8 R89, desc[UR24][R90.64] ;  /* 0x000000185a594981 */ /* 0x000122000c1e1100 */
[----:B------:R-:W-:Y:S02]  /*d800*/  ISETP.GT.AND P4, PT, R52, 0x9, PT ;  /* 0x000000093400780c */ /* 0x000fe40003f84270 */
[-C--:B0-----:R-:W-:Y:S02]  /*d810*/  IADD3 R90, P6, PT, R125, R110.reuse, RZ ;  /* 0x0000006e7d5a7210 */ /* 0x081fe40007fde0ff */
[----:B------:R-:W4:Y:S03]  /*d820*/  LDL R125, [R1+0x194] ;  /* 0x00019400017d7983 */ /* 0x000f260000100800 */
[----:B------:R-:W-:Y:S02]  /*d830*/  IMAD.X R91, R123, 0x1, R111, P6 ;  /* 0x000000017b5b7824 */ /* 0x000fe400030e066f */
[----:B------:R-:W4:Y:S04]  /*d840*/  LDL R123, [R1+0x1a0] ;  /* 0x0001a000017b7983 */ /* 0x000f280000100800 */
[----:B------:R-:W4:Y:S01]  /*d850*/  @P3 LDG.E.U8 R130, desc[UR24][R90.64] ;  /* 0x000000185a823981 */ /* 0x000f22000c1e1100 */
[----:B---3--:R-:W-:-:S03]  /*d860*/  IADD3 R84, P5, PT, R95, R110, RZ ;  /* 0x0000006e5f547210 */ /* 0x008fc60007fbe0ff */
[----:B------:R-:W3:Y:S02]  /*d870*/  LDL R95, [R1+0x24c] ;  /* 0x00024c00015f7983 */ /* 0x000ee40000100800 */
[----:B-----5:R-:W-:Y:S02]  /*d880*/  IMAD.X R85, R94, 0x1, R111, P5 ;  /* 0x000000015e557824 */ /* 0x020fe400028e066f */
[----:B------:R-:W5:Y:S04]  /*d890*/  LDL R94, [R1+0x1a4] ;  /* 0x0001a400015e7983 */ /* 0x000f680000100800 */
[----:B------:R0:W5:Y:S02]  /*d8a0*/  @P2 LDG.E.U8 R92, desc[UR24][R84.64] ;  /* 0x00000018545c2981 */ /* 0x000164000c1e1100 */
[----:B0-----:R-:W-:-:S02]  /*d8b0*/  IADD3 R84, P5, PT, R124, R110, RZ ;  /* 0x0000006e7c547210 */ /* 0x001fc40007fbe0ff */
[-C--:B--2---:R-:W-:Y:S01]  /*d8c0*/  IADD3 R90, P6, PT, R119, R110.reuse, RZ ;  /* 0x0000006e775a7210 */ /* 0x084fe20007fde0ff */
[----:B------:R-:W2:Y:S02]  /*d8d0*/  LDL R124, [R1+0x190] ;  /* 0x00019000017c7983 */ /* 0x000ea40000100800 */
[----:B------:R-:W-:Y:S02]  /*d8e0*/  IMAD.X R85, R122, 0x1, R111, P5 ;  /* 0x000000017a557824 */ /* 0x000fe400028e066f */
[----:B------:R-:W2:Y:S04]  /*d8f0*/  LDL R119, [R1+0x240] ;  /* 0x0002400001777983 */ /* 0x000ea80000100800 */
[----:B------:R0:W2:Y:S04]  /*d900*/  @P4 LDG.E.U8 R120, desc[UR24][R84.64] ;  /* 0x0000001854784981 */ /* 0x0000a8000c1e1100 */
[----:B------:R-:W2:Y:S01]  /*d910*/  LDL R122, [R1+0x244] ;  /* 0x00024400017a7983 */ /* 0x000ea20000100800 */
[----:B0-----:R-:W-:-:S03]  /*d920*/  IADD3 R84, P5, PT, R118, R110, RZ ;  /* 0x0000006e76547210 */ /* 0x001fc60007fbe0ff */
[----:B------:R-:W2:Y:S02]  /*d930*/  LDL R118, [R1+0x198] ;  /* 0x0001980001767983 */ /* 0x000ea40000100800 */
[----:B------:R-:W-:Y:S02]  /*d940*/  IMAD.X R85, R51, 0x1, R111, P5 ;  /* 0x0000000133557824 */ /* 0x000fe400028e066f */
[----:B------:R-:W2:Y:S01]  /*d950*/  LDL R51, [R1+0x19c] ;  /* 0x00019c0001337983 */ /* 0x000ea20000100800 */
[C---:B------:R-:W-:Y:S02]  /*d960*/  ISETP.GT.AND P2, PT, R52.reuse, 0xa, PT ;  /* 0x0000000a3400780c */ /* 0x040fe40003f44270 */
[----:B------:R-:W-:Y:S02]  /*d970*/  ISETP.GT.AND P3, PT, R52, 0xb, PT ;  /* 0x0000000b3400780c */ /* 0x000fe40003f64270 */
[----:B------:R-:W-:-:S11]  /*d980*/  PRMT R87, RZ, 0x7610, R87 ;  /* 0x00007610ff577816 */ /* 0x000fd60000000057 */
[----:B------:R-:W2:Y:S01]  /*d990*/  @P3 LDG.E.U8 R81, desc[UR24][R84.64] ;  /* 0x0000001854513981 */ /* 0x000ea2000c1e1100 */
[----:B------:R-:W-:Y:S01]  /*d9a0*/  ISETP.GT.AND P3, PT, R52, 0xe, PT ;  /* 0x0000000e3400780c */ /* 0x000fe20003f64270 */
[----:B---3--:R-:W-:-:S05]  /*d9b0*/  IMAD.X R91, R95, 0x1, R111, P6 ;  /* 0x000000015f5b7824 */ /* 0x008fca00030e066f */
[----:B------:R4:W3:Y:S01]  /*d9c0*/  @P2 LDG.E.U8 R116, desc[UR24][R90.64] ;  /* 0x000000185a742981 */ /* 0x0008e2000c1e1100 */
[----:B------:R-:W-:Y:S02]  /*d9d0*/  ISETP.GT.AND P2, PT, R52, 0xd, PT ;  /* 0x0000000d3400780c */ /* 0x000fe40003f44270 */
[-C--:B----4-:R-:W-:Y:S02]  /*d9e0*/  IADD3 R90, P5, PT, R123, R110.reuse, RZ ;  /* 0x0000006e7b5a7210 */ /* 0x090fe40007fbe0ff */
[----:B-----5:R-:W-:-:S03]  /*d9f0*/  IADD3 R94, P6, PT, R94, R110, RZ ;  /* 0x0000006e5e5e7210 */ /* 0x020fc60007fde0ff */
[----:B--2---:R-:W-:-:S06]  /*da00*/  IMAD.X R91, R119, 0x1, R111, P5 ;  /* 0x00000001775b7824 */ /* 0x004fcc00028e066f */
[----:B------:R0:W2:Y:S01]  /*da10*/  @P2 LDG.E.U8 R87, desc[UR24][R90.64] ;  /* 0x000000185a572981 */ /* 0x0000a2000c1e1100 */
[--C-:B------:R-:W-:Y:S01]  /*da20*/  IMAD.X R95, R122, 0x1, R111.reuse, P6 ;  /* 0x000000017a5f7824 */ /* 0x100fe200030e066f */
[----:B------:R-:W-:Y:S02]  /*da30*/  ISETP.GT.AND P2, PT, R52, 0x10, PT ;  /* 0x000000103400780c */ /* 0x000fe40003f44270 */
[-C--:B------:R-:W-:Y:S02]  /*da40*/  IADD3 R118, P5, PT, R118, R110.reuse, RZ ;  /* 0x0000006e76767210 */ /* 0x080fe40007fbe0ff */
[-C--:B------:R-:W-:Y:S02]  /*da50*/  IADD3 R122, P6, PT, R51, R110.reuse, RZ ;  /* 0x0000006e337a7210 */ /* 0x080fe40007fde0ff */
[----:B0-----:R-:W-:Y:S01]  /*da60*/  PRMT R90, RZ, 0x7610, R90 ;  /* 0x00007610ff5a7816 */ /* 0x001fe2000000005a */
[--C-:B------:R-:W-:Y:S01]  /*da70*/  IMAD.X R119, R126, 0x1, R111.reuse, P5 ;  /* 0x000000017e777824 */ /* 0x100fe200028e066f */
[----:B------:R-:W4:Y:S01]  /*da80*/  LDL R51, [R1+0x230] ;  /* 0x0002300001337983 */ /* 0x000f220000100800 */
[----:B------:R-:W-:Y:S01]  /*da90*/  IMAD.X R123, R127, 0x1, R111, P6 ;  /* 0x000000017f7b7824 */ /* 0x000fe200030e066f */
[----:B------:R-:W-:-:S04]  /*daa0*/  IADD3 R126, P6, PT, R125, R110, RZ ;  /* 0x0000006e7d7e7210 */ /* 0x000fc80007fde0ff */
[----:B------:R0:W5:Y:S01]  /*dab0*/  @P3 LDG.E.U8 R90, desc[UR24][R122.64] ;  /* 0x000000187a5a3981 */ /* 0x000162000c1e1100 */
[----:B------:R-:W-:Y:S01]  /*dac0*/  IMAD.X R127, R128, 0x1, R111, P6 ;  /* 0x00000001807f7824 */ /* 0x000fe200030e066f */
[----:B0-----:R-:W-:Y:S02]  /*dad0*/  PRMT R123, RZ, 0x7610, R123 ;  /* 0x00007610ff7b7816 */ /* 0x001fe4000000007b */
[----:B------:R-:W2:Y:S04]  /*dae0*/  LDL R128, [R1+0x180] ;  /* 0x0001800001807983 */ /* 0x000ea80000100800 */
[----:B------:R0:W2:Y:S04]  /*daf0*/  @P2 LDG.E.U8 R123, desc[UR24][R126.64] ;  /* 0x000000187e7b2981 */ /* 0x0000a8000c1e1100 */
[----:B------:R-:W0:Y:S01]  /*db00*/  LDL R127, [R1+0x18c] ;  /* 0x00018c00017f7983 */ /* 0x000e220000100800 */
[----:B------:R-:W-:-:S02]  /*db10*/  ISETP.GT.AND P4, PT, R52, 0xc, PT ;  /* 0x0000000c3400780c */ /* 0x000fc40003f84270 */
[----:B------:R-:W-:-:S11]  /*db20*/  PRMT R84, RZ, 0x7610, R84 ;  /* 0x00007610ff547816 */ /* 0x000fd60000000054 */
[----:B------:R1:W2:Y:S01]  /*db30*/  @P4 LDG.E.U8 R84, desc[UR24][R94.64] ;  /* 0x000000185e544981 */ /* 0x0002a2000c1e1100 */
[----:B------:R-:W-:Y:S02]  /*db40*/  ISETP.GT.AND P4, PT, R52, 0xf, PT ;  /* 0x0000000f3400780c */ /* 0x000fe40003f84270 */
[----:B0-----:R-:W-:Y:S02]  /*db50*/  IADD3 R126, P6, PT, R127, R110, RZ ;  /* 0x0000006e7f7e7210 */ /* 0x001fe40007fde0ff */
[----:B------:R-:W2:Y:S01]  /*db60*/  LDL R127, [R1+0x22c] ;  /* 0x00022c00017f7983 */ /* 0x000ea20000100800 */
[----:B-1----:R-:W-:-:S08]  /*db70*/  PRMT R94, RZ, 0x7610, R94 ;  /* 0x00007610ff5e7816 */ /* 0x002fd0000000005e */
[----:B------:R0:W3:Y:S01]  /*db80*/  @P4 LDG.E.U8 R94, desc[UR24][R118.64] ;  /* 0x00000018765e4981 */ /* 0x0000e2000c1e1100 */
[----:B------:R-:W-:Y:S02]  /*db90*/  ISETP.GT.AND P4, PT, R52, 0x12, PT ;  /* 0x000000123400780c */ /* 0x000fe40003f84270 */
[----:B------:R-:W-:Y:S02]  /*dba0*/  PRMT R115, RZ, 0x7610, R115 ;  /* 0x00007610ff737816 */ /* 0x000fe40000000073 */
[----:B------:R-:W-:-:S05]  /*dbb0*/  IADD3 R124, P5, PT, R124, R110, RZ ;  /* 0x0000006e7c7c7210 */ /* 0x000fca0007fbe0ff */
[--C-:B----4-:R-:W-:Y:S02]  /*dbc0*/  IMAD.X R125, R51, 0x1, R111.reuse, P5 ;  /* 0x00000001337d7824 */ /* 0x110fe400028e066f */
[----:B------:R-:W4:Y:S01]  /*dbd0*/  LDL R51, [R1+0x224] ;  /* 0x0002240001337983 */ /* 0x000f220000100800 */
[----:B--2---:R-:W-:-:S05]  /*dbe0*/  IMAD.X R127, R127, 0x1, R111, P6 ;  /* 0x000000017f7f7824 */ /* 0x004fca00030e066f */
[----:B------:R1:W2:Y:S04]  /*dbf0*/  @P4 LDG.E.U8 R115, desc[UR24][R126.64] ;  /* 0x000000187e734981 */ /* 0x0002a8000c1e1100 */
[----:B------:R-:W1:Y:S01]  /*dc00*/  LDL R127, [R1+0x184] ;  /* 0x00018400017f7983 */ /* 0x000e620000100800 */
[----:B------:R-:W-:Y:S02]  /*dc10*/  ISETP.GT.AND P3, PT, R52, 0x11, PT ;  /* 0x000000113400780c */ /* 0x000fe40003f64270 */
[----:B0-----:R-:W-:-:S11]  /*dc20*/  PRMT R119, RZ, 0x7610, R119 ;  /* 0x00007610ff777816 */ /* 0x001fd60000000077 */
[----:B------:R0:W2:Y:S01]  /*dc30*/  @P3 LDG.E.U8 R119, desc[UR24][R124.64] ;  /* 0x000000187c773981 */ /* 0x0000a2000c1e1100 */
[----:B------:R-:W-:-:S03]  /*dc40*/  ISETP.GT.AND P3, PT, R52, 0x14, PT ;  /* 0x000000143400780c */ /* 0x000fc60003f64270 */
[----:B------:R-:W0:Y:S01]  /*dc50*/  LDL R125, [R1+0x188] ;  /* 0x00018800017d7983 */ /* 0x000e220000100800 */
[----:B------:R-:W-:Y:S02]  /*dc60*/  PRMT R85, RZ, 0x7610, R85 ;  /* 0x00007610ff557816 */ /* 0x000fe40000000055 */
[----:B-1----:R-:W-:-:S05]  /*dc70*/  IADD3 R126, P6, PT, R127, R110, RZ ;  /* 0x0000006e7f7e7210 */ /* 0x002fca0007fde0ff */
[----:B----4-:R-:W-:Y:S01]  /*dc80*/  IMAD.X R127, R51, 0x1, R111, P6 ;  /* 0x00000001337f7824 */ /* 0x010fe200030e066f */
[----:B------:R-:W-:Y:S01]  /*dc90*/  ISETP.GT.AND P2, PT, R52, 0x13, PT ;  /* 0x000000133400780c */ /* 0x000fe20003f44270 */
[----:B------:R-:W4:Y:S04]  /*dca0*/  LDL R51, [R1+0x174] ;  /* 0x0001740001337983 */ /* 0x000f280000100800 */
[----:B------:R-:W2:Y:S04]  /*dcb0*/  @P3 LDG.E.U8 R85, desc[UR24][R126.64] ;  /* 0x000000187e553981 */ /* 0x000ea8000c1e1100 */
[----:B------:R-:W2:Y:S01]  /*dcc0*/  LDL R127, [R1+0x17c] ;  /* 0x00017c00017f7983 */ /* 0x000ea20000100800 */
[----:B0-----:R-:W-:-:S02]  /*dcd0*/  IADD3 R124, P5, PT, R125, R110, RZ ;  /* 0x0000006e7d7c7210 */ /* 0x001fc40007fbe0ff */
[----:B------:R-:W-:-:S03]  /*dce0*/  PRMT R82, RZ, 0x7610, R82 ;  /* 0x00007610ff527816 */ /* 0x000fc60000000052 */
[----:B------:R-:W-:Y:S01]  /*dcf0*/  IMAD.X R125, R129, 0x1, R111, P5 ;  /* 0x00000001817d7824 */ /* 0x000fe200028e066f */
[----:B------:R-:W-:Y:S01]  /*dd00*/  ISETP.GT.AND P4, PT, R52, 0x15, PT ;  /* 0x000000153400780c */ /* 0x000fe20003f84270 */
[----:B------:R-:W3:Y:S04]  /*dd10*/  LDL R129, [R1+0x21c] ;  /* 0x00021c0001817983 */ /* 0x000ee80000100800 */
[----:B------:R0:W3:Y:S04]  /*dd20*/  @P2 LDG.E.U8 R82, desc[UR24][R124.64] ;  /* 0x000000187c522981 */ /* 0x0000e8000c1e1100 */
[----:B------:R-:W3:Y:S01]  /*dd30*/  LDL R125, [R1+0x220] ;  /* 0x00022000017d7983 */ /* 0x000ee20000100800 */
[----:B0-----:R-:W-:-:S03]  /*dd40*/  IADD3 R124, P5, PT, R128, R110, RZ ;  /* 0x0000006e807c7210 */ /* 0x001fc60007fbe0ff */
[----:B------:R-:W4:Y:S01]  /*dd50*/  LDL R128, [R1+0x218] ;  /* 0x0002180001807983 */ /* 0x000f220000100800 */
[----:B--2---:R-:W-:-:S03]  /*dd60*/  IADD3 R126, P6, PT, R127, R110, RZ ;  /* 0x0000006e7f7e7210 */ /* 0x004fc60007fde0ff */
[----:B------:R-:W2:Y:S01]  /*dd70*/  LDL R127, [R1+0x178] ;  /* 0x00017800017f7983 */ /* 0x000ea20000100800 */
[----:B------:R-:W-:Y:S02]  /*dd80*/  PRMT R88, RZ, 0x7610, R88 ;  /* 0x00007610ff587816 */ /* 0x000fe40000000058 */
[----:B------:R-:W-:Y:S02]  /*dd90*/  ISETP.GT.AND P3, PT, R52, 0x17, PT ;  /* 0x000000173400780c */ /* 0x000fe40003f64270 */
[----:B------:R-:W-:Y:S01]  /*dda0*/  PRMT R95, RZ, 0x7610, R95 ;  /* 0x00007610ff5f7816 */ /* 0x000fe2000000005f */
[----:B---3--:R-:W-:-:S05]  /*ddb0*/  IMAD.X R125, R125, 0x1, R111, P5 ;  /* 0x000000017d7d7824 */ /* 0x008fca00028e066f */
[----:B------:R2:W3:Y:S02]  /*ddc0*/  @P4 LDG.E.U8 R88, desc[UR24][R124.64] ;  /* 0x000000187c584981 */ /* 0x0004e4000c1e1100 */
[----:B--2---:R-:W-:-:S05]  /*ddd0*/  IADD3 R124, P5, PT, R127, R110, RZ ;  /* 0x0000006e7f7c7210 */ /* 0x004fca0007fbe0ff */
[--C-:B----4-:R-:W-:Y:S01]  /*dde0*/  IMAD.X R125, R128, 0x1, R111.reuse, P5 ;  /* 0x00000001807d7824 */ /* 0x110fe200028e066f */
[----:B------:R-:W-:Y:S01]  /*ddf0*/  ISETP.GT.AND P2, PT, R52, 0x16, PT ;  /* 0x000000163400780c */ /* 0x000fe20003f44270 */
[----:B------:R-:W-:Y:S01]  /*de00*/  IMAD.X R127, R129, 0x1, R111, P6 ;  /* 0x00000001817f7824 */ /* 0x000fe200030e066f */
[----:B------:R-:W-:Y:S01]  /*de10*/  PRMT R91, RZ, 0x7610, R91 ;  /* 0x00007610ff5b7816 */ /* 0x000fe2000000005b */
[----:B------:R-:W2:Y:S04]  /*de20*/  LDL R128, [R1+0x168] ;  /* 0x0001680001807983 */ /* 0x000ea80000100800 */
[----:B------:R0:W4:Y:S01]  /*de30*/  @P3 LDG.E.U8 R95, desc[UR24][R124.64] ;  /* 0x000000187c5f3981 */ /* 0x000122000c1e1100 */
[----:B------:R-:W-:-:S03]  /*de40*/  PRMT R118, RZ, 0x7610, R118 ;  /* 0x00007610ff767816 */ /* 0x000fc60000000076 */
[----:B------:R-:W2:Y:S04]  /*de50*/  LDL R129, [R1+0x16c] ;  /* 0x00016c0001817983 */ /* 0x000ea80000100800 */
[----:B------:R1:W2:Y:S04]  /*de60*/  @P2 LDG.E.U8 R91, desc[UR24][R126.64] ;  /* 0x000000187e5b2981 */ /* 0x0002a8000c1e1100 */
[----:B------:R-:W0:Y:S01]  /*de70*/  LDL R125, [R1+0x170] ;  /* 0x00017000017d7983 */ /* 0x000e220000100800 */
[----:B------:R-:W-:-:S03]  /*de80*/  ISETP.GT.AND P2, PT, R52, 0x19, PT ;  /* 0x000000193400780c */ /* 0x000fc60003f44270 */
[----:B------:R-:W2:Y:S01]  /*de90*/  LDL R127, [R1+0x214] ;  /* 0x00021400017f7983 */ /* 0x000ea20000100800 */
[----:B0-----:R-:W-:-:S03]  /*dea0*/  IADD3 R124, P5, PT, R125, R110, RZ ;  /* 0x0000006e7d7c7210 */ /* 0x001fc60007fbe0ff */
[----:B------:R-:W2:Y:S01]  /*deb0*/  LDL R125, [R1+0x210] ;  /* 0x00021000017d7983 */ /* 0x000ea20000100800 */
[----:B------:R-:W-:Y:S02]  /*dec0*/  ISETP.GT.AND P4, PT, R52, 0x18, PT ;  /* 0x000000183400780c */ /* 0x000fe40003f84270 */
[----:B-1----:R-:W-:Y:S02]  /*ded0*/  IADD3 R126, P6, PT, R51, R110, RZ ;  /* 0x0000006e337e7210 */ /* 0x002fe40007fde0ff */
[----:B------:R-:W-:Y:S01]  /*dee0*/  PRMT R122, RZ, 0x7610, R122 ;  /* 0x00007610ff7a7816 */ /* 0x000fe2000000007a */
[----:B------:R-:W3:Y:S01]  /*def0*/  LDL R51, [R1+0x164] ;  /* 0x0001640001337983 */ /* 0x000ee20000100800 */
[----:B--2---:R-:W-:-:S05]  /*df00*/  IMAD.X R125, R125, 0x1, R111, P5 ;  /* 0x000000017d7d7824 */ /* 0x004fca00028e066f */
[----:B------:R-:W2:Y:S04]  /*df10*/  @P2 LDG.E.U8 R118, desc[UR24][R124.64] ;  /* 0x000000187c762981 */ /* 0x000ea8000c1e1100 */
[----:B------:R-:W2:Y:S01]  /*df20*/  LDL R125, [R1+0x208] ;  /* 0x00020800017d7983 */ /* 0x000ea20000100800 */
[----:B------:R-:W-:Y:S01]  /*df30*/  IMAD.X R127, R127, 0x1, R111, P6 ;  /* 0x000000017f7f7824 */ /* 0x000fe200030e066f */
[----:B------:R-:W-:-:S04]  /*df40*/  IADD3 R128, P5, PT, R128, R110, RZ ;  /* 0x0000006e80807210 */ /* 0x000fc80007fbe0ff */
[----:B------:R0:W3:Y:S04]  /*df50*/  @P4 LDG.E.U8 R122, desc[UR24][R126.64] ;  /* 0x000000187e7a4981 */ /* 0x0000e8000c1e1100 */
[----:B------:R-:W4:Y:S01]  /*df60*/  LDL R127, [R1+0x20c] ;  /* 0x00020c00017f7983 */ /* 0x000f220000100800 */
[----:B0-----:R-:W-:Y:S01]  /*df70*/  IADD3 R126, P6, PT, R129, R110, RZ ;  /* 0x0000006e817e7210 */ /* 0x001fe20007fde0ff */
[----:B--2---:R-:W-:Y:S02]  /*df80*/  IMAD.X R129, R125, 0x1, R111, P5 ;  /* 0x000000017d817824 */ /* 0x004fe400028e066f */
[----:B------:R-:W2:Y:S01]  /*df90*/  LDL R125, [R1+0x204] ;  /* 0x00020400017d7983 */ /* 0x000ea20000100800 */
[C---:B------:R-:W-:Y:S02]  /*dfa0*/  ISETP.GT.AND P3, PT, R52.reuse, 0x1a, PT ;  /* 0x0000001a3400780c */ /* 0x040fe40003f64270 */
[----:B------:R-:W-:-:S02]  /*dfb0*/  ISETP.GT.AND P2, PT, R52, 0x1c, PT ;  /* 0x0000001c3400780c */ /* 0x000fc40003f44270 */
[----:B------:R-:W-:Y:S02]  /*dfc0*/  PRMT R132, RZ, 0x7610, R132 ;  /* 0x00007610ff847816 */ /* 0x000fe40000000084 */
[----:B---3--:R-:W-:Y:S02]  /*dfd0*/  IADD3 R124, P5, PT, R51, R110, RZ ;  /* 0x0000006e337c7210 */ /* 0x008fe40007fbe0ff */
[----:B------:R-:W-:Y:S01]  /*dfe0*/  ISETP.GT.AND P4, PT, R52, 0x1b, PT ;  /* 0x0000001b3400780c */ /* 0x000fe20003f84270 */
[----:B------:R-:W3:Y:S01]  /*dff0*/  LDL R51, [R1+0x1f8] ;  /* 0x0001f80001337983 */ /* 0x000ee20000100800 */
[----:B----4-:R-:W-:Y:S01]  /*e000*/  IMAD.X R127, R127, 0x1, R111, P6 ;  /* 0x000000017f7f7824 */ /* 0x010fe200030e066f */
[----:B------:R-:W-:-:S04]  /*e010*/  PRMT R133, RZ, 0x7610, R133 ;  /* 0x00007610ff857816 */ /* 0x000fc80000000085 */
[----:B------:R0:W4:Y:S01]  /*e020*/  @P3 LDG.E.U8 R132, desc[UR24][R126.64] ;  /* 0x000000187e843981 */ /* 0x000122000c1e1100 */
[----:B------:R-:W-:-:S06]  /*e030*/  PRMT R131, RZ, 0x7610, R131 ;  /* 0x00007610ff837816 */ /* 0x000fcc0000000083 */
[----:B------:R-:W3:Y:S04]  /*e040*/  @P4 LDG.E.U8 R131, desc[UR24][R128.64] ;  /* 0x0000001880834981 */ /* 0x000ee8000c1e1100 */
[----:B------:R-:W0:Y:S04]  /*e050*/  LDL R127, [R1+0x160] ;  /* 0x00016000017f7983 */ /* 0x000e280000100800 */
[----:B------:R-:W3:Y:S04]  /*e060*/  LDL R128, [R1+0x1fc] ;  /* 0x0001fc0001807983 */ /* 0x000ee80000100800 */
[----:B------:R-:W3:Y:S01]  /*e070*/  LDL R129, [R1+0x158] ;  /* 0x0001580001817983 */ /* 0x000ee20000100800 */
[----:B--2---:R-:W-:-:S05]  /*e080*/  IMAD.X R125, R125, 0x1, R111, P5 ;  /* 0x000000017d7d7824 */ /* 0x004fca00028e066f */
[----:B------:R1:W2:Y:S04]  /*e090*/  @P2 LDG.E.U8 R133, desc[UR24][R124.64] ;  /* 0x000000187c852981 */ /* 0x0002a8000c1e1100 */
[----:B------:R-:W1:Y:S01]  /*e0a0*/  LDL R125, [R1+0x15c] ;  /* 0x00015c00017d7983 */ /* 0x000e620000100800 */
[----:B------:R-:W-:Y:S02]  /*e0b0*/  ISETP.GT.AND P5, PT, R52, 0x1e, PT ;  /* 0x0000001e3400780c */ /* 0x000fe40003fa4270 */
[----:B------:R-:W-:Y:S02]  /*e0c0*/  PRMT R135, RZ, 0x7610, R135 ;  /* 0x00007610ff877816 */ /* 0x000fe40000000087 */
[----:B0-----:R-:W-:Y:S02]  /*e0d0*/  IADD3 R126, P4, PT, R127, R110, RZ ;  /* 0x0000006e7f7e7210 */ /* 0x001fe40007f9e0ff */
[----:B------:R-:W2:Y:S01]  /*e0e0*/  LDL R127, [R1+0x200] ;  /* 0x00020000017f7983 */ /* 0x000ea20000100800 */
[----:B------:R-:W-:-:S02]  /*e0f0*/  PRMT R168, RZ, 0x7610, R168 ;  /* 0x00007610ffa87816 */ /* 0x000fc400000000a8 */
[----:B-1----:R-:W-:-:S05]  /*e100*/  IADD3 R124, P2, PT, R125, R110, RZ ;  /* 0x0000006e7d7c7210 */ /* 0x002fca0007f5e0ff */
[----:B---3--:R-:W-:-:S05]  /*e110*/  IMAD.X R125, R128, 0x1, R111, P2 ;  /* 0x00000001807d7824 */ /* 0x008fca00010e066f */
[----:B------:R-:W3:Y:S04]  /*e120*/  @P5 LDG.E.U8 R135, desc[UR24][R124.64] ;  /* 0x000000187c875981 */ /* 0x000ee8000c1e1100 */
[----:B------:R-:W3:Y:S04]  /*e130*/  LDL.LU R124, [R1+0x148] ;  /* 0x00014800017c7983 */ /* 0x000ee80000300800 */
[----:B------:R-:W3:Y:S01]  /*e140*/  LDL.LU R125, [R1+0x14c] ;  /* 0x00014c00017d7983 */ /* 0x000ee20000300800 */
[----:B------:R-:W-:-:S13]  /*e150*/  ISETP.GT.AND P2, PT, R52, RZ, PT ;  /* 0x000000ff3400720c */ /* 0x000fda0003f44270 */
[----:B------:R-:W4:Y:S01]  /*e160*/  @P2 LDG.E.U8 R168, desc[UR24][R110.64] ;  /* 0x000000186ea82981 */ /* 0x000f22000c1e1100 */
[----:B------:R-:W-:-:S05]  /*e170*/  IADD3 R128, P6, PT, R129, R110, RZ ;  /* 0x0000006e81807210 */ /* 0x000fca0007fde0ff */
[--C-:B------:R-:W-:Y:S02]  /*e180*/  IMAD.X R129, R51, 0x1, R111.reuse, P6 ;  /* 0x0000000133817824 */ /* 0x100fe400030e066f */
[----:B------:R-:W0:Y:S01]  /*e190*/  S2R R51, SR_TID.X ;  /* 0x0000000000337919 */ /* 0x000e220000002100 */
[C---:B------:R-:W-:Y:S01]  /*e1a0*/  ISETP.GT.AND P3, PT, R52.reuse, 0x1d, PT ;  /* 0x0000001d3400780c */ /* 0x040fe20003f64270 */
[----:B--2---:R-:W-:Y:S01]  /*e1b0*/  IMAD.X R127, R127, 0x1, R111, P4 ;  /* 0x000000017f7f7824 */ /* 0x004fe200020e066f */
[----:B------:R-:W-:Y:S02]  /*e1c0*/  ISETP.GT.AND P4, PT, R52, 0x1f, PT ;  /* 0x0000001f3400780c */ /* 0x000fe40003f84270 */
[----:B------:R-:W-:-:S09]  /*e1d0*/  PRMT R134, RZ, 0x7610, R134 ;  /* 0x00007610ff867816 */ /* 0x000fd20000000086 */
[----:B------:R1:W2:Y:S02]  /*e1e0*/  @P3 LDG.E.U8 R134, desc[UR24][R126.64] ;  /* 0x000000187e863981 */ /* 0x0002a4000c1e1100 */
[----:B-1----:R-:W-:-:S06]  /*e1f0*/  PRMT R126, RZ, 0x7610, R126 ;  /* 0x00007610ff7e7816 */ /* 0x002fcc000000007e */
[----:B------:R1:W2:Y:S01]  /*e200*/  @P4 LDG.E.U8 R126, desc[UR24][R128.64] ;  /* 0x00000018807e4981 */ /* 0x0002a2000c1e1100 */
[----:B0-----:R-:W-:-:S04]  /*e210*/  LOP3.LUT R51, R51, 0x1f, RZ, 0xc0, !PT ;  /* 0x0000001f33337812 */ /* 0x001fc800078ec0ff */
[----:B------:R-:W-:Y:S02]  /*e220*/  ISETP.GE.AND P3, PT, R51, R52, PT ;  /* 0x000000343300720c */ /* 0x000fe40003f66270 */
[C---:B------:R-:W-:Y:S02]  /*e230*/  IADD3 R53, P5, PT, R112.reuse, R53, RZ ;  /* 0x0000003570357210 */ /* 0x040fe40007fbe0ff */
[----:B------:R-:W-:Y:S02]  /*e240*/  PRMT R178, RZ, 0x7610, R178 ;  /* 0x00007610ffb27816 */ /* 0x000fe400000000b2 */
[----:B------:R-:W-:Y:S01]  /*e250*/  IADD3 R55, P2, PT, R112, R55, RZ ;  /* 0x0000003770377210 */ /* 0x000fe20007f5e0ff */
[----:B------:R-:W-:Y:S01]  /*e260*/  IMAD.X R54, R113, 0x1, R54, P5 ;  /* 0x0000000171367824 */ /* 0x000fe200028e0636 */
[----:B------:R-:W-:-:S03]  /*e270*/  PRMT R127, RZ, 0x7610, R127 ;  /* 0x00007610ff7f7816 */ /* 0x000fc6000000007f */
[----:B------:R-:W-:Y:S01]  /*e280*/  IMAD.X R57, R113, 0x1, R57, P2 ;  /* 0x0000000171397824 */ /* 0x000fe200010e0639 */
[----:B------:R-:W-:Y:S02]  /*e290*/  IADD3 R56, P2, PT, R112, R56, RZ ;  /* 0x0000003870387210 */ /* 0x000fe40007f5e0ff */
[----:B-1----:R-:W-:-:S03]  /*e2a0*/  PRMT R128, RZ, 0x7610, R128 ;  /* 0x00007610ff807816 */ /* 0x002fc60000000080 */
[----:B------:R-:W-:Y:S01]  /*e2b0*/  IMAD.X R59, R113, 0x1, R59, P2 ;  /* 0x00000001713b7824 */ /* 0x000fe200010e063b */
[----:B------:R-:W-:Y:S02]  /*e2c0*/  PRMT R129, RZ, 0x7610, R129 ;  /* 0x00007610ff817816 */ /* 0x000fe40000000081 */
[----:B------:R-:W-:Y:S02]  /*e2d0*/  IADD3 R60, P2, PT, R112, R60, RZ ;  /* 0x0000003c703c7210 */ /* 0x000fe40007f5e0ff */
[----:B------:R-:W-:-:S03]  /*e2e0*/  PRMT R136, RZ, 0x7610, R136 ;  /* 0x00007610ff887816 */ /* 0x000fc60000000088 */
[----:B------:R-:W-:Y:S01]  /*e2f0*/  IMAD.X R63, R113, 0x1, R63, P2 ;  /* 0x00000001713f7824 */ /* 0x000fe200010e063f */
[----:B------:R-:W-:Y:S02]  /*e300*/  IADD3 R62, P2, PT, R112, R62, RZ ;  /* 0x0000003e703e7210 */ /* 0x000fe40007f5e0ff */
[----:B------:R-:W-:-:S03]  /*e310*/  PRMT R137, RZ, 0x7610, R137 ;  /* 0x00007610ff897816 */ /* 0x000fc60000000089 */
[----:B------:R-:W-:Y:S01]  /*e320*/  IMAD.X R65, R113, 0x1, R65, P2 ;  /* 0x0000000171417824 */ /* 0x000fe200010e0641 */
[----:B------:R-:W-:Y:S02]  /*e330*/  PRMT R138, RZ, 0x7610, R138 ;  /* 0x00007610ff8a7816 */ /* 0x000fe4000000008a */
[----:B------:R-:W-:Y:S02]  /*e340*/  IADD3 R66, P2, PT, R112, R66, RZ ;  /* 0x0000004270427210 */ /* 0x000fe40007f5e0ff */
[----:B------:R-:W-:-:S03]  /*e350*/  PRMT R139, RZ, 0x7610, R139 ;  /* 0x00007610ff8b7816 */ /* 0x000fc6000000008b */
        /* <DEDUP_REMOVED lines=35> */
[----:B---3--:R-:W-:-:S05]  /*e590*/  IADD3 R125, P4, PT, R112, R125, RZ ;  /* 0x0000007d707d7210 */ /* 0x008fca0007f9e0ff */
[----:B------:R-:W-:Y:S01]  /*e5a0*/  IMAD.X R124, R113, 0x1, R124, P4 ;  /* 0x00000001717c7824 */ /* 0x000fe200020e067c */
[----:B------:R0:W-:Y:S04]  /*e5b0*/  STL [R1+0x14c], R125 ;  /* 0x00014c7d01007387 */ /* 0x0001e80000100800 */
[----:B------:R1:W-:Y:S01]  /*e5c0*/  STL [R1+0x148], R124 ;  /* 0x0001487c01007387 */ /* 0x0003e20000100800 */
[----:B0-----:R-:W-:-:S04]  /*e5d0*/  @!P3 LOP3.LUT R125, R125, R124, RZ, 0x3c, !PT ;  /* 0x0000007c7d7db212 */ /* 0x001fc800078e3cff */
[----:B-1----:R-:W-:-:S04]  /*e5e0*/  @!P3 LOP3.LUT R124, R125, R124, RZ, 0x3c, !PT ;  /* 0x0000007c7d7cb212 */ /* 0x002fc800078e3cff */
[----:B------:R-:W-:Y:S01]  /*e5f0*/  @!P3 LOP3.LUT R125, R125, R124, RZ, 0x3c, !PT ;  /* 0x0000007c7d7db212 */ /* 0x000fe200078e3cff */
[----:B------:R-:W-:Y:S01]  /*e600*/  BAR.SYNC.DEFER_BLOCKING 0x0 ;  /* 0x0000000000007b1d */ /* 0x000fe20000010000 */
[----:B------:R-:W-:-:S05]  /*e610*/  IADD3 R58, P4, PT, R112, R58, RZ ;  /* 0x0000003a703a7210 */ /* 0x000fca0007f9e0ff */
[----:B------:R-:W-:Y:S01]  /*e620*/  IMAD.X R61, R113, 0x1, R61, P4 ;  /* 0x00000001713d7824 */ /* 0x000fe200020e063d */
[----:B------:R0:W3:Y:S02]  /*e630*/  @!P3 LDG.E.U8 R178, desc[UR24][R124.64] ;  /* 0x000000187cb2b981 */ /* 0x0000e4000c1e1100 */
[----:B0-----:R-:W-:Y:S02]  /*e640*/  @!P3 IMAD.MOV.U32 R124, RZ, RZ, R53 ;  /* 0x000000ffff7cb224 */ /* 0x001fe400078e0035 */
[----:B------:R-:W-:-:S05]  /*e650*/  @!P3 IMAD.MOV.U32 R125, RZ, RZ, R54 ;  /* 0x000000ffff7db224 */ /* 0x000fca00078e0036 */
[----:B------:R0:W2:Y:S02]  /*e660*/  @!P3 LDG.E.U8 R127, desc[UR24][R124.64] ;  /* 0x000000187c7fb981 */ /* 0x0000a4000c1e1100 */
[----:B0-----:R-:W-:Y:S02]  /*e670*/  @!P3 IMAD.MOV.U32 R124, RZ, RZ, R55 ;  /* 0x000000ffff7cb224 */ /* 0x001fe400078e0037 */
[----:B------:R-:W-:-:S05]  /*e680*/  @!P3 IMAD.MOV.U32 R125, RZ, RZ, R57 ;  /* 0x000000ffff7db224 */ /* 0x000fca00078e0039 */
[----:B------:R0:W2:Y:S02]  /*e690*/  @!P3 LDG.E.U8 R128, desc[UR24][R124.64] ;  /* 0x000000187c80b981 */ /* 0x0000a4000c1e1100 */
[----:B0-----:R-:W-:Y:S02]  /*e6a0*/  @!P3 IMAD.MOV.U32 R124, RZ, RZ, R56 ;  /* 0x000000ffff7cb224 */ /* 0x001fe400078e0038 */
[----:B------:R-:W-:-:S05]  /*e6b0*/  @!P3 IMAD.MOV.U32 R125, RZ, RZ, R59 ;  /* 0x000000ffff7db224 */ /* 0x000fca00078e003b */
[----:B------:R0:W2:Y:S01]  /*e6c0*/  @!P3 LDG.E.U8 R129, desc[UR24][R124.64] ;  /* 0x000000187c81b981 */ /* 0x0000a2000c1e1100 */
[----:B------:R-:W-:Y:S01]  /*e6d0*/  IADD3 R64, P4, PT, R112, R64, RZ ;  /* 0x0000004070407210 */ /* 0x000fe20007f9e0ff */
[----:B0-----:R-:W-:Y:S02]  /*e6e0*/  @!P3 IMAD.MOV.U32 R124, RZ, RZ, R58 ;  /* 0x000000ffff7cb224 */ /* 0x001fe400078e003a */
[----:B------:R-:W-:-:S05]  /*e6f0*/  @!P3 IMAD.MOV.U32 R125, RZ, RZ, R61 ;  /* 0x000000ffff7db224 */ /* 0x000fca00078e003d */
[----:B------:R0:W2:Y:S01]  /*e700*/  @!P3 LDG.E.U8 R136, desc[UR24][R124.64] ;  /* 0x000000187c88b981 */ /* 0x0000a2000c1e1100 */
[----:B------:R-:W-:Y:S02]  /*e710*/  IMAD.X R67, R113, 0x1, R67, P4 ;  /* 0x0000000171437824 */ /* 0x000fe400020e0643 */
        /* <DEDUP_REMOVED lines=45> */
[----:B------:R-:W-:Y:S01]  /*e9f0*/  PRMT R152, RZ, 0x7610, R152 ;  /* 0x00007610ff987816 */ /* 0x000fe20000000098 */
[----:B------:R-:W-:Y:S02]  /*ea00*/  IMAD.X R25, R113, 0x1, R25, P2 ;  /* 0x0000000171197824 */ /* 0x000fe400010e0619 */
[----:B0-----:R-:W-:Y:S02]  /*ea10*/  @!P3 IMAD.MOV.U32 R124, RZ, RZ, R30 ;  /* 0x000000ffff7cb224 */ /* 0x001fe400078e001e */
[----:B------:R-:W-:Y:S01]  /*ea20*/  @!P3 IMAD.MOV.U32 R125, RZ, RZ, R29 ;  /* 0x000000ffff7db224 */ /* 0x000fe200078e001d */
[----:B------:R-:W-:-:S04]  /*ea30*/  IADD3 R24, P2, PT, R112, R24, RZ ;  /* 0x0000001870187210 */ /* 0x000fc80007f5e0ff */
        /* <DEDUP_REMOVED lines=53> */
[----:B------:R-:W0:Y:S04]  /*ed90*/  S2R R51, SR_TID.X ;  /* 0x0000000000337919 */ /* 0x000e280000002100 */
[----:B------:R1:W2:Y:S01]  /*eda0*/  @!P3 LDG.E.U8 R160, desc[UR24][R124.64] ;  /* 0x000000187ca0b981 */ /* 0x0002a2000c1e1100 */
[----:B------:R-:W-:-:S02]  /*edb0*/  IADD3 R202, P2, PT, R112, R202, RZ ;  /* 0x000000ca70ca7210 */ /* 0x000fc40007f5e0ff */
[----:B------:R-:W-:Y:S01]  /*edc0*/  PRMT R162, RZ, 0x7610, R162 ;  /* 0x00007610ffa27816 */ /* 0x000fe200000000a2 */
[----:B-1----:R-:W-:Y:S02]  /*edd0*/  @!P3 IMAD.MOV.U32 R124, RZ, RZ, R194 ;  /* 0x000000ffff7cb224 */ /* 0x002fe400078e00c2 */
[----:B------:R-:W-:Y:S02]  /*ede0*/  @!P3 IMAD.MOV.U32 R125, RZ, RZ, R193 ;  /* 0x000000ffff7db224 */ /* 0x000fe400078e00c1 */
[----:B------:R-:W-:-:S03]  /*edf0*/  IMAD.X R201, R113, 0x1, R201, P2 ;  /* 0x0000000171c97824 */ /* 0x000fc600010e06c9 */
[----:B------:R1:W2:Y:S01]  /*ee00*/  @!P3 LDG.E.U8 R161, desc[UR24][R124.64] ;  /* 0x000000187ca1b981 */ /* 0x0002a2000c1e1100 */
[----:B------:R-:W-:Y:S02]  /*ee10*/  IADD3 R206, P2, PT, R112, R206, RZ ;  /* 0x000000ce70ce7210 */ /* 0x000fe40007f5e0ff */
        /* <DEDUP_REMOVED lines=24> */
[----:B0-----:R-:W-:Y:S02]  /*efa0*/  LOP3.LUT R51, R51, 0x7f, RZ, 0xc0, !PT ;  /* 0x0000007f33337812 */ /* 0x001fe400078ec0ff */
[----:B------:R-:W-:Y:S01]  /*efb0*/  PRMT R167, RZ, 0x7610, R167 ;  /* 0x00007610ffa77816 */ /* 0x000fe200000000a7 */
[----:B-1----:R-:W-:Y:S02]  /*efc0*/  @!P3 IMAD.MOV.U32 R124, RZ, RZ, R214 ;  /* 0x000000ffff7cb224 */ /* 0x002fe400078e00d6 */
[----:B------:R-:W-:Y:S02]  /*efd0*/  @!P3 IMAD.MOV.U32 R125, RZ, RZ, R213 ;  /* 0x000000ffff7db224 */ /* 0x000fe400078e00d5 */
[----:B------:R-:W-:-:S03]  /*efe0*/  IMAD.X R221, R113, 0x1, R221, P2 ;  /* 0x0000000171dd7824 */ /* 0x000fc600010e06dd */
[----:B------:R0:W2:Y:S01]  /*eff0*/  @!P3 LDG.E.U8 R166, desc[UR24][R124.64] ;  /* 0x000000187ca6b981 */ /* 0x0000a2000c1e1100 */
[----:B------:R-:W-:-:S03]  /*f000*/  IADD3 R226, P2, PT, R112, R226, RZ ;  /* 0x000000e270e27210 */ /* 0x000fc60007f5e0ff */
[----:B----4-:R1:W-:Y:S01]  /*f010*/  STS.U8 [R51+UR11+0x9000], R168 ;  /* 0x009000a833007988 */ /* 0x0103e2000800000b */
[----:B0-----:R-:W-:Y:S02]  /*f020*/  @!P3 IMAD.MOV.U32 R124, RZ, RZ, R218 ;  /* 0x000000ffff7cb224 */ /* 0x001fe400078e00da */
[----:B------:R-:W-:Y:S01]  /*f030*/  @!P3 IMAD.MOV.U32 R125, RZ, RZ, R217 ;  /* 0x000000ffff7db224 */ /* 0x000fe200078e00d9 */
[----:B-1----:R-:W-:-:S04]  /*f040*/  PRMT R168, RZ, 0x7610, R168 ;  /* 0x00007610ffa87816 */ /* 0x002fc800000000a8 */
[----:B------:R0:W4:Y:S01]  /*f050*/  @!P3 LDG.E.U8 R167, desc[UR24][R124.64] ;  /* 0x000000187ca7b981 */ /* 0x000122000c1e1100 */
[----:B------:R-:W-:Y:S01]  /*f060*/  IMAD.X R225, R113, 0x1, R225, P2 ;  /* 0x0000000171e17824 */ /* 0x000fe200010e06e1 */
[----:B------:R-:W-:Y:S02]  /*f070*/  IADD3 R230, P2, PT, R112, R230, RZ ;  /* 0x000000e670e67210 */ /* 0x000fe40007f5e0ff */
[----:B------:R1:W-:Y:S01]  /*f080*/  STS.U8 [R51+UR11+0x9400], R130 ;  /* 0x0094008233007988 */ /* 0x0003e2000800000b */
[----:B0-----:R-:W-:Y:S02]  /*f090*/  @!P3 IMAD.MOV.U32 R124, RZ, RZ, R222 ;  /* 0x000000ffff7cb224 */ /* 0x001fe400078e00de */
[----:B------:R-:W-:Y:S01]  /*f0a0*/  @!P3 IMAD.MOV.U32 R125, RZ, RZ, R221 ;  /* 0x000000ffff7db224 */ /* 0x000fe200078e00dd */
[----:B-1----:R-:W-:-:S04]  /*f0b0*/  PRMT R130, RZ, 0x7610, R130 ;  /* 0x00007610ff827816 */ /* 0x002fc80000000082 */
[----:B------:R0:W2:Y:S01]  /*f0c0*/  @!P3 LDG.E.U8 R168, desc[UR24][R124.64] ;  /* 0x000000187ca8b981 */ /* 0x0000a2000c1e1100 */
[----:B------:R-:W-:Y:S01]  /*f0d0*/  IMAD.X R229, R113, 0x1, R229, P2 ;  /* 0x0000000171e57824 */ /* 0x000fe200010e06e5 */
[----:B------:R-:W-:Y:S02]  /*f0e0*/  IADD3 R234, P2, PT, R112, R234, RZ ;  /* 0x000000ea70ea7210 */ /* 0x000fe40007f5e0ff */
[----:B------:R-:W-:Y:S01]  /*f0f0*/  PRMT R169, RZ, 0x7610, R169 ;  /* 0x00007610ffa97816 */ /* 0x000fe200000000a9 */
[----:B0-----:R-:W-:Y:S02]  /*f100*/  @!P3 IMAD.MOV.U32 R124, RZ, RZ, R226 ;  /* 0x000000ffff7cb224 */ /* 0x001fe400078e00e2 */
[----:B------:R-:W-:-:S05]  /*f110*/  @!P3 IMAD.MOV.U32 R125, RZ, RZ, R225 ;  /* 0x000000ffff7db224 */ /* 0x000fca00078e00e1 */
[----:B------:R0:W2:Y:S01]  /*f120*/  @!P3 LDG.E.U8 R130, desc[UR24][R124.64] ;  /* 0x000000187c82b981 */ /* 0x0000a2000c1e1100 */
[----:B------:R-:W-:Y:S01]  /*f130*/  IMAD.X R233, R113, 0x1, R233, P2 ;  /* 0x0000000171e97824 */ /* 0x000fe200010e06e9 */
[----:B------:R-:W-:Y:S02]  /*f140*/  IADD3 R238, P2, PT, R112, R238, RZ ;  /* 0x000000ee70ee7210 */ /* 0x000fe40007f5e0ff */
[----:B------:R1:W-:Y:S01]  /*f150*/  STS.U8 [R51+UR11+0x9800], R123 ;  /* 0x0098007b33007988 */ /* 0x0003e2000800000b */
[----:B0-----:R-:W-:Y:S02]  /*f160*/  @!P3 IMAD.MOV.U32 R124, RZ, RZ, R230 ;  /* 0x000000ffff7cb224 */ /* 0x001fe400078e00e6 */
[----:B------:R-:W-:Y:S01]  /*f170*/  @!P3 IMAD.MOV.U32 R125, RZ, RZ, R229 ;  /* 0x000000ffff7db224 */ /* 0x000fe200078e00e5 */
[----:B------:R0:W-:Y:S01]  /*f180*/  STS.U8 [R51+UR11+0x9c00], R122 ;  /* 0x009c007a33007988 */ /* 0x0001e2000800000b */
[----:B-1----:R-:W-:-:S03]  /*f190*/  @!P3 IMAD.MOV.U32 R123, RZ, RZ, R233 ;  /* 0x000000ffff7bb224 */ /* 0x002fc600078e00e9 */
[----:B------:R1:W2:Y:S01]  /*f1a0*/  @!P3 LDG.E.U8 R169, desc[UR24][R124.64] ;  /* 0x000000187ca9b981 */ /* 0x0002a2000c1e1100 */
[----:B------:R-:W-:Y:S01]  /*f1b0*/  IMAD.X R237, R113, 0x1, R237, P2 ;  /* 0x0000000171ed7824 */ /* 0x000fe200010e06ed */
[----:B------:R-:W-:Y:S01]  /*f1c0*/  IADD3 R242, P2, PT, R112, R242, RZ ;  /* 0x000000f270f27210 */ /* 0x000fe20007f5e0ff */
[----:B0-----:R-:W-:Y:S01]  /*f1d0*/  @!P3 IMAD.MOV.U32 R122, RZ, RZ, R234 ;  /* 0x000000ffff7ab224 */ /* 0x001fe200078e00ea */
[----:B-1----:R-:W-:Y:S02]  /*f1e0*/  PRMT R124, RZ, 0x7610, R124 ;  /* 0x00007610ff7c7816 */ /* 0x002fe4000000007c */
[----:B------:R-:W-:-:S04]  /*f1f0*/  PRMT R125, RZ, 0x7610, R125 ;  /* 0x00007610ff7d7816 */ /* 0x000fc8000000007d */
        /* <DEDUP_REMOVED lines=15> */
[----:B------:R-:W-:-:S03]  /*f2f0*/  IMAD.X R249, R113, 0x1, R249, P2 ;  /* 0x0000000171f97824 */ /* 0x000fc600010e06f9 */
[----:B------:R1:W-:Y:S01]  /*f300*/  STS.U8 [R93+UR11+0x9880], R119 ;  /* 0x009880775d007988 */ /* 0x0003e2000800000b */
[----:B0-----:R-:W-:Y:S02]  /*f310*/  @!P3 IMAD.MOV.U32 R120, RZ, RZ, R246 ;  /* 0x000000ffff78b224 */ /* 0x001fe400078e00f6 */
[----:B------:R-:W-:Y:S01]  /*f320*/  @!P3 IMAD.MOV.U32 R121, RZ, RZ, R245 ;  /* 0x000000ffff79b224 */ /* 0x000fe200078e00f5 */
[----:B------:R0:W-:Y:S01]  /*f330*/  STS.U8 [R93+UR11+0x9c80], R118 ;  /* 0x009c80765d007988 */ /* 0x0001e2000800000b */
[----:B-1----:R-:W-:-:S03]  /*f340*/  @!P3 IMAD.MOV.U32 R119, RZ, RZ, R249 ;  /* 0x000000ffff77b224 */ /* 0x002fc600078e00f9 */
[----:B------:R1:W2:Y:S01]  /*f350*/  @!P3 LDG.E.U8 R123, desc[UR24][R120.64] ;  /* 0x00000018787bb981 */ /* 0x0002a2000c1e1100 */
[----:B0-----:R-:W-:Y:S01]  /*f360*/  @!P3 IMAD.MOV.U32 R118, RZ, RZ, R250 ;  /* 0x000000ffff76b224 */ /* 0x001fe200078e00fa */
[----:B-1----:R-:W-:-:S06]  /*f370*/  PRMT R120, RZ, 0x7610, R120 ;  /* 0x00007610ff787816 */ /* 0x002fcc0000000078 */
[----:B------:R0:W2:Y:S04]  /*f380*/  @!P3 LDG.E.U8 R120, desc[UR24][R118.64] ;  /* 0x000000187678b981 */ /* 0x0000a8000c1e1100 */
[----:B------:R-:W2:Y:S04]  /*f390*/  LDL.LU R118, [R1] ;  /* 0x0000000001767983 */ /* 0x000ea80000300800 */
[----:B------:R-:W0:Y:S01]  /*f3a0*/  LDL.LU R119, [R1+0x4] ;  /* 0x0000040001777983 */ /* 0x000e220000300800 */
[----:B------:R-:W1:Y:S02]  /*f3b0*/  S2R R51, SR_TID.X ;  /* 0x0000000000337919 */ /* 0x000e640000002100 */
[----:B-1----:R-:W-:-:S04]  /*f3c0*/  LOP3.LUT R51, R51, 0x7f, RZ, 0xc0, !PT ;  /* 0x0000007f33337812 */ /* 0x002fc800078ec0ff */
[----:B------:R-:W-:-:S05]  /*f3d0*/  LOP3.LUT R51, R51, 0x20, RZ, 0x3c, !PT ;  /* 0x0000002033337812 */ /* 0x000fca00078e3cff */
[----:B------:R1:W-:Y:S04]  /*f3e0*/  STS.U8 [R51+UR11+0x9100], R117 ;  /* 0x0091007533007988 */ /* 0x0003e8000800000b */
[----:B------:R0:W-:Y:S04]  /*f3f0*/  STS.U8 [R51+UR11+0x9500], R116 ;  /* 0x0095007433007988 */ /* 0x0001e8000800000b */
[----:B-1----:R-:W3:Y:S01]  /*f400*/  LDL.LU R117, [R1+0x14] ;  /* 0x0000140001757983 */ /* 0x002ee20000300800 */
[----:B0-----:R-:W-:-:S05]  /*f410*/  IADD3 R119, P2, PT, R112, R119, RZ ;  /* 0x0000007770777210 */ /* 0x001fca0007f5e0ff */
[----:B--2---:R-:W-:Y:S01]  /*f420*/  IMAD.X R118, R113, 0x1, R118, P2 ;  /* 0x0000000171767824 */ /* 0x004fe200010e0676 */
[----:B------:R0:W-:Y:S04]  /*f430*/  STL [R1+0x4], R119 ;  /* 0x0000047701007387 */ /* 0x0001e80000100800 */
[----:B------:R1:W-:Y:S04]  /*f440*/  STL [R1], R118 ;  /* 0x0000007601007387 */ /* 0x0003e80000100800 */
[----:B------:R-:W2:Y:S01]  /*f450*/  LDL.LU R116, [R1+0x10] ;  /* 0x0000100001747983 */ /* 0x000ea20000300800 */
[----:B0-----:R-:W-:-:S04]  /*f460*/  @!P3 LOP3.LUT R119, R119, R118, RZ, 0x3c, !PT ;  /* 0x000000767777b212 */ /* 0x001fc800078e3cff */
[C---:B-1----:R-:W-:Y:S02]  /*f470*/  @!P3 LOP3.LUT R118, R119.reuse, R118, RZ, 0x3c, !PT ;  /* 0x000000767776b212 */ /* 0x042fe400078e3cff */
[----:B------:R-:W-:Y:S02]  /*f480*/  PRMT R121, RZ, 0x7610, R121 ;  /* 0x00007610ff797816 */ /* 0x000fe40000000079 */
[----:B------:R-:W-:-:S05]  /*f490*/  @!P3 LOP3.LUT R119, R119, R118, RZ, 0x3c, !PT ;  /* 0x000000767777b212 */ /* 0x000fca00078e3cff */
[----:B------:R0:W4:Y:S01]  /*f4a0*/  @!P3 LDG.E.U8 R121, desc[UR24][R118.64] ;  /* 0x000000187679b981 */ /* 0x000122000c1e1100 */
[----:B---3--:R-:W-:-:S05]  /*f4b0*/  IADD3 R117, P2, PT, R112, R117, RZ ;  /* 0x0000007570757210 */ /* 0x008fca0007f5e0ff */
[----:B------:R1:W-:Y:S01]  /*f4c0*/  STL [R1+0x14], R117 ;  /* 0x0000147501007387 */ /* 0x0003e20000100800 */
[----:B0-----:R-:W-:Y:S01]  /*f4d0*/  PRMT R118, RZ, 0x7610, R118 ;  /* 0x00007610ff767816 */ /* 0x001fe20000000076 */
[----:B--2---:R-:W-:-:S05]  /*f4e0*/  IMAD.X R116, R113, 0x1, R116, P2 ;  /* 0x0000000171747824 */ /* 0x004fca00010e0674 */
[-C--:B-1----:R-:W-:Y:S01]  /*f4f0*/  @!P3 LOP3.LUT R117, R117, R116.reuse, RZ, 0x3c, !PT ;  /* 0x000000747575b212 */ /* 0x082fe200078e3cff */
[----:B------:R0:W-:Y:S03]  /*f500*/  STL [R1+0x10], R116 ;  /* 0x0000107401007387 */ /* 0x0001e60000100800 */
[----:B0-----:R-:W-:-:S04]  /*f510*/  @!P3 LOP3.LUT R116, R117, R116, RZ, 0x3c, !PT ;  /* 0x000000747574b212 */ /* 0x001fc800078e3cff */
[----:B------:R-:W-:-:S05]  /*f520*/  @!P3 LOP3.LUT R117, R117, R116, RZ, 0x3c, !PT ;  /* 0x000000747575b212 */ /* 0x000fca00078e3cff */
[----:B------:R0:W2:Y:S04]  /*f530*/  @!P3 LDG.E.U8 R118, desc[UR24][R116.64] ;  /* 0x000000187476b981 */ /* 0x0000a8000c1e1100 */
[----:B------:R-:W3:Y:S04]  /*f540*/  LDL.LU R116, [R1+0x20] ;  /* 0x0000200001747983 */ /* 0x000ee80000300800 */
[----:B------:R-:W0:Y:S04]  /*f550*/  LDL.LU R117, [R1+0x24] ;  /* 0x0000240001757983 */ /* 0x000e280000300800 */
[----:B------:R1:W-:Y:S01]  /*f560*/  STS.U8 [R51+UR11+0x9900], R115 ;  /* 0x0099007333007988 */ /* 0x0003e2000800000b */
[----:B------:R-:W-:-:S03]  /*f570*/  PRMT R119, RZ, 0x7610, R119 ;  /* 0x00007610ff777816 */ /* 0x000fc60000000077 */
[----:B-1----:R-:W2:Y:S01]  /*f580*/  LDL.LU R115, [R1+0x44] ;  /* 0x0000440001737983 */ /* 0x002ea20000300800 */
[----:B0-----:R-:W-:-:S05]  /*f590*/  IADD3 R117, P2, PT, R112, R117, RZ ;  /* 0x0000007570757210 */ /* 0x001fca0007f5e0ff */
[----:B---3--:R-:W-:Y:S01]  /*f5a0*/  IMAD.X R116, R113, 0x1, R116, P2 ;  /* 0x0000000171747824 */ /* 0x008fe200010e0674 */
[----:B------:R0:W-:Y:S04]  /*f5b0*/  STL [R1+0x24], R117 ;  /* 0x0000247501007387 */ /* 0x0001e80000100800 */
[----:B------:R1:W-:Y:S01]  /*f5c0*/  STL [R1+0x20], R116 ;  /* 0x0000207401007387 */ /* 0x0003e20000100800 */
[----:B0-----:R-:W-:-:S04]  /*f5d0*/  @!P3 LOP3.LUT R117, R117, R116, RZ, 0x3c, !PT ;  /* 0x000000747575b212 */ /* 0x001fc800078e3cff */
[----:B-1----:R-:W-:-:S04]  /*f5e0*/  @!P3 LOP3.LUT R116, R117, R116, RZ, 0x3c, !PT ;  /* 0x000000747574b212 */ /* 0x002fc800078e3cff */
[----:B------:R-:W-:-:S05]  /*f5f0*/  @!P3 LOP3.LUT R117, R117, R116, RZ, 0x3c, !PT ;  /* 0x000000747575b212 */ /* 0x000fca00078e3cff */
[----:B------:R0:W3:Y:S04]  /*f600*/  @!P3 LDG.E.U8 R119, desc[UR24][R116.64] ;  /* 0x000000187477b981 */ /* 0x0000e8000c1e1100 */
[----:B------:R-:W2:Y:S04]  /*f610*/  LDL.LU R116, [R1+0x30] ;  /* 0x0000300001747983 */ /* 0x000ea80000300800 */
[----:B------:R-:W0:Y:S04]  /*f620*/  LDL.LU R117, [R1+0x34] ;  /* 0x0000340001757983 */ /* 0x000e280000300800 */
[----:B------:R1:W-:Y:S02]  /*f630*/  STS.U8 [R51+UR11+0x9d00], R132 ;  /* 0x009d008433007988 */ /* 0x0003e4000800000b */
[----:B-1----:R-:W1:Y:S02]  /*f640*/  S2R R51, SR_TID.X ;  /* 0x0000000000337919 */ /* 0x002e640000002100 */
[----:B-1----:R-:W-:-:S04]  /*f650*/  LOP3.LUT R51, R51, 0x7f, RZ, 0xc0, !PT ;  /* 0x0000007f33337812 */ /* 0x002fc800078ec0ff */
[----:B------:R-:W-:-:S05]  /*f660*/  LOP3.LUT R51, R51, 0x30, RZ, 0x3c, !PT ;  /* 0x0000003033337812 */ /* 0x000fca00078e3cff */
[----:B------:R1:W-:Y:S01]  /*f670*/  STS.U8 [R51+UR11+0x9180], R114 ;  /* 0x0091807233007988 */ /* 0x0003e2000800000b */
[----:B0-----:R-:W-:-:S05]  /*f680*/  IADD3 R117, P2, PT, R112, R117, RZ ;  /* 0x0000007570757210 */ /* 0x001fca0007f5e0ff */
[----:B--2---:R-:W-:Y:S01]  /*f690*/  IMAD.X R116, R113, 0x1, R116, P2 ;  /* 0x0000000171747824 */ /* 0x004fe200010e0674 */
[----:B------:R0:W-:Y:S04]  /*f6a0*/  STL [R1+0x34], R117 ;  /* 0x0000347501007387 */ /* 0x0001e80000100800 */
[----:B------:R2:W-:Y:S04]  /*f6b0*/  STL [R1+0x30], R116 ;  /* 0x0000307401007387 */ /* 0x0005e80000100800 */
[----:B-1----:R-:W3:Y:S01]  /*f6c0*/  LDL.LU R114, [R1+0x40] ;  /* 0x0000400001727983 */ /* 0x002ee20000300800 */
[----:B------:R-:W-:-:S02]  /*f6d0*/  IADD3 R115, P2, PT, R112, R115, RZ ;  /* 0x0000007370737210 */ /* 0x000fc40007f5e0ff */
[----:B0-----:R-:W-:-:S04]  /*f6e0*/  @!P3 LOP3.LUT R117, R117, R116, RZ, 0x3c, !PT ;  /* 0x000000747575b212 */ /* 0x001fc800078e3cff */
[C---:B--2---:R-:W-:Y:S01]  /*f6f0*/  @!P3 LOP3.LUT R116, R117.reuse, R116, RZ, 0x3c, !PT ;  /* 0x000000747574b212 */ /* 0x044fe200078e3cff */
[----:B------:R0:W-:Y:S01]  /*f700*/  STL [R1+0x44], R115 ;  /* 0x0000447301007387 */ /* 0x0001e20000100800 */
[----:B------:R-:W-:Y:S02]  /*f710*/  PRMT R132, RZ, 0x7610, R132 ;  /* 0x00007610ff847816 */ /* 0x000fe40000000084 */
[----:B------:R-:W-:-:S05]  /*f720*/  @!P3 LOP3.LUT R117, R117, R116, RZ, 0x3c, !PT ;  /* 0x000000747575b212 */ /* 0x000fca00078e3cff */
[----:B------:R1:W2:Y:S02]  /*f730*/  @!P3 LDG.E.U8 R132, desc[UR24][R116.64] ;  /* 0x000000187484b981 */ /* 0x0002a4000c1e1100 */
[----:B-1----:R-:W-:Y:S01]  /*f740*/  PRMT R116, RZ, 0x7610, R116 ;  /* 0x00007610ff747816 */ /* 0x002fe20000000074 */
[----:B---3--:R-:W-:-:S05]  /*f750*/  IMAD.X R114, R113, 0x1, R114, P2 ;  /* 0x0000000171727824 */ /* 0x008fca00010e0672 */
[-C--:B0-----:R-:W-:Y:S01]  /*f760*/  @!P3 LOP3.LUT R115, R115, R114.reuse, RZ, 0x3c, !PT ;  /* 0x000000727373b212 */ /* 0x081fe200078e3cff */
[----:B------:R0:W-:Y:S03]  /*f770*/  STL [R1+0x40], R114 ;  /* 0x0000407201007387 */ /* 0x0001e60000100800 */
[----:B0-----:R-:W-:-:S04]  /*f780*/  @!P3 LOP3.LUT R114, R115, R114, RZ, 0x3c, !PT ;  /* 0x000000727372b212 */ /* 0x001fc800078e3cff */
[----:B------:R-:W-:-:S05]  /*f790*/  @!P3 LOP3.LUT R115, R115, R114, RZ, 0x3c, !PT ;  /* 0x000000727373b212 */ /* 0x000fca00078e3cff */
[----:B------:R0:W3:Y:S04]  /*f7a0*/  @!P3 LDG.E.U8 R116, desc[UR24][R114.64] ;  /* 0x000000187274b981 */ /* 0x0000e8000c1e1100 */
[----:B------:R-:W2:Y:S04]  /*f7b0*/  LDL.LU R114, [R1+0x50] ;  /* 0x0000500001727983 */ /* 0x000ea80000300800 */
[----:B------:R-:W0:Y:S01]  /*f7c0*/  LDL.LU R115, [R1+0x54] ;  /* 0x0000540001737983 */ /* 0x000e220000300800 */
[----:B------:R-:W-:-:S03]  /*f7d0*/  PRMT R117, RZ, 0x7610, R117 ;  /* 0x00007610ff757816 */ /* 0x000fc60000000075 */
[----:B------:R-:W-:Y:S01]  /*f7e0*/  STS.U8 [R51+UR11+0x9580], R81 ;  /* 0x0095805133007988 */ /* 0x000fe2000800000b */
[----:B0-----:R-:W-:-:S05]  /*f7f0*/  IADD3 R115, P2, PT, R112, R115, RZ ;  /* 0x0000007370737210 */ /* 0x001fca0007f5e0ff */
[----:B--2---:R-:W-:Y:S01]  /*f800*/  IMAD.X R114, R113, 0x1, R114, P2 ;  /* 0x0000000171727824 */ /* 0x004fe200010e0672 */
[----:B------:R0:W-:Y:S04]  /*f810*/  STL [R1+0x54], R115 ;  /* 0x0000547301007387 */ /* 0x0001e80000100800 */
[----:B------:R1:W-:Y:S01]  /*f820*/  STL [R1+0x50], R114 ;  /* 0x0000507201007387 */ /* 0x0003e20000100800 */
[----:B0-----:R-:W-:-:S04]  /*f830*/  @!P3 LOP3.LUT R115, R115, R114, RZ, 0x3c, !PT ;  /* 0x000000727373b212 */ /* 0x001fc800078e3cff */
[----:B-1----:R-:W-:-:S04]  /*f840*/  @!P3 LOP3.LUT R114, R115, R114, RZ, 0x3c, !PT ;  /* 0x000000727372b212 */ /* 0x002fc800078e3cff */
[----:B------:R-:W-:-:S05]  /*f850*/  @!P3 LOP3.LUT R115, R115, R114, RZ, 0x3c, !PT ;  /* 0x000000727373b212 */ /* 0x000fca00078e3cff */
[----:B------:R0:W2:Y:S04]  /*f860*/  @!P3 LDG.E.U8 R117, desc[UR24][R114.64] ;  /* 0x000000187275b981 */ /* 0x0000a8000c1e1100 */
[----:B------:R-:W2:Y:S04]  /*f870*/  LDL.LU R114, [R1+0x60] ;  /* 0x0000600001727983 */ /* 0x000ea80000300800 */
[----:B------:R-:W0:Y:S01]  /*f880*/  LDL.LU R115, [R1+0x64] ;  /* 0x0000640001737983 */ /* 0x000e220000300800 */
[----:B------:R-:W1:Y:S01]  /*f890*/  S2R R51, SR_TID.X ;  /* 0x0000000000337919 */ /* 0x000e620000002100 */
[----:B------:R-:W-:-:S02]  /*f8a0*/  PRMT R170, RZ, 0x7610, R170 ;  /* 0x00007610ffaa7816 */ /* 0x000fc400000000aa */
[----:B-1----:R-:W-:-:S04]  /*f8b0*/  LOP3.LUT R51, R51, 0x7f, RZ, 0xc0, !PT ;  /* 0x0000007f33337812 */ /* 0x002fc800078ec0ff */
[----:B------:R-:W-:-:S05]  /*f8c0*/  LOP3.LUT R81, R51, 0x30, RZ, 0x3c, !PT ;  /* 0x0000003033517812 */ /* 0x000fca00078e3cff */
[----:B------:R1:W-:Y:S04]  /*f8d0*/  STS.U8 [R81+UR11+0x9980], R82 ;  /* 0x0099805251007988 */ /* 0x0003e8000800000b */
[----:B-1----:R-:W3:Y:S01]  /*f8e0*/  LDL.LU R82, [R1+0x84] ;  /* 0x0000840001527983 */ /* 0x002ee20000300800 */
        /* <DEDUP_REMOVED lines=9> */
[----:B------:R-:W0:Y:S04]  /*f980*/  LDL.LU R115, [R1+0x74] ;  /* 0x0000740001737983 */ /* 0x000e280000300800 */
[----:B------:R1:W-:Y:S02]  /*f990*/  STS.U8 [R81+UR11+0x9d80], R131 ;  /* 0x009d808351007988 */ /* 0x0003e4000800000b */
[----:B-1----:R-:W-:-:S05]  /*f9a0*/  LOP3.LUT R81, R51, 0x40, RZ, 0x3c, !PT ;  /* 0x0000004033517812 */ /* 0x002fca00078e3cff */
[----:B------:R1:W-:Y:S01]  /*f9b0*/  STS.U8 [R81+UR11+0x9200], R83 ;  /* 0x0092005351007988 */ /* 0x0003e2000800000b */
[----:B0-----:R-:W-:-:S05]  /*f9c0*/  IADD3 R115, P2, PT, R112, R115, RZ ;  /* 0x0000007370737210 */ /* 0x001fca0007f5e0ff */
[----:B--2---:R-:W-:Y:S01]  /*f9d0*/  IMAD.X R114, R113, 0x1, R114, P2 ;  /* 0x0000000171727824 */ /* 0x004fe200010e0672 */
[----:B------:R0:W-:Y:S04]  /*f9e0*/  STL [R1+0x74], R115 ;  /* 0x0000747301007387 */ /* 0x0001e80000100800 */
[----:B------:R2:W-:Y:S04]  /*f9f0*/  STL [R1+0x70], R114 ;  /* 0x0000707201007387 */ /* 0x0005e80000100800 */
[----:B-1----:R-:W4:Y:S01]  /*fa00*/  LDL.LU R83, [R1+0x80] ;  /* 0x0000800001537983 */ /* 0x002f220000300800 */
[----:B0-----:R-:W-:-:S04]  /*fa10*/  @!P3 LOP3.LUT R115, R115, R114, RZ, 0x3c, !PT ;  /* 0x000000727373b212 */ /* 0x001fc800078e3cff */
[C---:B--2---:R-:W-:Y:S02]  /*fa20*/  @!P3 LOP3.LUT R114, R115.reuse, R114, RZ, 0x3c, !PT ;  /* 0x000000727372b212 */ /* 0x044fe400078e3cff */
[----:B------:R-:W-:Y:S02]  /*fa30*/  PRMT R131, RZ, 0x7610, R131 ;  /* 0x00007610ff837816 */ /* 0x000fe40000000083 */
[----:B------:R-:W-:Y:S02]  /*fa40*/  @!P3 LOP3.LUT R115, R115, R114, RZ, 0x3c, !PT ;  /* 0x000000727373b212 */ /* 0x000fe400078e3cff */
[----:B---3--:R-:W-:-:S03]  /*fa50*/  IADD3 R82, P2, PT, R112, R82, RZ ;  /* 0x0000005270527210 */ /* 0x008fc60007f5e0ff */
[----:B------:R0:W2:Y:S04]  /*fa60*/  @!P3 LDG.E.U8 R131, desc[UR24][R114.64] ;  /* 0x000000187283b981 */ /* 0x0000a8000c1e1100 */
[----:B------:R1:W-:Y:S01]  /*fa70*/  STL [R1+0x84], R82 ;  /* 0x0000845201007387 */ /* 0x0003e20000100800 */
[----:B0-----:R-:W-:Y:S01]  /*fa80*/  PRMT R114, RZ, 0x7610, R114 ;  /* 0x00007610ff727816 */ /* 0x001fe20000000072 */
[----:B----4-:R-:W-:-:S05]  /*fa90*/  IMAD.X R83, R113, 0x1, R83, P2 ;  /* 0x0000000171537824 */ /* 0x010fca00010e0653 */
[----:B------:R0:W-:Y:S04]  /*faa0*/  STL [R1+0x80], R83 ;  /* 0x0000805301007387 */ /* 0x0001e80000100800 */
[----:B------:R3:W4:Y:S04]  /*fab0*/  @!P3 LDG.E.U8 R114, desc[UR24][R82.64] ;  /* 0x000000185272b981 */ /* 0x000728000c1e1100 */
[----:B-1----:R-:W2:Y:S04]  /*fac0*/  LDL.LU R82, [R1+0x90] ;  /* 0x0000900001527983 */ /* 0x002ea80000300800 */
[----:B0-----:R-:W3:Y:S04]  /*fad0*/  LDL.LU R83, [R1+0x94] ;  /* 0x0000940001537983 */ /* 0x001ee80000300800 */
[----:B------:R0:W-:Y:S02]  /*fae0*/  STS.U8 [R81+UR11+0x9600], R84 ;  /* 0x0096005451007988 */ /* 0x0001e4000800000b */
[----:B0-----:R-:W-:-:S02]  /*faf0*/  PRMT R84, RZ, 0x7610, R84 ;  /* 0x00007610ff547816 */ /* 0x001fc40000000054 */
[----:B---3--:R-:W-:-:S05]  /*fb00*/  IADD3 R83, P2, PT, R112, R83, RZ ;  /* 0x0000005370537210 */ /* 0x008fca0007f5e0ff */
[----:B--2---:R-:W-:Y:S01]  /*fb10*/  IMAD.X R82, R113, 0x1, R82, P2 ;  /* 0x0000000171527824 */ /* 0x004fe200010e0652 */
[----:B------:R0:W-:Y:S04]  /*fb20*/  STL [R1+0x94], R83 ;  /* 0x0000945301007387 */ /* 0x0001e80000100800 */
[----:B------:R1:W-:Y:S01]  /*fb30*/  STL [R1+0x90], R82 ;  /* 0x0000905201007387 */ /* 0x0003e20000100800 */
[----:B0-----:R-:W-:-:S04]  /*fb40*/  @!P3 LOP3.LUT R83, R83, R82, RZ, 0x3c, !PT ;  /* 0x000000525353b212 */ /* 0x001fc800078e3cff */
[----:B-1----:R-:W-:-:S04]  /*fb50*/  @!P3 LOP3.LUT R82, R83, R82, RZ, 0x3c, !PT ;  /* 0x000000525352b212 */ /* 0x002fc800078e3cff */
[----:B------:R-:W-:-:S05]  /*fb60*/  @!P3 LOP3.LUT R83, R83, R82, RZ, 0x3c, !PT ;  /* 0x000000525353b212 */ /* 0x000fca00078e3cff */
[----:B------:R0:W2:Y:S04]  /*fb70*/  @!P3 LDG.E.U8 R84, desc[UR24][R82.64] ;  /* 0x000000185254b981 */ /* 0x0000a8000c1e1100 */
[----:B------:R-:W3:Y:S04]  /*fb80*/  LDL.LU R82, [R1+0xa0] ;  /* 0x0000a00001527983 */ /* 0x000ee80000300800 */
[----:B------:R-:W0:Y:S04]  /*fb90*/  LDL.LU R83, [R1+0xa4] ;  /* 0x0000a40001537983 */ /* 0x000e280000300800 */
[----:B------:R1:W-:Y:S02]  /*fba0*/  STS.U8 [R81+UR11+0x9a00], R85 ;  /* 0x009a005551007988 */ /* 0x0003e4000800000b */
[----:B-1----:R-:W-:-:S02]  /*fbb0*/  PRMT R85, RZ, 0x7610, R85 ;  /* 0x00007610ff557816 */ /* 0x002fc40000000055 */
        /* <DEDUP_REMOVED lines=9> */
[----:B------:R-:W0:Y:S01]  /*fc50*/  LDL.LU R83, [R1+0xb4] ;  /* 0x0000b40001537983 */ /* 0x000e220000300800 */
[----:B------:R-:W-:Y:S02]  /*fc60*/  PRMT R115, RZ, 0x7610, R115 ;  /* 0x00007610ff737816 */ /* 0x000fe40000000073 */
        /* <DEDUP_REMOVED lines=12> */
[----:B------:R1:W-:Y:S02]  /*fd30*/  STS.U8 [R81+UR11+0x9280], R86 ;  /* 0x0092805651007988 */ /* 0x0003e4000800000b */
[----:B-1----:R-:W-:Y:S02]  /*fd40*/  PRMT R86, RZ, 0x7610, R86 ;  /* 0x00007610ff567816 */ /* 0x002fe40000000056 */
        /* <DEDUP_REMOVED lines=11> */
[----:B-1----:R-:W-:-:S02]  /*fe00*/  PRMT R87, RZ, 0x7610, R87 ;  /* 0x00007610ff577816 */ /* 0x002fc40000000057 */
        /* <DEDUP_REMOVED lines=47> */
[----:B-----5:R1:W-:Y:S02]  /*10100*/  STS.U8 [R81+UR11+0x9700], R90 ;  /* 0x0097005a51007988 */ /* 0x0203e4000800000b */
        /* <DEDUP_REMOVED lines=9> */
[----:B------:R-:W5:Y:S04]  /*101a0*/  LDL.LU R82, [R1+0x128] ;  /* 0x0001280001527983 */ /* 0x000f680000300800 */
[----:B------:R-:W0:Y:S04]  /*101b0*/  LDL.LU R83, [R1+0x12c] ;  /* 0x00012c0001537983 */ /* 0x000e280000300800 */
[----:B------:R1:W-:Y:S02]  /*101c0*/  STS.U8 [R81+UR11+0x9b00], R91 ;  /* 0x009b005b51007988 */ /* 0x0003e4000800000b */
[----:B-1----:R-:W-:-:S02]  /*101d0*/  PRMT R91, RZ, 0x7610, R91 ;  /* 0x00007610ff5b7816 */ /* 0x002fc4000000005b */
[----:B0-----:R-:W-:-:S05]  /*101e0*/  IADD3 R83, P2, PT, R112, R83, RZ ;  /* 0x0000005370537210 */ /* 0x001fca0007f5e0ff */
[----:B-----5:R-:W-:Y:S01]  /*101f0*/  IMAD.X R82, R113, 0x1, R82, P2 ;  /* 0x0000000171527824 */ /* 0x020fe200010e0652 */
[----:B------:R0:W-:Y:S04]  /*10200*/  STL [R1+0x12c], R83 ;  /* 0x00012c5301007387 */ /* 0x0001e80000100800 */
[----:B------:R1:W-:Y:S01]  /*10210*/  STL [R1+0x128], R82 ;  /* 0x0001285201007387 */ /* 0x0003e20000100800 */
[----:B0-----:R-:W-:-:S04]  /*10220*/  @!P3 LOP3.LUT R83, R83, R82, RZ, 0x3c, !PT ;  /* 0x000000525353b212 */ /* 0x001fc800078e3cff */
[----:B-1----:R-:W-:-:S04]  /*10230*/  @!P3 LOP3.LUT R82, R83, R82, RZ, 0x3c, !PT ;  /* 0x000000525352b212 */ /* 0x002fc800078e3cff */
[----:B------:R-:W-:-:S05]  /*10240*/  @!P3 LOP3.LUT R83, R83, R82, RZ, 0x3c, !PT ;  /* 0x000000525353b212 */ /* 0x000fca00078e3cff */
[----:B------:R0:W5:Y:S04]  /*10250*/  @!P3 LDG.E.U8 R91, desc[UR24][R82.64] ;  /* 0x00000018525bb981 */ /* 0x000168000c1e1100 */
        /* <DEDUP_REMOVED lines=15> */
[----:B------:R1:W-:Y:S04]  /*10350*/  STS.U8 [R81+UR11+0x9380], R92 ;  /* 0x0093805c51007988 */ /* 0x0003e8000800000b */
[----:B------:R3:W-:Y:S01]  /*10360*/  STS.U8 [R81+UR11+0x9780], R94 ;  /* 0x0097805e51007988 */ /* 0x0007e2000800000b */
[----:B-1----:R-:W-:Y:S02]  /*10370*/  PRMT R92, RZ, 0x7610, R92 ;  /* 0x00007610ff5c7816 */ /* 0x002fe4000000005c */
[----:B---3--:R-:W-:Y:S01]  /*10380*/  PRMT R94, RZ, 0x7610, R94 ;  /* 0x00007610ff5e7816 */ /* 0x008fe2000000005e */
[----:B------:R1:W-:Y:S04]  /*10390*/  STS.U8 [R81+UR11+0x9b80], R95 ;  /* 0x009b805f51007988 */ /* 0x0003e8000800000b */
[----:B------:R3:W-:Y:S01]  /*103a0*/  STS.U8 [R81+UR11+0x9f80], R126 ;  /* 0x009f807e51007988 */ /* 0x0007e2000800000b */
[----:B-1----:R-:W-:-:S02]  /*103b0*/  PRMT R95, RZ, 0x7610, R95 ;  /* 0x00007610ff5f7816 */ /* 0x002fc4000000005f */
[----:B---3--:R-:W-:Y:S01]  /*103c0*/  PRMT R126, RZ, 0x7610, R126 ;  /* 0x00007610ff7e7816 */ /* 0x008fe2000000007e */
[----:B------:R1:W-:Y:S04]  /*103d0*/  STS.U8 [R51+UR11+0x4000], R127 ;  /* 0x0040007f33007988 */ /* 0x0003e8000800000b */
[----:B------:R3:W-:Y:S01]  /*103e0*/  STS.U8 [R51+UR11+0x4100], R128 ;  /* 0x0041008033007988 */ /* 0x0007e2000800000b */
[----:B-1----:R-:W-:Y:S02]  /*103f0*/  PRMT R127, RZ, 0x7610, R127 ;  /* 0x00007610ff7f7816 */ /* 0x002fe4000000007f */
[----:B---3--:R-:W-:Y:S01]  /*10400*/  PRMT R128, RZ, 0x7610, R128 ;  /* 0x00007610ff807816 */ /* 0x008fe20000000080 */
[----:B------:R1:W-:Y:S01]  /*10410*/  STS.U8 [R51+UR11+0x4200], R129 ;  /* 0x0042008133007988 */ /* 0x0003e2000800000b */
[----:B------:R-:W-:-:S02]  /*10420*/  PRMT R135, RZ, 0x7610, R135 ;  /* 0x00007610ff877816 */ /* 0x000fc40000000087 */
[----:B-1----:R-:W-:Y:S01]  /*10430*/  PRMT R129, RZ, 0x7610, R129 ;  /* 0x00007610ff817816 */ /* 0x002fe20000000081 */
        /* <DEDUP_REMOVED lines=23> */
[----:B---3--:R-:W-:Y:S02]  /*105b0*/  PRMT R147, RZ, 0x7610, R147 ;  /* 0x00007610ff937816 */ /* 0x008fe40000000093 */
[----:B0-----:R-:W-:-:S05]  /*105c0*/  IADD3 R83, P2, PT, R112, R83, RZ ;  /* 0x0000005370537210 */ /* 0x001fca0007f5e0ff */
[C---:B--2---:R-:W-:Y:S01]  /*105d0*/  IMAD.X R82, R113.reuse, 0x1, R82, P2 ;  /* 0x0000000171527824 */ /* 0x044fe200010e0652 */
[C---:B------:R-:W-:Y:S01]  /*105e0*/  IADD3 R20, P2, PT, R112.reuse, R20, RZ ;  /* 0x0000001470147210 */ /* 0x040fe20007f5e0ff */
[----:B------:R0:W-:Y:S04]  /*105f0*/  STL [R1+0x144], R83 ;  /* 0x0001445301007387 */ /* 0x0001e80000100800 */
[----:B------:R1:W-:Y:S01]  /*10600*/  STL [R1+0x140], R82 ;  /* 0x0001405201007387 */ /* 0x0003e20000100800 */
[----:B------:R-:W-:Y:S01]  /*10610*/  IMAD.X R19, R113, 0x1, R19, P2 ;  /* 0x0000000171137824 */ /* 0x000fe200010e0613 */
[----:B------:R-:W-:Y:S02]  /*10620*/  IADD3 R18, P2, PT, R112, R18, RZ ;  /* 0x0000001270127210 */ /* 0x000fe40007f5e0ff */
[----:B0-----:R-:W-:-:S04]  /*10630*/  @!P3 LOP3.LUT R83, R83, R82, RZ, 0x3c, !PT ;  /* 0x000000525353b212 */ /* 0x001fc800078e3cff */
[----:B-1----:R-:W-:Y:S01]  /*10640*/  @!P3 LOP3.LUT R82, R83, R82, RZ, 0x3c, !PT ;  /* 0x000000525352b212 */ /* 0x002fe200078e3cff */
[----:B------:R-:W-:Y:S01]  /*10650*/  IMAD.X R17, R113, 0x1, R17, P2 ;  /* 0x0000000171117824 */ /* 0x000fe200010e0611 */
[----:B------:R-:W-:Y:S02]  /*10660*/  IADD3 R16, P2, PT, R112, R16, RZ ;  /* 0x0000001070107210 */ /* 0x000fe40007f5e0ff */
[----:B------:R-:W-:-:S03]  /*10670*/  @!P3 LOP3.LUT R83, R83, R82, RZ, 0x3c, !PT ;  /* 0x000000525353b212 */ /* 0x000fc600078e3cff */
[C---:B------:R-:W-:Y:S02]  /*10680*/  IMAD.X R15, R113.reuse, 0x1, R15, P2 ;  /* 0x00000001710f7824 */ /* 0x040fe400010e060f */
[----:B------:R0:W2:Y:S01]  /*10690*/  @!P3 LDG.E.U8 R92, desc[UR24][R82.64] ;  /* 0x00000018525cb981 */ /* 0x0000a2000c1e1100 */
[----:B------:R-:W-:Y:S01]  /*106a0*/  IADD3 R14, P2, PT, R112, R14, RZ ;  /* 0x0000000e700e7210 */ /* 0x000fe20007f5e0ff */
[----:B0-----:R-:W-:Y:S02]  /*106b0*/  @!P3 IMAD.MOV.U32 R82, RZ, RZ, R20 ;  /* 0x000000ffff52b224 */ /* 0x001fe400078e0014 */
[----:B------:R-:W-:Y:S02]  /*106c0*/  @!P3 IMAD.MOV.U32 R83, RZ, RZ, R19 ;  /* 0x000000ffff53b224 */ /* 0x000fe400078e0013 */
[----:B------:R-:W-:-:S03]  /*106d0*/  IMAD.X R13, R113, 0x1, R13, P2 ;  /* 0x00000001710d7824 */ /* 0x000fc600010e060d */
[----:B------:R0:W3:Y:S01]  /*106e0*/  @!P3 LDG.E.U8 R94, desc[UR24][R82.64] ;  /* 0x00000018525eb981 */ /* 0x0000e2000c1e1100 */
[----:B------:R-:W-:Y:S01]  /*106f0*/  IADD3 R12, P2, PT, R112, R12, RZ ;  /* 0x0000000c700c7210 */ /* 0x000fe20007f5e0ff */
[----:B0-----:R-:W-:Y:S02]  /*10700*/  @!P3 IMAD.MOV.U32 R82, RZ, RZ, R18 ;  /* 0x000000ffff52b224 */ /* 0x001fe400078e0012 */
[----:B------:R-:W-:Y:S02]  /*10710*/  @!P3 IMAD.MOV.U32 R83, RZ, RZ, R17 ;  /* 0x000000ffff53b224 */ /* 0x000fe400078e0011 */
[----:B------:R-:W-:-:S03]  /*10720*/  IMAD.X R11, R113, 0x1, R11, P2 ;  /* 0x00000001710b7824 */ /* 0x000fc600010e060b */
[----:B------:R0:W2:Y:S01]  /*10730*/  @!P3 LDG.E.U8 R95, desc[UR24][R82.64] ;  /* 0x00000018525fb981 */ /* 0x0000a2000c1e1100 */
        /* <DEDUP_REMOVED lines=31> */
[----:B------:R-:W-:Y:S02]  /*10930*/  @!P3 IMAD.MOV.U32 R81, RZ, RZ, R97 ;  /* 0x000000ffff51b224 */ /* 0x000fe400078e0061 */
[----:B0-----:R-:W-:-:S03]  /*10940*/  @!P3 IMAD.MOV.U32 R82, RZ, RZ, R4 ;  /* 0x000000ffff52b224 */ /* 0x001fc600078e0004 */
[----:B------:R0:W2:Y:S01]  /*10950*/  @!P3 LDG.E.U8 R139, desc[UR24][R80.64] ;  /* 0x00000018508bb981 */ /* 0x0000a2000c1e1100 */
[----:B------:R-:W-:Y:S02]  /*10960*/  @!P3 IMAD.MOV.U32 R83, RZ, RZ, R3 ;  /* 0x000000ffff53b224 */ /* 0x000fe400078e0003 */
[----:B------:R-:W-:-:S03]  /*10970*/  IMAD.X R98, R113, 0x1, R98, P2 ;  /* 0x0000000171627824 */ /* 0x000fc600010e0662 */
[----:B------:R1:W2:Y:S01]  /*10980*/  @!P3 LDG.E.U8 R137, desc[UR24][R82.64] ;  /* 0x000000185289b981 */ /* 0x0002a2000c1e1100 */
[----:B------:R-:W-:Y:S02]  /*10990*/  IADD3 R78, P2, PT, R112, R78, RZ ;  /* 0x0000004e704e7210 */ /* 0x000fe40007f5e0ff */
[----:B0-----:R-:W-:Y:S01]  /*109a0*/  PRMT R81, RZ, 0x7610, R81 ;  /* 0x00007610ff517816 */ /* 0x001fe20000000051 */
[----:B-1----:R-:W-:Y:S02]  /*109b0*/  @!P3 IMAD.MOV.U32 R82, RZ, RZ, R2 ;  /* 0x000000ffff52b224 */ /* 0x002fe400078e0002 */
        /* <DEDUP_REMOVED lines=43> */
[----:B------:R-:W-:-:S03]  /*10c70*/  IADD3 R69, P2, PT, R112, R69, RZ ;  /* 0x0000004570457210 */ /* 0x000fc60007f5e0ff */
[----:B------:R1:W-:Y:S01]  /*10c80*/  STS.U8 [R51+UR11+0x4f00], R148 ;  /* 0x004f009433007988 */ /* 0x0003e2000800000b */
[----:B0-----:R-:W-:Y:S02]  /*10c90*/  @!P3 IMAD.MOV.U32 R82, RZ, RZ, R71 ;  /* 0x000000ffff52b224 */ /* 0x001fe400078e0047 */
[----:B------:R-:W-:Y:S01]  /*10ca0*/  @!P3 IMAD.MOV.U32 R83, RZ, RZ, R106 ;  /* 0x000000ffff53b224 */ /* 0x000fe200078e006a */
[----:B-1----:R-:W-:-:S04]  /*10cb0*/  PRMT R148, RZ, 0x7610, R148 ;  /* 0x00007610ff947816 */ /* 0x002fc80000000094 */
[----:B------:R0:W2:Y:S01]  /*10cc0*/  @!P3 LDG.E.U8 R147, desc[UR24][R82.64] ;  /* 0x000000185293b981 */ /* 0x0000a2000c1e1100 */
        /* <DEDUP_REMOVED lines=147> */
[----:B------:R-:W-:-:S03]  /*11600*/  IMAD.X R251, R113, 0x1, R251, P2 ;  /* 0x0000000171fb7824 */ /* 0x000fc600010e06fb */
[----:B------:R1:W-:Y:S01]  /*11610*/  STS.U8 [R51+UR11+0x6700], R125 ;  /* 0x0067007d33007988 */ /* 0x0003e2000800000b */
[----:B0-----:R-:W-:Y:S02]  /*11620*/  @!P3 IMAD.MOV.U32 R82, RZ, RZ, R248 ;  /* 0x000000ffff52b224 */ /* 0x001fe400078e00f8 */
[----:B------:R-:W-:Y:S01]  /*11630*/  @!P3 IMAD.MOV.U32 R83, RZ, RZ, R247 ;  /* 0x000000ffff53b224 */ /* 0x000fe200078e00f7 */
[----:B-1----:R-:W-:-:S04]  /*11640*/  PRMT R125, RZ, 0x7610, R125 ;  /* 0x00007610ff7d7816 */ /* 0x002fc8000000007d */
[----:B------:R0:W2:Y:S04]  /*11650*/  @!P3 LDG.E.U8 R124, desc[UR24][R82.64] ;  /* 0x00000018527cb981 */ /* 0x0000a8000c1e1100 */
[----:B------:R1:W-:Y:S01]  /*11660*/  STS.U8 [R51+UR11+0x6500], R169 ;  /* 0x006500a933007988 */ /* 0x0003e2000800000b */
[----:B0-----:R-:W-:Y:S02]  /*11670*/  @!P3 IMAD.MOV.U32 R82, RZ, RZ, R252 ;  /* 0x000000ffff52b224 */ /* 0x001fe400078e00fc */
[----:B------:R-:W-:Y:S01]  /*11680*/  @!P3 IMAD.MOV.U32 R83, RZ, RZ, R251 ;  /* 0x000000ffff53b224 */ /* 0x000fe200078e00fb */
[----:B-1----:R-:W2:Y:S04]  /*11690*/  LDL.LU R169, [R1+0x3c] ;  /* 0x00003c0001a97983 */ /* 0x002ea80000300800 */
        /* <DEDUP_REMOVED lines=37> */
[----:B------:R-:W2:Y:S01]  /*118f0*/  LDL.LU R83, [R1+0x38] ;  /* 0x0000380001537983 */ /* 0x000ea20000300800 */
[----:B------:R-:W-:-:S03]  /*11900*/  IADD3 R169, P2, PT, R112, R169, RZ ;  /* 0x000000a970a97210 */ /* 0x000fc60007f5e0ff */
[----:B------:R1:W-:Y:S02]  /*11910*/  STS.U8 [R51+UR11+0x6b00], R121 ;  /* 0x006b007933007988 */ /* 0x0003e4000800000b */
[----:B0-----:R-:W-:Y:S02]  /*11920*/  @!P3 IMAD.MOV.U32 R82, RZ, RZ, R169 ;  /* 0x000000ffff52b224 */ /* 0x001fe400078e00a9 */
[----:B------:R0:W-:Y:S01]  /*11930*/  STL [R1+0x3c], R169 ;  /* 0x00003ca901007387 */ /* 0x0001e20000100800 */
[----:B-1----:R-:W-:Y:S01]  /*11940*/  PRMT R121, RZ, 0x7610, R121 ;  /* 0x00007610ff797816 */ /* 0x002fe20000000079 */
[----:B--2---:R-:W-:-:S05]  /*11950*/  IMAD.X R83, R113, 0x1, R83, P2 ;  /* 0x0000000171537824 */ /* 0x004fca00010e0653 */
[----:B------:R1:W-:Y:S04]  /*11960*/  STL [R1+0x38], R83 ;  /* 0x0000385301007387 */ /* 0x0003e80000100800 */
[----:B0-----:R-:W2:Y:S04]  /*11970*/  LDL.LU R169, [R1+0x7c] ;  /* 0x00007c0001a97983 */ /* 0x001ea80000300800 */
[----:B------:R0:W2:Y:S04]  /*11980*/  @!P3 LDG.E.U8 R121, desc[UR24][R82.64] ;  /* 0x000000185279b981 */ /* 0x0000a8000c1e1100 */
[----:B------:R-:W2:Y:S04]  /*11990*/  LDL.LU R82, [R1+0x48] ;  /* 0x0000480001527983 */ /* 0x000ea80000300800 */
[----:B-1----:R-:W0:Y:S04]  /*119a0*/  LDL.LU R83, [R1+0x4c] ;  /* 0x00004c0001537983 */ /* 0x002e280000300800 */
        /* <DEDUP_REMOVED lines=58> */
[----:B------:R1:W-:Y:S04]  /*11d50*/  STS.U8 [R51+UR11+0x7100], R170 ;  /* 0x007100aa33007988 */ /* 0x0003e8000800000b */
[----:B-1----:R-:W3:Y:S04]  /*11d60*/  LDL.LU R170, [R1+0xcc] ;  /* 0x0000cc0001aa7983 */ /* 0x002ee80000300800 */
        /* <DEDUP_REMOVED lines=24> */
[----:B----4-:R1:W-:Y:S02]  /*11ef0*/  STS.U8 [R51+UR11+0x7300], R114 ;  /* 0x0073007233007988 */ /* 0x0103e4000800000b */
[----:B0-----:R-:W-:Y:S02]  /*11f00*/  @!P3 IMAD.MOV.U32 R82, RZ, RZ, R169 ;  /* 0x000000ffff52b224 */ /* 0x001fe400078e00a9 */
[----:B------:R0:W-:Y:S01]  /*11f10*/  STL [R1+0xbc], R169 ;  /* 0x0000bca901007387 */ /* 0x0001e20000100800 */
[----:B-1----:R-:W-:Y:S01]  /*11f20*/  PRMT R114, RZ, 0x7610, R114 ;  /* 0x00007610ff727816 */ /* 0x002fe20000000072 */
[----:B--2---:R-:W-:-:S05]  /*11f30*/  IMAD.X R83, R113, 0x1, R83, P2 ;  /* 0x0000000171537824 */ /* 0x004fca00010e0653 */
[----:B------:R1:W-:Y:S04]  /*11f40*/  STL [R1+0xb8], R83 ;  /* 0x0000b85301007387 */ /* 0x0003e80000100800 */
[----:B0-----:R-:W2:Y:S04]  /*11f50*/  LDL.LU R169, [R1+0xfc] ;  /* 0x0000fc0001a97983 */ /* 0x001ea80000300800 */
[----:B------:R0:W4:Y:S04]  /*11f60*/  @!P3 LDG.E.U8 R114, desc[UR24][R82.64] ;  /* 0x000000185272b981 */ /* 0x000128000c1e1100 */
[----:B-1----:R-:W2:Y:S01]  /*11f70*/  LDL.LU R83, [R1+0xc8] ;  /* 0x0000c80001537983 */ /* 0x002ea20000300800 */
[----:B---3--:R-:W-:-:S03]  /*11f80*/  IADD3 R170, P2, PT, R112, R170, RZ ;  /* 0x000000aa70aa7210 */ /* 0x008fc60007f5e0ff */
[----:B------:R1:W-:Y:S02]  /*11f90*/  STS.U8 [R51+UR11+0x7400], R84 ;  /* 0x0074005433007988 */ /* 0x0003e4000800000b */
[----:B0-----:R-:W-:Y:S02]  /*11fa0*/  @!P3 IMAD.MOV.U32 R82, RZ, RZ, R170 ;  /* 0x000000ffff52b224 */ /* 0x001fe400078e00aa */
[----:B------:R0:W-:Y:S01]  /*11fb0*/  STL [R1+0xcc], R170 ;  /* 0x0000ccaa01007387 */ /* 0x0001e20000100800 */
[----:B-1----:R-:W-:Y:S01]  /*11fc0*/  PRMT R84, RZ, 0x7610, R84 ;  /* 0x00007610ff547816 */ /* 0x002fe20000000054 */
[----:B--2---:R-:W-:-:S05]  /*11fd0*/  IMAD.X R83, R113, 0x1, R83, P2 ;  /* 0x0000000171537824 */ /* 0x004fca00010e0653 */
[----:B------:R1:W-:Y:S04]  /*11fe0*/  STL [R1+0xc8], R83 ;  /* 0x0000c85301007387 */ /* 0x0003e80000100800 */
[----:B0-----:R-:W2:Y:S04]  /*11ff0*/  LDL.LU R170, [R1+0x10c] ;  /* 0x00010c0001aa7983 */ /* 0x001ea80000300800 */
[----:B------:R0:W3:Y:S04]  /*12000*/  @!P3 LDG.E.U8 R84, desc[UR24][R82.64] ;  /* 0x000000185254b981 */ /* 0x0000e8000c1e1100 */
        /* <DEDUP_REMOVED lines=34> */
[----:B-1----:R-:W2:Y:S01]  /*12230*/  LDL.LU R83, [R1+0x108] ;  /* 0x0001080001537983 */ /* 0x002ea20000300800 */
        /* <DEDUP_REMOVED lines=24> */
[----:B------:R3:W-:Y:S01]  /*123c0*/  STS.U8 [R51+UR11+0x7b00], R89 ;  /* 0x007b005933007988 */ /* 0x0007e2000800000b */
[----:B-1----:R-:W-:-:S02]  /*123d0*/  PRMT R133, RZ, 0x7610, R133 ;  /* 0x00007610ff857816 */ /* 0x002fc40000000085 */
[----:B---3--:R-:W-:Y:S02]  /*123e0*/  PRMT R89, RZ, 0x7610, R89 ;  /* 0x00007610ff597816 */ /* 0x008fe40000000059 */
[----:B0-----:R-:W-:-:S05]  /*123f0*/  IADD3 R83, P2, PT, R112, R83, RZ ;  /* 0x0000005370537210 */ /* 0x001fca0007f5e0ff */
[----:B--2---:R-:W-:Y:S01]  /*12400*/  IMAD.X R82, R113, 0x1, R82, P2 ;  /* 0x0000000171527824 */ /* 0x004fe200010e0652 */
[----:B------:R0:W-:Y:S01]  /*12410*/  STL [R1+0x134], R83 ;  /* 0x0001345301007387 */ /* 0x0001e20000100800 */
[----:B------:R-:W-:-:S03]  /*12420*/  IADD3 R169, P2, PT, R112, R169, RZ ;  /* 0x000000a970a97210 */ /* 0x000fc60007f5e0ff */
[----:B------:R1:W-:Y:S01]  /*12430*/  STL [R1+0x130], R82 ;  /* 0x0001305201007387 */ /* 0x0003e20000100800 */
[----:B0-----:R-:W-:-:S04]  /*12440*/  @!P3 LOP3.LUT R83, R83, R82, RZ, 0x3c, !PT ;  /* 0x000000525353b212 */ /* 0x001fc800078e3cff */
[----:B-1----:R-:W-:Y:S01]  /*12450*/  @!P3 LOP3.LUT R82, R83, R82, RZ, 0x3c, !PT ;  /* 0x000000525352b212 */ /* 0x002fe200078e3cff */
[----:B------:R-:W-:-:S03]  /*12460*/  IMAD.X R170, R113, 0x1, R170, P2 ;  /* 0x0000000171aa7824 */ /* 0x000fc600010e06aa */
[----:B------:R-:W-:-:S05]  /*12470*/  @!P3 LOP3.LUT R83, R83, R82, RZ, 0x3c, !PT ;  /* 0x000000525353b212 */ /* 0x000fca00078e3cff */
[----:B------:R0:W2:Y:S02]  /*12480*/  @!P3 LDG.E.U8 R133, desc[UR24][R82.64] ;  /* 0x000000185285b981 */ /* 0x0000a4000c1e1100 */
[----:B0-----:R-:W-:Y:S02]  /*12490*/  @!P3 IMAD.MOV.U32 R82, RZ, RZ, R169 ;  /* 0x000000ffff52b224 */ /* 0x001fe400078e00a9 */
[----:B------:R-:W-:-:S05]  /*124a0*/  @!P3 IMAD.MOV.U32 R83, RZ, RZ, R170 ;  /* 0x000000ffff53b224 */ /* 0x000fca00078e00aa */
[----:B------:R-:W3:Y:S04]  /*124b0*/  @!P3 LDG.E.U8 R89, desc[UR24][R82.64] ;  /* 0x000000185259b981 */ /* 0x000ee8000c1e1100 */
[----:B------:R0:W-:Y:S04]  /*124c0*/  STS.U8 [R51+UR11+0x7c00], R90 ;  /* 0x007c005a33007988 */ /* 0x0001e8000800000b */
[----:B-----5:R0:W-:Y:S04]  /*124d0*/  STS.U8 [R51+UR11+0x7d00], R91 ;  /* 0x007d005b33007988 */ /* 0x0201e8000800000b */
        /* <DEDUP_REMOVED lines=57> */
[----:B----4-:R0:W-:Y:S04]  /*12870*/  STS.U8 [R93+UR11+0x7680], R114 ;  /* 0x007680725d007988 */ /* 0x0101e8000800000b */
[----:B------:R0:W-:Y:S04]  /*12880*/  STS.U8 [R93+UR11+0x7780], R84 ;  /* 0x007780545d007988 */ /* 0x0001e8000800000b */
[----:B------:R0:W-:Y:S04]  /*12890*/  STS.U8 [R93+UR11+0x7880], R85 ;  /* 0x007880555d007988 */ /* 0x0001e8000800000b */
[----:B------:R0:W-:Y:S04]  /*128a0*/  STS.U8 [R93+UR11+0x7980], R115 ;  /* 0x007980735d007988 */ /* 0x0001e8000800000b */
[----:B------:R0:W-:Y:S04]  /*128b0*/  STS.U8 [R93+UR11+0x7a80], R86 ;  /* 0x007a80565d007988 */ /* 0x0001e8000800000b */
[----:B------:R0:W-:Y:S04]  /*128c0*/  STS.U8 [R93+UR11+0x7b80], R87 ;  /* 0x007b80575d007988 */ /* 0x0001e8000800000b */
[----:B------:R0:W-:Y:S04]  /*128d0*/  STS.U8 [R93+UR11+0x7c80], R88 ;  /* 0x007c80585d007988 */ /* 0x0001e8000800000b */
[----:B------:R0:W-:Y:S04]  /*128e0*/  STL [R1+0x124], R169 ;  /* 0x000124a901007387 */ /* 0x0001e80000100800 */
[----:B------:R0:W-:Y:S04]  /*128f0*/  STL [R1+0x120], R170 ;  /* 0x000120aa01007387 */ /* 0x0001e80000100800 */
[----:B--2---:R0:W-:Y:S04]  /*12900*/  STS.U8 [R93+UR11+0x7d80], R133 ;  /* 0x007d80855d007988 */ /* 0x0041e8000800000b */
[----:B---3--:R0:W-:Y:S01]  /*12910*/  STS.U8 [R93+UR11+0x7e80], R89 ;  /* 0x007e80595d007988 */ /* 0x0081e2000800000b */
[----:B------:R1:W-:Y:S06]  /*12920*/  MEMBAR.ALL.CTA ;  /* 0x0000000000007992 */ /* 0x0003ec0000008000 */
[----:B-1----:R-:W1:Y:S01]  /*12930*/  FENCE.VIEW.ASYNC.S ;  /* 0x00000000000073c6 */ /* 0x002e620000000000 */
[----:B------:R-:W-:Y:S01]  /*12940*/  ULEA UR8, UR13, UR11, 0x3 ;  /* 0x0000000b0d087291 */ /* 0x000fe2000f8e18ff */
[----:B------:R-:W-:-:S03]  /*12950*/  UMOV UR4, UR5 ;  /* 0x0000000500047c82 */ /* 0x000fc60008000000 */
[----:B------:R-:W-:Y:S01]  /*12960*/  UIADD3 UR8, UPT, UPT, UR8, 0xa000, URZ ;  /* 0x0000a00008087890 */ /* 0x000fe2000fffe0ff */
[----:B-1----:R-:W-:Y:S06]  /*12970*/  BAR.SYNC.DEFER_BLOCKING 0x0 ;  /* 0x0000000000007b1d */ /* 0x002fec0000010000 */
[----:B0-----:R-:W-:Y:S05]  /*12980*/  @P0 BRA `(.L_x_9) ;  /* 0x0000000000340947 */ /* 0x001fea0003800000 */
[----:B------:R-:W-:Y:S01]  /*12990*/  UIADD3 UR23, UPT, UPT, UR10, 0x100, URZ ;  /* 0x000001000a177890 */ /* 0x000fe2000fffe0ff */
[----:B------:R-:W-:Y:S01]  /*129a0*/  UMOV UR18, UR6 ;  /* 0x0000000600127c82 */ /* 0x000fe20008000000 */
[----:B------:R-:W-:Y:S01]  /*129b0*/  UMOV UR19, 0xc0004010 ;  /* 0xc000401000137882 */ /* 0x000fe20000000000 */
[----:B------:R-:W-:Y:S01]  /*129c0*/  UMOV UR20, 0x0 ;  /* 0x0000000000147882 */ /* 0x000fe20000000000 */
[----:B------:R-:W-:Y:S01]  /*129d0*/  UMOV UR21, 0x8408490 ;  /* 0x0840849000157882 */ /* 0x000fe20000000000 */
[----:B------:R-:W-:Y:S01]  /*129e0*/  UMOV UR9, URZ ;  /* 0x000000ff00097c82 */ /* 0x000fe20008000000 */
[----:B------:R-:W-:Y:S01]  /*129f0*/  UMOV UR26, 0x0 ;  /* 0x00000000001a7882 */ /* 0x000fe20000000000 */
[----:B------:R-:W-:Y:S01]  /*12a00*/  UMOV UR27, 0x8408490 ;  /* 0x08408490001b7882 */ /* 0x000fe20000000000 */
[----:B------:R0:W-:Y:S01]  /*12a10*/  UTCQMMA gdesc[UR14], gdesc[UR18], tmem[UR10], tmem[UR20], idesc[UR21], UPT ;  /* 0x00ff14120e0075ea */ /* 0x0001e2000b80030a */
[----:B------:R-:W-:Y:S01]  /*12a20*/  UMOV UR5, UR8 ;  /* 0x0000000800057c82 */ /* 0x000fe20008000000 */
[----:B------:R0:W-:Y:S01]  /*12a30*/  UTCQMMA gdesc[UR14], gdesc[UR16], tmem[UR23], tmem[UR26], idesc[UR27], UPT ;  /* 0x00ff1a100e0075ea */ /* 0x0001e2000b800317 */
[----:B------:R0:W-:Y:S01]  /*12a40*/  UTCBAR [UR5], URZ ;  /* 0x000000ff050073e9 */ /* 0x0001e200080000ff */
[----:B------:R-:W-:-:S02]  /*12a50*/  NOP ;  /* 0x0000000000007918 */ /* 0x000fc40000000000 */
.L_x_9:
[----:B------:R-:W2:Y:S04]  /*12a60*/  LDL R83, [R1+0x154] ;  /* 0x0001540001537983 */ /* 0x000ea80000100800 */
[----:B------:R-:W3:Y:S04]  /*12a70*/  LDL.LU R82, [R1+0x150] ;  /* 0x0001500001527983 */ /* 0x000ee80000300800 */
[----:B------:R-:W4:Y:S01]  /*12a80*/  LDL R81, [R1+0x1ec] ;  /* 0x0001ec0001517983 */ /* 0x000f220000100800 */
[----:B------:R-:W-:Y:S01]  /*12a90*/  UIADD3 UR13, UPT, UPT, UR13, 0x1, URZ ;  /* 0x000000010d0d7890 */ /* 0x000fe2000fffe0ff */
[----:B------:R-:W-:-:S03]  /*12aa0*/  VIADD R52, R52, 0xffffffe0 ;  /* 0xffffffe034347836 */ /* 0x000fc60000000000 */
[----:B------:R-:W-:-:S04]  /*12ab0*/  UISETP.GT.AND UP1, UPT, UR13, 0x1, UPT ;  /* 0x000000010d00788c */ /* 0x000fc8000bf24270 */
[----:B0-----:R-:W-:Y:S02]  /*12ac0*/  USEL UR5, URZ, 0x1, !UP1 ;  /* 0x00000001ff057887 */ /* 0x001fe4000c800000 */
[----:B------:R-:W-:Y:S02]  /*12ad0*/  USEL UR13, UR13, URZ, !UP1 ;  /* 0x000000ff0d0d7287 */ /* 0x000fe4000c800000 */
[----:B------:R-:W-:Y:S01]  /*12ae0*/  ULOP3.LUT UR5, UR4, UR5, URZ, 0x3c, !UPT ;  /* 0x0000000504057292 */ /* 0x000fe2000f8e3cff */
[----:B--2---:R-:W-:Y:S01]  /*12af0*/  IADD3 R110, P3, PT, R83, R110, RZ ;  /* 0x0000006e536e7210 */ /* 0x004fe20007f7e0ff */
[----:B---3--:R-:W-:-:S04]  /*12b00*/  VIADD R82, R82, 0xffffffff ;  /* 0xffffffff52527836 */ /* 0x008fc80000000000 */
[----:B----4-:R-:W-:Y:S01]  /*12b10*/  IMAD.X R111, R81, 0x1, R111, P3 ;  /* 0x00000001516f7824 */ /* 0x010fe200018e066f */
[----:B------:R2:W-:Y:S01]  /*12b20*/  STL [R1+0x150], R82 ;  /* 0x0001505201007387 */ /* 0x0005e20000100800 */
[----:B------:R-:W-:Y:S01]  /*12b30*/  ISETP.NE.U32.AND P2, PT, R82, RZ, PT ;  /* 0x000000ff5200720c */ /* 0x000fe20003f45070 */
[----:B------:R-:W-:-:S12]  /*12b40*/  IMAD.U32 R81, RZ, RZ, UR4 ;  /* 0x00000004ff517e24 */ /* 0x000fd8000f8e00ff */
[----:B--2---:R-:W-:Y:S05]  /*12b50*/  @P2 BRA `(.L_x_10) ;  /* 0xffffffa800282947 */ /* 0x004fea000383ffff */
.L_x_7:
[----:B------:R-:W2:Y:S01]  /*12b60*/  LDL.LU R82, [R1+0x1f0] ;  /* 0x0001f00001527983 */ /* 0x000ea20000300800 */
[----:B------:R-:W0:Y:S01]  /*12b70*/  LDCU UR5, c[0x0][0x3b8] ;  /* 0x00007700ff0577ac */ /* 0x000e220008000800 */
[----:B------:R-:W3:Y:S01]  /*12b80*/  LDC R83, c[0x0][0x3a0] ;  /* 0x0000e800ff537b82 */ /* 0x000ee20000000800 */
[C---:B------:R-:W-:Y:S01]  /*12b90*/  VIADD R29, R0.reuse, 0x1 ;  /* 0x00000001001d7836 */ /* 0x040fe20000000000 */
[----:B------:R-:W2:Y:S01]  /*12ba0*/  LDCU.64 UR6, c[0x0][0x398] ;  /* 0x00007300ff0677ac */ /* 0x000ea20008000a00 */
[C---:B------:R-:W-:Y:S02]  /*12bb0*/  VIADD R3, R0.reuse, 0x3 ;  /* 0x0000000300037836 */ /* 0x040fe40000000000 */
[C---:B------:R-:W-:Y:S01]  /*12bc0*/  VIADD R19, R0.reuse, 0x2 ;  /* 0x0000000200137836 */ /* 0x040fe20000000000 */
[----:B------:R-:W4:Y:S01]  /*12bd0*/  LDCU UR9, c[0x0][0x3b4] ;  /* 0x00007680ff0977ac */ /* 0x000f220008000800 */
[----:B------:R-:W5:Y:S01]  /*12be0*/  LDCU UR16, c[0x0][0x39c] ;  /* 0x00007380ff1077ac */ /* 0x000f620008000800 */
[----:B------:R-:W1:Y:S01]  /*12bf0*/  LDCU UR18, c[0x0][0x39c] ;  /* 0x00007380ff1277ac */ /* 0x000e620008000800 */
[----:B0-----:R-:W-:Y:S01]  /*12c00*/  IMAD R4, R0, UR5, RZ ;  /* 0x0000000500047c24 */ /* 0x001fe2000f8e02ff */
[----:B------:R-:W0:Y:S03]  /*12c10*/  LDCU.64 UR14, c[0x0][0x390] ;  /* 0x00007200ff0e77ac */ /* 0x000e260008000a00 */
[----:B------:R-:W-:Y:S01]  /*12c20*/  VIADD R5, R4, UR5 ;  /* 0x0000000504057c36 */ /* 0x000fe20008000000 */
[----:B------:R-:W0:Y:S01]  /*12c30*/  LDCU UR17, c[0x0][0x39c] ;  /* 0x00007380ff1177ac */ /* 0x000e220008000800 */
[----:B---3--:R-:W-:-:S02]  /*12c40*/  VIADD R83, R83, 0x1f ;  /* 0x0000001f53537836 */ /* 0x008fc40000000000 */
[----:B------:R-:W-:Y:S01]  /*12c50*/  VIADD R6, R5, UR5 ;  /* 0x0000000505067c36 */ /* 0x000fe20008000000 */
[----:B------:R-:W3:Y:S02]  /*12c60*/  LDCU UR13, c[0x0][0x39c] ;  /* 0x00007380ff0d77ac */ /* 0x000ee40008000800 */
[----:B------:R-:W-:Y:S01]  /*12c70*/  ISETP.GE.AND P6, PT, R83, 0x20, PT ;  /* 0x000000205300780c */ /* 0x000fe20003fc6270 */
[----:B------:R-:W-:Y:S01]  /*12c80*/  VIADD R7, R6, UR5 ;  /* 0x0000000506077c36 */ /* 0x000fe20008000000 */
[----:B------:R-:W0:Y:S03]  /*12c90*/  LDCU UR19, c[0x0][0x39c] ;  /* 0x00007380ff1377ac */ /* 0x000e260008000800 */
[----:B------:R-:W-:Y:S01]  /*12ca0*/  VIADD R8, R7, UR5 ;  /* 0x0000000507087c36 */ /* 0x000fe20008000000 */
[----:B------:R-:W0:Y:S03]  /*12cb0*/  LDCU UR20, c[0x0][0x39c] ;  /* 0x00007380ff1477ac */ /* 0x000e260008000800 */
[----:B------:R-:W-:-:S04]  /*12cc0*/  VIADD R9, R8, UR5 ;  /* 0x0000000508097c36 */ /* 0x000fc80008000000 */
        /* <DEDUP_REMOVED lines=17> */
[----:B------:R-:W-:Y:S01]  /*12de0*/  VIADD R28, R27, UR5 ;  /* 0x000000051b1c7c36 */ /* 0x000fe20008000000 */
[C---:B--2---:R-:W-:Y:S01]  /*12df0*/  ISETP.GE.AND P0, PT, R82.reuse, UR6, PT ;  /* 0x0000000652007c0c */ /* 0x044fe2000bf06270 */
[----:B----4-:R-:W-:-:S03]  /*12e00*/  IMAD R2, R82, UR9, RZ ;  /* 0x0000000952027c24 */ /* 0x010fc6000f8e02ff */
[----:B-----5:R-:W-:Y:S01]  /*12e10*/  ISETP.LT.AND P2, PT, R29, UR16, !P0 ;  /* 0x000000101d007c0c */ /* 0x020fe2000c741270 */
[----:B------:R-:W-:Y:S01]  /*12e20*/  VIADD R29, R28, UR5 ;  /* 0x000000051c1d7c36 */ /* 0x000fe20008000000 */
[----:B-1----:R-:W-:Y:S02]  /*12e30*/  ISETP.LT.AND P4, PT, R3, UR18, !P0 ;  /* 0x0000001203007c0c */ /* 0x002fe4000c781270 */
[----:B0-----:R-:W-:Y:S01]  /*12e40*/  IADD3 R3, P5, PT, R2, UR14, RZ ;  /* 0x0000000e02037c10 */ /* 0x001fe2000ffbe0ff */
[----:B------:R-:W-:Y:S01]  /*12e50*/  VIADD R30, R29, UR5 ;  /* 0x000000051d1e7c36 */ /* 0x000fe20008000000 */
[----:B------:R-:W-:Y:S01]  /*12e60*/  ISETP.LT.AND P3, PT, R19, UR17, !P0 ;  /* 0x0000001113007c0c */ /* 0x000fe2000c761270 */
[----:B------:R-:W-:Y:S01]  /*12e70*/  VIADD R19, R0, 0x4 ;  /* 0x0000000400137836 */ /* 0x000fe20000000000 */
[----:B------:R-:W-:Y:S01]  /*12e80*/  LEA.HI.X.SX32 R2, R2, UR15, 0x1, P5 ;  /* 0x0000000f02027c11 */ /* 0x000fe2000a8f0eff */
[----:B------:R-:W-:Y:S01]  /*12e90*/  VIADD R31, R30, UR5 ;  /* 0x000000051e1f7c36 */ /* 0x000fe20008000000 */
[----:B---3--:R-:W-:Y:S09]  /*12ea0*/  @!P6 BRA `(.L_x_11) ;  /* 0x000000000010e947 */ /* 0x008ff20003800000 */
[----:B------:R-:W-:-:S06]  /*12eb0*/  USHF.L.U32 UR4, UR4, 0x1f, URZ ;  /* 0x0000001f04047899 */ /* 0x000fcc00080006ff */
[----:B------:R-:W-:-:S04]  /*12ec0*/  IMAD.U32 R32, RZ, RZ, UR4 ;  /* 0x00000004ff207e24 */ /* 0x000fc8000f8e00ff */
[----:B------:R-:W0:Y:S02]  /*12ed0*/  SYNCS.PHASECHK.TRANS64.TRYWAIT P5, [UR8], R32 ;  /* 0x00000020ff0075a7 */ /* 0x000e2400080a1108 */
[----:B0-----:R-:W-:Y:S05]  /*12ee0*/  @!P5 BRA `(.L_x_12) ;  /* 0x0000016c006cd947 */ /* 0x001fea0003800000 */
.L_x_11:
[----:B------:R-:W-:Y:S01]  /*12ef0*/  BAR.SYNC.DEFER_BLOCKING 0x0 ;  /* 0x0000000000007b1d */ /* 0x000fe20000010000 */
[-C--:B------:R-:W-:Y:S01]  /*12f00*/  IADD3 R36, P6, PT, R5, R3.reuse, RZ ;  /* 0x0000000305247210 */ /* 0x080fe20007fde0ff */
[----:B------:R-:W-:Y:S01]  /*12f10*/  VIADD R32, R31, UR5 ;  /* 0x000000051f207c36 */ /* 0x000fe20008000000 */
[-C--:B------:R-:W-:Y:S02]  /*12f20*/  IADD3 R34, P5, PT, R4, R3.reuse, RZ ;  /* 0x0000000304227210 */ /* 0x080fe40007fbe0ff */
[-C--:B------:R-:W-:Y:S01]  /*12f30*/  LEA.HI.X.SX32 R37, R5, R2.reuse, 0x1, P6 ;  /* 0x0000000205257211 */ /* 0x080fe200030f0eff */
[----:B------:R-:W-:Y:S01]  /*12f40*/  VIADD R33, R32, UR5 ;  /* 0x0000000520217c36 */ /* 0x000fe20008000000 */
[-C--:B------:R-:W-:Y:S01]  /*12f50*/  LEA.HI.X.SX32 R35, R4, R2.reuse, 0x1, P5 ;  /* 0x0000000204237211 */ /* 0x080fe200028f0eff */
[----:B------:R-:W0:Y:S01]  /*12f60*/  LDCU UR4, c[0x0][0x39c] ;  /* 0x00007380ff0477ac */ /* 0x000e220008000800 */
[C---:B------:R-:W-:Y:S01]  /*12f70*/  IADD3 R38, P5, PT, R6.reuse, R3, RZ ;  /* 0x0000000306267210 */ /* 0x040fe20007fbe0ff */
[----:B------:R1:W-:Y:S01]  /*12f80*/  STL.64 [R1+0x680], R36 ;  /* 0x0006802401007387 */ /* 0x0003e20000100a00 */
[----:B------:R-:W-:Y:S01]  /*12f90*/  VIADD R4, R33, UR5 ;  /* 0x0000000521047c36 */ /* 0x000fe20008000000 */
[----:B------:R-:W2:Y:S01]  /*12fa0*/  LDCU UR6, c[0x0][0x39c] ;  /* 0x00007380ff0677ac */ /* 0x000ea20008000800 */
[----:B------:R-:W-:-:S02]  /*12fb0*/  LEA.HI.X.SX32 R39, R6, R2, 0x1, P5 ;  /* 0x0000000206277211 */ /* 0x000fc400028f0eff */
[----:B------:R-:W-:Y:S01]  /*12fc0*/  VIADD R5, R4, UR5 ;  /* 0x0000000504057c36 */ /* 0x000fe20008000000 */
[----:B------:R-:W3:Y:S02]  /*12fd0*/  LDCU UR8, c[0x0][0x39c] ;  /* 0x00007380ff0877ac */ /* 0x000ee40008000800 */
[----:B------:R-:W-:Y:S01]  /*12fe0*/  STL.64 [R1+0x678], R38 ;  /* 0x0006782601007387 */ /* 0x000fe20000100a00 */
[----:B------:R-:W-:Y:S01]  /*12ff0*/  VIADD R6, R5, UR5 ;  /* 0x0000000505067c36 */ /* 0x000fe20008000000 */
[----:B------:R-:W4:Y:S01]  /*13000*/  LDCU UR9, c[0x0][0x39c] ;  /* 0x00007380ff0977ac */ /* 0x000f220008000800 */
[C---:B-1----:R-:W-:Y:S01]  /*13010*/  IADD3 R36, P6, PT, R7.reuse, R3, RZ ;  /* 0x0000000307247210 */ /* 0x042fe20007fde0ff */
[----:B------:R-:W1:Y:S02]  /*13020*/  @!P1 SYNCS.CCTL.IV [UR11+0xa000] ;  /* 0x00a00000ff0099b1 */ /* 0x000e64000800000b */
[----:B-1----:R-:W-:Y:S01]  /*13030*/  BAR.SYNC.DEFER_BLOCKING 0x0 ;  /* 0x0000000000007b1d */ /* 0x002fe20000010000 */
[----:B------:R-:W-:Y:S01]  /*13040*/  LEA.HI.X.SX32 R37, R7, R2, 0x1, P6 ;  /* 0x0000000207257211 */ /* 0x000fe200030f0eff */
[----:B------:R-:W-:-:S04]  /*13050*/  VIADD R7, R6, UR5 ;  /* 0x0000000506077c36 */ /* 0x000fc80008000000 */
[----:B------:R-:W1:Y:S01]  /*13060*/  LDCU UR14, c[0x0][0x39c] ;  /* 0x00007380ff0e77ac */ /* 0x000e620008000800 */
[----:B------:R-:W5:Y:S01]  /*13070*/  LDTM.x64 R40, tmem[UR12] ;  /* 0x0000000c002879ee */ /* 0x000f620008340000 */
[----:B------:R0:W-:Y:S01]  /*13080*/  STL.64 [R1+0x670], R36 ;  /* 0x0006702401007387 */ /* 0x0001e20000100a00 */
[----:B------:R-:W1:Y:S01]  /*13090*/  LDCU UR15, c[0x0][0x39c] ;  /* 0x00007380ff0f77ac */ /* 0x000e620008000800 */
[----:B------:R-:W1:Y:S01]  /*130a0*/  LDCU UR17, c[0x0][0x39c] ;  /* 0x00007380ff1177ac */ /* 0x000e620008000800 */
[----:B------:R-:W1:Y:S01]  /*130b0*/  LDCU UR18, c[0x0][0x39c] ;  /* 0x00007380ff1277ac */ /* 0x000e620008000800 */
[CC--:B0-----:R-:W-:Y:S01]  /*130c0*/  IADD3 R36, P5, PT, R8.reuse, R3.reuse, RZ ;  /* 0x0000000308247210 */ /* 0x0c1fe20007fbe0ff */
[----:B------:R-:W0:Y:S01]  /*130d0*/  LDCU UR16, c[0x0][0x39c] ;  /* 0x00007380ff1077ac */ /* 0x000e220008000800 */
[----:B------:R-:W0:Y:S02]  /*130e0*/  @!P1 SYNCS.CCTL.IV [UR11+0xa008] ;  /* 0x00a00800ff0099b1 */ /* 0x000e24000800000b */
[-C--:B------:R-:W-:Y:S01]  /*130f0*/  LEA.HI.X.SX32 R37, R8, R2.reuse, 0x1, P5 ;  /* 0x0000000208257211 */ /* 0x080fe200028f0eff */
[----:B------:R-:W-:Y:S01]  /*13100*/  VIADD R8, R7, UR5 ;  /* 0x0000000507087c36 */ /* 0x000fe20008000000 */
[CC--:B------:R-:W-:Y:S01]  /*13110*/  IADD3 R38, P1, PT, R9.reuse, R3.reuse, RZ ;  /* 0x0000000309267210 */ /* 0x0c0fe20007f3e0ff */
[----:B------:R-:W0:Y:S02]  /*13120*/  LDCU UR11, c[0x0][0x39c] ;  /* 0x00007380ff0b77ac */ /* 0x000e240008000800 */
[----:B------:R1:W-:Y:S01]  /*13130*/  STL.64 [R1+0x668], R36 ;  /* 0x0006682401007387 */ /* 0x0003e20000100a00 */
[-C--:B------:R-:W-:Y:S01]  /*13140*/  LEA.HI.X.SX32 R39, R9, R2.reuse, 0x1, P1 ;  /* 0x0000000209277211 */ /* 0x080fe200008f0eff */
[----:B------:R-:W-:Y:S01]  /*13150*/  VIADD R9, R8, UR5 ;  /* 0x0000000508097c36 */ /* 0x000fe20008000000 */
[----:B------:R-:W0:Y:S01]  /*13160*/  LDCU UR21, c[0x0][0x39c] ;  /* 0x00007380ff1577ac */ /* 0x000e220008000800 */
[----:B-----5:R5:W-:Y:S01]  /*13170*/  STL.64 [R1+0x3d8], R42 ;  /* 0x0003d82a01007387 */ /* 0x020be20000100a00 */
[----:B------:R-:W0:Y:S03]  /*13180*/  LDCU UR22, c[0x0][0x39c] ;  /* 0x00007380ff1677ac */ /* 0x000e260008000800 */
[----:B------:R-:W-:Y:S01]  /*13190*/  STL.64 [R1+0x3e0], R44 ;  /* 0x0003e02c01007387 */ /* 0x000fe20000100a00 */
[----:B------:R-:W0:Y:S03]  /*131a0*/  LDCU UR23, c[0x0][0x39c] ;  /* 0x00007380ff1777ac */ /* 0x000e260008000800 */
[----:B------:R-:W-:Y:S01]  /*131b0*/  STL.64 [R1+0x3e8], R46 ;  /* 0x0003e82e01007387 */ /* 0x000fe20000100a00 */
[----:B-1----:R-:W-:Y:S01]  /*131c0*/  IMAD.MOV.U32 R37, RZ, RZ, R40 ;  /* 0x000000ffff257224 */ /* 0x002fe200078e0028 */
[CC--:B------:R-:W-:Y:S01]  /*131d0*/  IADD3 R40, P5, PT, R11.reuse, R3.reuse, RZ ;  /* 0x000000030b287210 */ /* 0x0c0fe20007fbe0ff */
[----:B------:R-:W-:Y:S01]  /*131e0*/  IMAD.MOV.U32 R36, RZ, RZ, R41 ;  /* 0x000000ffff247224 */ /* 0x000fe200078e0029 */
[----:B------:R-:W-:Y:S01]  /*131f0*/  STL.64 [R1+0x3f0], R48 ;  /* 0x0003f03001007387 */ /* 0x000fe20000100a00 */
[CC--:B-----5:R-:W-:Y:S01]  /*13200*/  IADD3 R42, P1, PT, R10.reuse, R3.reuse, RZ ;  /* 0x000000030a2a7210 */ /* 0x0e0fe20007f3e0ff */
[----:B------:R-:W1:Y:S01]  /*13210*/  LDCU UR26, c[0x0][0x39c] ;  /* 0x00007380ff1a77ac */ /* 0x000e620008000800 */
[-C--:B------:R-:W-:Y:S01]  /*13220*/  LEA.HI.X.SX32 R41, R11, R2.reuse, 0x1, P5 ;  /* 0x000000020b297211 */ /* 0x080fe200028f0eff */
[----:B------:R-:W-:Y:S01]  /*13230*/  STL.64 [R1+0x3f8], R50 ;  /* 0x0003f83201007387 */ /* 0x000fe20000100a00 */
[----:B------:R-:W-:Y:S01]  /*13240*/  LEA.HI.X.SX32 R43, R10, R2, 0x1, P1 ;  /* 0x000000020a2b7211 */ /* 0x000fe200008f0eff */
[----:B------:R-:W-:Y:S01]  /*13250*/  VIADD R10, R9, UR5 ;  /* 0x00000005090a7c36 */ /* 0x000fe20008000000 */
[----:B------:R-:W5:Y:S01]  /*13260*/  LDCU UR27, c[0x0][0x39c] ;  /* 0x00007380ff1b77ac */ /* 0x000f620008000800 */
[----:B------:R-:W-:Y:S02]  /*13270*/  STL.64 [R1+0x400], R52 ;  /* 0x0004003401007387 */ /* 0x000fe40000100a00 */
[----:B------:R-:W-:Y:S01]  /*13280*/  VIADD R11, R10, UR5 ;  /* 0x000000050a0b7c36 */ /* 0x000fe20008000000 */
[----:B------:R-:W0:Y:S01]  /*13290*/  LDCU UR28, c[0x0][0x39c] ;  /* 0x00007380ff1c77ac */ /* 0x000e220008000800 */
[----:B------:R-:W-:Y:S01]  /*132a0*/  STL.64 [R1+0x408], R54 ;  /* 0x0004083601007387 */ /* 0x000fe20000100a00 */
[----:B------:R-:W0:Y:S03]  /*132b0*/  LDCU UR33, c[0x0][0x39c] ;  /* 0x00007380ff2177ac */ /* 0x000e260008000800 */
        /* <DEDUP_REMOVED lines=48> */
[----:B------:R1:W-:Y:S01]  /*135c0*/  STL.64 [R1+0x660], R38 ;  /* 0x0006602601007387 */ /* 0x0003e20000100a00 */
[----:B------:R-:W0:Y:S03]  /*135d0*/  LDCU UR70, c[0x0][0x3b8] ;  /* 0x00007700ff4677ac */ /* 0x000e260008000800 */
[----:B------:R2:W-:Y:S01]  /*135e0*/  STL.64 [R1+0x658], R42 ;  /* 0x0006582a01007387 */ /* 0x0005e20000100a00 */
[----:B------:R-:W0:Y:S03]  /*135f0*/  LDCU UR45, c[0x0][0x3b8] ;  /* 0x00007700ff2d77ac */ /* 0x000e260008000800 */
[----:B------:R3:W-:Y:S01]  /*13600*/  STL.64 [R1+0x650], R40 ;  /* 0x0006502801007387 */ /* 0x0007e20000100a00 */
[----:B------:R-:W0:Y:S01]  /*13610*/  LDCU UR69, c[0x0][0x3b8] ;  /* 0x00007700ff4577ac */ /* 0x000e220008000800 */
[-C--:B-1----:R-:W-:Y:S01]  /*13620*/  IADD3 R38, P6, PT, R12, R3.reuse, RZ ;  /* 0x000000030c267210 */ /* 0x082fe20007fde0ff */
[----:B------:R-:W1:Y:S01]  /*13630*/  LDCU UR29, c[0x0][0x3b8] ;  /* 0x00007700ff1d77ac */ /* 0x000e620008000800 */
[----:B--2---:R-:W-:-:S02]  /*13640*/  IADD3 R42, P1, PT, R13, R3, RZ ;  /* 0x000000030d2a7210 */ /* 0x004fc40007f3e0ff */
[-C--:B------:R-:W-:Y:S01]  /*13650*/  LEA.HI.X.SX32 R39, R12, R2.reuse, 0x1, P6 ;  /* 0x000000020c277211 */ /* 0x080fe200030f0eff */
[----:B------:R-:W-:Y:S01]  /*13660*/  VIADD R12, R11, UR5 ;  /* 0x000000050b0c7c36 */ /* 0x000fe20008000000 */
[CC--:B---3--:R-:W-:Y:S01]  /*13670*/  IADD3 R40, P5, PT, R14.reuse, R3.reuse, RZ ;  /* 0x000000030e287210 */ /* 0x0c8fe20007fbe0ff */
[----:B------:R-:W2:Y:S01]  /*13680*/  LDCU UR68, c[0x0][0x3b8] ;  /* 0x00007700ff4477ac */ /* 0x000ea20008000800 */
[-C--:B------:R-:W-:Y:S01]  /*13690*/  LEA.HI.X.SX32 R43, R13, R2.reuse, 0x1, P1 ;  /* 0x000000020d2b7211 */ /* 0x080fe200008f0eff */
[----:B------:R3:W-:Y:S01]  /*136a0*/  STL.64 [R1+0x648], R38 ;  /* 0x0006482601007387 */ /* 0x0007e20000100a00 */
[----:B------:R-:W-:Y:S01]  /*136b0*/  LEA.HI.X.SX32 R41, R14, R2, 0x1, P5 ;  /* 0x000000020e297211 */ /* 0x000fe200028f0eff */
[----:B------:R-:W-:Y:S01]  /*136c0*/  VIADD R13, R12, UR5 ;  /* 0x000000050c0d7c36 */ /* 0x000fe20008000000 */
[----:B------:R-:W0:Y:S01]  /*136d0*/  LDCU UR44, c[0x0][0x3b8] ;  /* 0x00007700ff2c77ac */ /* 0x000e220008000800 */
[----:B------:R1:W-:Y:S02]  /*136e0*/  STL.64 [R1+0x640], R42 ;  /* 0x0006402a01007387 */ /* 0x0003e40000100a00 */
[----:B------:R-:W-:Y:S01]  /*136f0*/  VIADD R14, R13, UR5 ;  /* 0x000000050d0e7c36 */ /* 0x000fe20008000000 */
[----:B------:R-:W0:Y:S01]  /*13700*/  LDCU UR67, c[0x0][0x3b8] ;  /* 0x00007700ff4377ac */ /* 0x000e220008000800 */
[----:B------:R2:W-:Y:S01]  /*13710*/  STL.64 [R1+0x638], R40 ;  /* 0x0006382801007387 */ /* 0x0005e20000100a00 */
[----:B------:R-:W0:Y:S01]  /*13720*/  LDCU UR43, c[0x0][0x3b8] ;  /* 0x00007700ff2b77ac */ /* 0x000e220008000800 */
[-C--:B---3--:R-:W-:Y:S01]  /*13730*/  IADD3 R38, P6, PT, R15, R3.reuse, RZ ;  /* 0x000000030f267210 */ /* 0x088fe20007fde0ff */
[----:B------:R-:W3:Y:S01]  /*13740*/  LDCU UR66, c[0x0][0x3b8] ;  /* 0x00007700ff4277ac */ /* 0x000ee20008000800 */
[----:B-1----:R-:W-:-:S02]  /*13750*/  IADD3 R42, P1, PT, R16, R3, RZ ;  /* 0x00000003102a7210 */ /* 0x002fc40007f3e0ff */
[-C--:B------:R-:W-:Y:S01]  /*13760*/  LEA.HI.X.SX32 R39, R15, R2.reuse, 0x1, P6 ;  /* 0x000000020f277211 */ /* 0x080fe200030f0eff */
[----:B------:R-:W-:Y:S01]  /*13770*/  VIADD R15, R14, UR5 ;  /* 0x000000050e0f7c36 */ /* 0x000fe20008000000 */
[CC--:B--2---:R-:W-:Y:S01]  /*13780*/  IADD3 R40, P5, PT, R17.reuse, R3.reuse, RZ ;  /* 0x0000000311287210 */ /* 0x0c4fe20007fbe0ff */
[----:B------:R-:W1:Y:S01]  /*13790*/  LDCU UR65, c[0x0][0x3b8] ;  /* 0x00007700ff4177ac */ /* 0x000e620008000800 */
[-C--:B------:R-:W-:Y:S01]  /*137a0*/  LEA.HI.X.SX32 R43, R16, R2.reuse, 0x1, P1 ;  /* 0x00000002102b7211 */ /* 0x080fe200008f0eff */
[----:B------:R2:W-:Y:S01]  /*137b0*/  STL.64 [R1+0x630], R38 ;  /* 0x0006302601007387 */ /* 0x0005e20000100a00 */
[-C--:B------:R-:W-:Y:S01]  /*137c0*/  LEA.HI.X.SX32 R41, R17, R2.reuse, 0x1, P5 ;  /* 0x0000000211297211 */ /* 0x080fe200028f0eff */
[----:B------:R-:W0:Y:S02]  /*137d0*/  LDCU UR42, c[0x0][0x3b8] ;  /* 0x00007700ff2a77ac */ /* 0x000e240008000800 */
[----:B------:R-:W-:Y:S01]  /*137e0*/  STL.64 [R1+0x628], R42 ;  /* 0x0006282a01007387 */ /* 0x000fe20000100a00 */
[----:B------:R-:W0:Y:S03]  /*137f0*/  LDCU UR64, c[0x0][0x3b8] ;  /* 0x00007700ff4077ac */ /* 0x000e260008000800 */
[----:B------:R1:W-:Y:S01]  /*13800*/  STL.64 [R1+0x620], R40 ;  /* 0x0006202801007387 */ /* 0x0003e20000100a00 */
[----:B------:R-:W0:Y:S01]  /*13810*/  LDCU UR41, c[0x0][0x3b8] ;  /* 0x00007700ff2977ac */ /* 0x000e220008000800 */
[C---:B--2---:R-:W-:Y:S01]  /*13820*/  IADD3 R38, P6, PT, R18.reuse, R3, RZ ;  /* 0x0000000312267210 */ /* 0x044fe20007fde0ff */
[----:B------:R-:W2:Y:S03]  /*13830*/  LDCU UR63, c[0x0][0x3b8] ;  /* 0x00007700ff3f77ac */ /* 0x000ea60008000800 */
[----:B------:R-:W-:-:S02]  /*13840*/  LEA.HI.X.SX32 R39, R18, R2, 0x1, P6 ;  /* 0x0000000212277211 */ /* 0x000fc400030f0eff */
[-C--:B------:R-:W-:Y:S01]  /*13850*/  IADD3 R16, P6, PT, R22, R3.reuse, RZ ;  /* 0x0000000316107210 */ /* 0x080fe20007fde0ff */
[----:B------:R-:W0:Y:S01]  /*13860*/  LDCU UR62, c[0x0][0x3b8] ;  /* 0x00007700ff3e77ac */ /* 0x000e220008000800 */
[-C--:B-1----:R-:W-:Y:S01]  /*13870*/  IADD3 R40, P1, PT, R20, R3.reuse, RZ ;  /* 0x0000000314287210 */ /* 0x082fe20007f3e0ff */
[----:B------:R1:W-:Y:S01]  /*13880*/  STL.64 [R1+0x618], R38 ;  /* 0x0006182601007387 */ /* 0x0003e20000100a00 */
[-C--:B------:R-:W-:Y:S01]  /*13890*/  LEA.HI.X.SX32 R17, R22, R2.reuse, 0x1, P6 ;  /* 0x0000000216117211 */ /* 0x080fe200030f0eff */
[----:B------:R-:W0:Y:S01]  /*138a0*/  LDCU UR61, c[0x0][0x3b8] ;  /* 0x00007700ff3d77ac */ /* 0x000e220008000800 */
[----:B------:R-:W-:Y:S02]  /*138b0*/  LEA.HI.X.SX32 R41, R20, R2, 0x1, P1 ;  /* 0x0000000214297211 */ /* 0x000fe400008f0eff */
[-C--:B------:R-:W-:Y:S01]  /*138c0*/  IADD3 R20, P6, PT, R25, R3.reuse, RZ ;  /* 0x0000000319147210 */ /* 0x080fe20007fde0ff */
[----:B------:R-:W0:Y:S02]  /*138d0*/  LDCU UR60, c[0x0][0x3b8] ;  /* 0x00007700ff3c77ac */ /* 0x000e240008000800 */
[----:B------:R2:W-:Y:S01]  /*138e0*/  STL.64 [R1+0x610], R40 ;  /* 0x0006102801007387 */ /* 0x0005e20000100a00 */
[----:B------:R-:W0:Y:S01]  /*138f0*/  LDCU UR59, c[0x0][0x3b8] ;  /* 0x00007700ff3b77ac */ /* 0x000e220008000800 */
[----:B-1----:R-:W-:-:S02]  /*13900*/  IADD3 R38, P5, PT, R21, R3, RZ ;  /* 0x0000000315267210 */ /* 0x002fc40007fbe0ff */
[----:B------:R1:W-:Y:S01]  /*13910*/  STL.64 [R1+0x600], R16 ;  /* 0x0006001001007387 */ /* 0x0003e20000100a00 */
[----:B------:R-:W0:Y:S01]  /*13920*/  LDCU UR58, c[0x0][0x3b8] ;  /* 0x00007700ff3a77ac */ /* 0x000e220008000800 */
[-C--:B------:R-:W-:Y:S02]  /*13930*/  LEA.HI.X.SX32 R39, R21, R2.reuse, 0x1, P5 ;  /* 0x0000000215277211 */ /* 0x080fe400028f0eff */
[-C--:B------:R-:W-:Y:S01]  /*13940*/  LEA.HI.X.SX32 R21, R25, R2.reuse, 0x1, P6 ;  /* 0x0000000219157211 */ /* 0x080fe200030f0eff */
[----:B------:R-:W0:Y:S01]  /*13950*/  LDCU UR57, c[0x0][0x3b8] ;  /* 0x00007700ff3977ac */ /* 0x000e220008000800 */
[CC--:B--2---:R-:W-:Y:S01]  /*13960*/  IADD3 R40, P1, PT, R23.reuse, R3.reuse, RZ ;  /* 0x0000000317287210 */ /* 0x0c4fe20007f3e0ff */
[----:B------:R2:W-:Y:S01]  /*13970*/  STL.64 [R1+0x608], R38 ;  /* 0x0006082601007387 */ /* 0x0005e20000100a00 */
[CC--:B------:R-:W-:Y:S01]  /*13980*/  IADD3 R22, P6, PT, R28.reuse, R3.reuse, RZ ;  /* 0x000000031c167210 */ /* 0x0c0fe20007fde0ff */
[----:B------:R-:W0:Y:S01]  /*13990*/  LDCU UR56, c[0x0][0x3b8] ;  /* 0x00007700ff3877ac */ /* 0x000e220008000800 */
[-C--:B------:R-:W-:Y:S01]  /*139a0*/  LEA.HI.X.SX32 R41, R23, R2.reuse, 0x1, P1 ;  /* 0x0000000217297211 */ /* 0x080fe200008f0eff */
[----:B-1----:R-:W-:Y:S01]  /*139b0*/  VIADD R16, R15, UR5 ;  /* 0x000000050f107c36 */ /* 0x002fe20008000000 */
[-C--:B------:R-:W-:Y:S01]  /*139c0*/  LEA.HI.X.SX32 R23, R28, R2.reuse, 0x1, P6 ;  /* 0x000000021c177211 */ /* 0x080fe200030f0eff */
[----:B------:R-:W1:Y:S02]  /*139d0*/  LDCU UR55, c[0x0][0x3b8] ;  /* 0x00007700ff3777ac */ /* 0x000e640008000800 */
[----:B------:R-:W-:Y:S01]  /*139e0*/  STL.64 [R1+0x5f8], R40 ;  /* 0x0005f82801007387 */ /* 0x000fe20000100a00 */
[----:B------:R-:W-:Y:S01]  /*139f0*/  VIADD R17, R16, UR5 ;  /* 0x0000000510117c36 */ /* 0x000fe20008000000 */
[----:B------:R-:W0:Y:S01]  /*13a00*/  LDCU UR54, c[0x0][0x3b8] ;  /* 0x00007700ff3677ac */ /* 0x000e220008000800 */
[C---:B--2---:R-:W-:Y:S01]  /*13a10*/  IADD3 R38, P5, PT, R24.reuse, R3, RZ ;  /* 0x0000000318267210 */ /* 0x044fe20007fbe0ff */
[----:B------:R2:W-:Y:S01]  /*13a20*/  STL.64 [R1+0x5e8], R20 ;  /* 0x0005e81401007387 */ /* 0x0005e20000100a00 */
[----:B------:R-:W-:Y:S01]  /*13a30*/  VIADD R18, R17, UR5 ;  /* 0x0000000511127c36 */ /* 0x000fe20008000000 */
[----:B------:R-:W0:Y:S01]  /*13a40*/  LDCU UR53, c[0x0][0x3b8] ;  /* 0x00007700ff3577ac */ /* 0x000e220008000800 */
[----:B------:R-:W-:-:S02]  /*13a50*/  LEA.HI.X.SX32 R39, R24, R2, 0x1, P5 ;  /* 0x0000000218277211 */ /* 0x000fc400028f0eff */
[----:B------:R-:W-:-:S03]  /*13a60*/  IADD3 R24, P6, PT, R31, R3, RZ ;  /* 0x000000031f187210 */ /* 0x000fc60007fde0ff */
[----:B------:R0:W-:Y:S01]  /*13a70*/  STL.64 [R1+0x5f0], R38 ;  /* 0x0005f02601007387 */ /* 0x0001e20000100a00 */
[----:B------:R-:W-:Y:S02]  /*13a80*/  LEA.HI.X.SX32 R25, R31, R2, 0x1, P6 ;  /* 0x000000021f197211 */ /* 0x000fe400030f0eff */
[----:B--2---:R-:W-:-:S04]  /*13a90*/  IADD3 R20, P1, PT, R26, R3, RZ ;  /* 0x000000031a147210 */ /* 0x004fc80007f3e0ff */
[----:B------:R-:W-:Y:S02]  /*13aa0*/  LEA.HI.X.SX32 R21, R26, R2, 0x1, P1 ;  /* 0x000000021a157211 */ /* 0x000fe400008f0eff */
[----:B0-----:R-:W-:-:S03]  /*13ab0*/  IADD3 R38, P5, PT, R27, R3, RZ ;  /* 0x000000031b267210 */ /* 0x001fc60007fbe0ff */
[----:B------:R0:W-:Y:S01]  /*13ac0*/  STL.64 [R1+0x5e0], R20 ;  /* 0x0005e01401007387 */ /* 0x0001e20000100a00 */
[----:B------:R-:W-:-:S03]  /*13ad0*/  LEA.HI.X.SX32 R39, R27, R2, 0x1, P5 ;  /* 0x000000021b277211 */ /* 0x000fc600028f0eff */
[----:B------:R2:W-:Y:S01]  /*13ae0*/  STL.64 [R1+0x5d0], R22 ;  /* 0x0005d01601007387 */ /* 0x0005e20000100a00 */
[----:B------:R-:W-:-:S03]  /*13af0*/  IADD3 R26, P5, PT, R30, R3, RZ ;  /* 0x000000031e1a7210 */ /* 0x000fc60007fbe0ff */
[----:B------:R-:W-:Y:S01]  /*13b00*/  STL.64 [R1+0x5d8], R38 ;  /* 0x0005d82601007387 */ /* 0x000fe20000100a00 */
[----:B------:R-:W-:Y:S02]  /*13b10*/  LEA.HI.X.SX32 R27, R30, R2, 0x1, P5 ;  /* 0x000000021e1b7211 */ /* 0x000fe400028f0eff */
[-C--:B------:R-:W-:Y:S01]  /*13b20*/  IADD3 R28, P5, PT, R33, R3.reuse, RZ ;  /* 0x00000003211c7210 */ /* 0x080fe20007fbe0ff */
[----:B0-----:R-:W-:Y:S01]  /*13b30*/  VIADD R20, R18, UR5 ;  /* 0x0000000512147c36 */ /* 0x001fe20008000000 */
[----:B--2---:R-:W-:-:S03]  /*13b40*/  IADD3 R22, P1, PT, R29, R3, RZ ;  /* 0x000000031d167210 */ /* 0x004fc60007f3e0ff */
[----:B------:R-:W-:Y:S01]  /*13b50*/  VIADD R21, R20, UR5 ;  /* 0x0000000514157c36 */ /* 0x000fe20008000000 */
[-C--:B------:R-:W-:Y:S02]  /*13b60*/  LEA.HI.X.SX32 R23, R29, R2.reuse, 0x1, P1 ;  /* 0x000000021d177211 */ /* 0x080fe400008f0eff */
[----:B------:R-:W-:-:S03]  /*13b70*/  LEA.HI.X.SX32 R29, R33, R2, 0x1, P5 ;  /* 0x00000002211d7211 */ /* 0x000fc600028f0eff */
[----:B------:R0:W-:Y:S04]  /*13b80*/  STL.64 [R1+0x5c8], R22 ;  /* 0x0005c81601007387 */ /* 0x0001e80000100a00 */
[----:B------:R2:W-:Y:S04]  /*13b90*/  STL.64 [R1+0x5b8], R24 ;  /* 0x0005b81801007387 */ /* 0x0005e80000100a00 */
[----:B------:R1:W-:Y:S01]  /*13ba0*/  STL.64 [R1+0x5c0], R26 ;  /* 0x0005c01a01007387 */ /* 0x0003e20000100a00 */
[----:B0-----:R-:W-:Y:S01]  /*13bb0*/  VIADD R22, R21, UR5 ;  /* 0x0000000515167c36 */ /* 0x001fe20008000000 */
[----:B--2---:R-:W-:-:S03]  /*13bc0*/  IADD3 R24, P1, PT, R32, R3, RZ ;  /* 0x0000000320187210 */ /* 0x004fc60007f3e0ff */
[----:B------:R-:W-:Y:S01]  /*13bd0*/  VIADD R23, R22, UR5 ;  /* 0x0000000516177c36 */ /* 0x000fe20008000000 */
[-C--:B------:R-:W-:Y:S02]  /*13be0*/  LEA.HI.X.SX32 R25, R32, R2.reuse, 0x1, P1 ;  /* 0x0000000220197211 */ /* 0x080fe400008f0eff */
[CC--:B-1----:R-:W-:Y:S02]  /*13bf0*/  IADD3 R26, P6, PT, R4.reuse, R3.reuse, RZ ;  /* 0x00000003041a7210 */ /* 0x0c2fe40007fde0ff */
[CC--:B------:R-:W-:Y:S01]  /*13c00*/  IADD3 R30, P1, PT, R5.reuse, R3.reuse, RZ ;  /* 0x00000003051e7210 */ /* 0x0c0fe20007f3e0ff */
[----:B------:R0:W-:Y:S01]  /*13c10*/  STL.64 [R1+0x5b0], R24 ;  /* 0x0005b01801007387 */ /* 0x0001e20000100a00 */
[-C--:B------:R-:W-:Y:S02]  /*13c20*/  LEA.HI.X.SX32 R27, R4, R2.reuse, 0x1, P6 ;  /* 0x00000002041b7211 */ /* 0x080fe400030f0eff */
[----:B------:R-:W-:Y:S01]  /*13c30*/  LEA.HI.X.SX32 R31, R5, R2, 0x1, P1 ;  /* 0x00000002051f7211 */ /* 0x000fe200008f0eff */
[----:B------:R1:W-:Y:S04]  /*13c40*/  STL.64 [R1+0x5a8], R28 ;  /* 0x0005a81c01007387 */ /* 0x0003e80000100a00 */
[----:B------:R2:W-:Y:S04]  /*13c50*/  STL.64 [R1+0x5a0], R26 ;  /* 0x0005a01a01007387 */ /* 0x0005e80000100a00 */
[----:B------:R3:W-:Y:S01]  /*13c60*/  STL.64 [R1+0x598], R30 ;  /* 0x0005981e01007387 */ /* 0x0007e20000100a00 */
[----:B0-----:R-:W-:Y:S01]  /*13c70*/  VIADD R24, R23, UR5 ;  /* 0x0000000517187c36 */ /* 0x001fe20008000000 */
[----:B-1----:R-:W-:-:S03]  /*13c80*/  IADD3 R28, P5, PT, R6, R3, RZ ;  /* 0x00000003061c7210 */ /* 0x002fc60007fbe0ff */
[----:B------:R-:W-:Y:S01]  /*13c90*/  VIADD R4, R24, UR5 ;  /* 0x0000000518047c36 */ /* 0x000fe20008000000 */
[----:B--2---:R-:W-:-:S03]  /*13ca0*/  IADD3 R26, P6, PT, R7, R3, RZ ;  /* 0x00000003071a7210 */ /* 0x004fc60007fde0ff */
[----:B------:R-:W-:Y:S01]  /*13cb0*/  VIADD R5, R4, UR5 ;  /* 0x0000000504057c36 */ /* 0x000fe20008000000 */
[-C--:B------:R-:W-:Y:S02]  /*13cc0*/  LEA.HI.X.SX32 R29, R6, R2.reuse, 0x1, P5 ;  /* 0x00000002061d7211 */ /* 0x080fe400028f0eff */
[-C--:B------:R-:W-:Y:S01]  /*13cd0*/  LEA.HI.X.SX32 R27, R7, R2.reuse, 0x1, P6 ;  /* 0x00000002071b7211 */ /* 0x080fe200030f0eff */
[----:B------:R-:W-:Y:S01]  /*13ce0*/  VIADD R6, R5, UR5 ;  /* 0x0000000505067c36 */ /* 0x000fe20008000000 */
[----:B---3--:R-:W-:Y:S01]  /*13cf0*/  IADD3 R30, P1, PT, R8, R3, RZ ;  /* 0x00000003081e7210 */ /* 0x008fe20007f3e0ff */
[----:B------:R0:W-:Y:S02]  /*13d00*/  STL.64 [R1+0x590], R28 ;  /* 0x0005901c01007387 */ /* 0x0001e40000100a00 */
[----:B------:R-:W-:Y:S01]  /*13d10*/  VIADD R7, R6, UR5 ;  /* 0x0000000506077c36 */ /* 0x000fe20008000000 */
[----:B------:R-:W-:Y:S01]  /*13d20*/  LEA.HI.X.SX32 R31, R8, R2, 0x1, P1 ;  /* 0x00000002081f7211 */ /* 0x000fe200008f0eff */
[----:B------:R1:W-:Y:S02]  /*13d30*/  STL.64 [R1+0x588], R26 ;  /* 0x0005881a01007387 */ /* 0x0003e40000100a00 */
[----:B------:R-:W-:-:S02]  /*13d40*/  VIADD R8, R7, UR5 ;  /* 0x0000000507087c36 */ /* 0x000fc40008000000 */
[----:B------:R2:W-:Y:S01]  /*13d50*/  STL.64 [R1+0x580], R30 ;  /* 0x0005801e01007387 */ /* 0x0005e20000100a00 */
[CC--:B0-----:R-:W-:Y:S02]  /*13d60*/  IADD3 R28, P5, PT, R9.reuse, R3.reuse, RZ ;  /* 0x00000003091c7210 */ /* 0x0c1fe40007fbe0ff */
[-C--:B-1----:R-:W-:Y:S02]  /*13d70*/  IADD3 R26, P6, PT, R10, R3.reuse, RZ ;  /* 0x000000030a1a7210 */ /* 0x082fe40007fde0ff */
[-C--:B------:R-:W-:Y:S01]  /*13d80*/  LEA.HI.X.SX32 R29, R9, R2.reuse, 0x1, P5 ;  /* 0x00000002091d7211 */ /* 0x080fe200028f0eff */
[----:B------:R-:W-:Y:S01]  /*13d90*/  VIADD R9, R8, UR5 ;  /* 0x0000000508097c36 */ /* 0x000fe20008000000 */
[----:B------:R-:W-:Y:S02]  /*13da0*/  LEA.HI.X.SX32 R27, R10, R2, 0x1, P6 ;  /* 0x000000020a1b7211 */ /* 0x000fe400030f0eff */
[----:B--2---:R-:W-:Y:S01]  /*13db0*/  IADD3 R30, P1, PT, R11, R3, RZ ;  /* 0x000000030b1e7210 */ /* 0x004fe20007f3e0ff */
[----:B------:R0:W-:Y:S01]  /*13dc0*/  STL.64 [R1+0x578], R28 ;  /* 0x0005781c01007387 */ /* 0x0001e20000100a00 */
[----:B------:R-:W-:-:S02]  /*13dd0*/  VIADD R10, R9, UR5 ;  /* 0x00000005090a7c36 */ /* 0x000fc40008000000 */
[----:B------:R-:W-:Y:S01]  /*13de0*/  LEA.HI.X.SX32 R31, R11, R2, 0x1, P1 ;  /* 0x000000020b1f7211 */ /* 0x000fe200008f0eff */
[----:B------:R1:W-:Y:S01]  /*13df0*/  STL.64 [R1+0x570], R26 ;  /* 0x0005701a01007387 */ /* 0x0003e20000100a00 */
[----:B------:R-:W-:-:S03]  /*13e00*/  VIADD R11, R10, UR5 ;  /* 0x000000050a0b7c36 */ /* 0x000fc60008000000 */
        /* <DEDUP_REMOVED lines=9> */
[-C--:B------:R-:W-:Y:S01]  /*13ea0*/  LEA.HI.X.SX32 R31, R14, R2.reuse, 0x1, P1 ;  /* 0x000000020e1f7211 */ /* 0x080fe200008f0eff */
[----:B------:R1:W-:Y:S04]  /*13eb0*/  STL.64 [R1+0x558], R26 ;  /* 0x0005581a01007387 */ /* 0x0003e80000100a00 */
[----:B------:R-:W-:Y:S01]  /*13ec0*/  STL.64 [R1+0x550], R30 ;  /* 0x0005501e01007387 */ /* 0x000fe20000100a00 */
[CC--:B0-----:R-:W-:Y:S02]  /*13ed0*/  IADD3 R28, P5, PT, R15.reuse, R3.reuse, RZ ;  /* 0x000000030f1c7210 */ /* 0x0c1fe40007fbe0ff */
[----:B-1----:R-:W-:Y:S02]  /*13ee0*/  IADD3 R26, P6, PT, R16, R3, RZ ;  /* 0x00000003101a7210 */ /* 0x002fe40007fde0ff */
[----:B------:R-:W-:-:S02]  /*13ef0*/  LEA.HI.X.SX32 R29, R15, R2, 0x1, P5 ;  /* 0x000000020f1d7211 */ /* 0x000fc400028f0eff */
[-C--:B------:R-:W-:Y:S02]  /*13f00*/  LEA.HI.X.SX32 R27, R16, R2.reuse, 0x1, P6 ;  /* 0x00000002101b7211 */ /* 0x080fe400030f0eff */
[CC--:B------:R-:W-:Y:S01]  /*13f10*/  IADD3 R14, P6, PT, R20.reuse, R3.reuse, RZ ;  /* 0x00000003140e7210 */ /* 0x0c0fe20007fde0ff */
[----:B------:R0:W-:Y:S03]  /*13f20*/  STL.64 [R1+0x548], R28 ;  /* 0x0005481c01007387 */ /* 0x0001e60000100a00 */
[----:B------:R-:W-:Y:S01]  /*13f30*/  LEA.HI.X.SX32 R15, R20, R2, 0x1, P6 ;  /* 0x00000002140f7211 */ /* 0x000fe200030f0eff */
[----:B------:R1:W-:Y:S01]  /*13f40*/  STL.64 [R1+0x540], R26 ;  /* 0x0005401a01007387 */ /* 0x0003e20000100a00 */
[-C--:B------:R-:W-:Y:S02]  /*13f50*/  IADD3 R16, P6, PT, R23, R3.reuse, RZ ;  /* 0x0000000317107210 */ /* 0x080fe40007fde0ff */
[----:B0-----:R-:W-:-:S02]  /*13f60*/  IADD3 R28, P1, PT, R17, R3, RZ ;  /* 0x00000003111c7210 */ /* 0x001fc40007f3e0ff */
[CC--:B-1----:R-:W-:Y:S02]  /*13f70*/  IADD3 R26, P5, PT, R18.reuse, R3.reuse, RZ ;  /* 0x00000003121a7210 */ /* 0x0c2fe40007fbe0ff */
[-C--:B------:R-:W-:Y:S02]  /*13f80*/  LEA.HI.X.SX32 R29, R17, R2.reuse, 0x1, P1 ;  /* 0x00000002111d7211 */ /* 0x080fe400008f0eff */
[-C--:B------:R-:W-:Y:S02]  /*13f90*/  LEA.HI.X.SX32 R27, R18, R2.reuse, 0x1, P5 ;  /* 0x00000002121b7211 */ /* 0x080fe400028f0eff */
[----:B------:R-:W-:Y:S01]  /*13fa0*/  LEA.HI.X.SX32 R17, R23, R2, 0x1, P6 ;  /* 0x0000000217117211 */ /* 0x000fe200030f0eff */
[----:B------:R0:W-:Y:S01]  /*13fb0*/  STL.64 [R1+0x538], R28 ;  /* 0x0005381c01007387 */ /* 0x0001e20000100a00 */
[----:B------:R-:W-:Y:S02]  /*13fc0*/  IADD3 R20, P6, PT, R5, R3, RZ ;  /* 0x0000000305147210 */ /* 0x000fe40007fde0ff */
[----:B------:R-:W-:Y:S01]  /*13fd0*/  F2FP.SATFINITE.E5M2.F32.PACK_AB_MERGE_C R18, R36, R37, RZ ;  /* 0x000000252412723e */ /* 0x000fe200048060ff */
[----:B------:R1:W-:Y:S04]  /*13fe0*/  STL.64 [R1+0x528], R14 ;  /* 0x0005280e01007387 */ /* 0x0003e80000100a00 */
[----:B------:R2:W-:Y:S01]  /*13ff0*/  STL.64 [R1+0x530], R26 ;  /* 0x0005301a01007387 */ /* 0x0005e20000100a00 */
[----:B0-----:R-:W-:Y:S01]  /*14000*/  IADD3 R28, P1, PT, R21, R3, RZ ;  /* 0x00000003151c7210 */ /* 0x001fe20007f3e0ff */
[----:B------:R-:W0:Y:S01]  /*14010*/  LDTM.x64 R36, tmem[UR12+0x40] ;  /* 0x0000400c002479ee */ /* 0x000e220008340000 */
[----:B-1----:R-:W-:-:S02]  /*14020*/  VIADD R14, R13, UR5 ;  /* 0x000000050d0e7c36 */ /* 0x002fc40008000000 */
[-C--:B------:R-:W-:Y:S02]  /*14030*/  LEA.HI.X.SX32 R29, R21, R2.reuse, 0x1, P1 ;  /* 0x00000002151d7211 */ /* 0x080fe400008f0eff */
[-C--:B------:R-:W-:Y:S01]  /*14040*/  LEA.HI.X.SX32 R21, R5, R2.reuse, 0x1, P6 ;  /* 0x0000000205157211 */ /* 0x080fe200030f0eff */
[----:B------:R-:W-:Y:S01]  /*14050*/  VIADD R15, R14, UR5 ;  /* 0x000000050e0f7c36 */ /* 0x000fe20008000000 */
[CC--:B--2---:R-:W-:Y:S01]  /*14060*/  IADD3 R26, P5, PT, R22.reuse, R3.reuse, RZ ;  /* 0x00000003161a7210 */ /* 0x0c4fe20007fbe0ff */
[----:B------:R1:W-:Y:S03]  /*14070*/  STL.64 [R1+0x520], R28 ;  /* 0x0005201c01007387 */ /* 0x0003e60000100a00 */
[----:B------:R-:W-:Y:S01]  /*14080*/  LEA.HI.X.SX32 R27, R22, R2, 0x1, P5 ;  /* 0x00000002161b7211 */ /* 0x000fe200028f0eff */
[----:B------:R2:W-:Y:S04]  /*14090*/  STL.64 [R1+0x510], R16 ;  /* 0x0005101001007387 */ /* 0x0005e80000100a00 */
[----:B------:R3:W-:Y:S01]  /*140a0*/  STL.64 [R1+0x518], R26 ;  /* 0x0005181a01007387 */ /* 0x0007e20000100a00 */
[----:B-1----:R-:W-:Y:S01]  /*140b0*/  IADD3 R28, P1, PT, R24, R3, RZ ;  /* 0x00000003181c7210 */ /* 0x002fe20007f3e0ff */
[----:B--2---:R-:W-:-:S03]  /*140c0*/  VIADD R16, R15, UR5 ;  /* 0x000000050f107c36 */ /* 0x004fc60008000000 */
[-C--:B------:R-:W-:Y:S02]  /*140d0*/  LEA.HI.X.SX32 R29, R24, R2.reuse, 0x1, P1 ;  /* 0x00000002181d7211 */ /* 0x080fe400008f0eff */
[-C--:B------:R-:W-:Y:S01]  /*140e0*/  IADD3 R24, P1, PT, R6, R3.reuse, RZ ;  /* 0x0000000306187210 */ /* 0x080fe20007f3e0ff */
[----:B------:R-:W-:Y:S01]  /*140f0*/  VIADD R17, R16, UR5 ;  /* 0x0000000510117c36 */ /* 0x000fe20008000000 */
[-C--:B---3--:R-:W-:Y:S01]  /*14100*/  IADD3 R26, P5, PT, R4, R3.reuse, RZ ;  /* 0x00000003041a7210 */ /* 0x088fe20007fbe0ff */
[----:B------:R-:W-:Y:S01]  /*14110*/  STL.64 [R1+0x508], R28 ;  /* 0x0005081c01007387 */ /* 0x000fe20000100a00 */
[-C--:B------:R-:W-:Y:S02]  /*14120*/  LEA.HI.X.SX32 R25, R6, R2.reuse, 0x1, P1 ;  /* 0x0000000206197211 */ /* 0x080fe400008f0eff */
[----:B------:R-:W-:Y:S01]  /*14130*/  LEA.HI.X.SX32 R27, R4, R2, 0x1, P5 ;  /* 0x00000002041b7211 */ /* 0x000fe200028f0eff */
[----:B------:R-:W-:Y:S01]  /*14140*/  VIADD R4, R17, UR5 ;  /* 0x0000000511047c36 */ /* 0x000fe20008000000 */
[----:B------:R-:W-:-:S03]  /*14150*/  IADD3 R22, P5, PT, R7, R3, RZ ;  /* 0x0000000307167210 */ /* 0x000fc60007fbe0ff */
[----:B------:R-:W-:Y:S01]  /*14160*/  VIADD R5, R4, UR5 ;  /* 0x0000000504057c36 */ /* 0x000fe20008000000 */
[----:B------:R-:W-:Y:S01]  /*14170*/  STL.64 [R1+0x500], R26 ;  /* 0x0005001a01007387 */ /* 0x000fe20000100a00 */
[----:B------:R-:W-:Y:S02]  /*14180*/  LEA.HI.X.SX32 R23, R7, R2, 0x1, P5 ;  /* 0x0000000207177211 */ /* 0x000fe400028f0eff */
[----:B------:R-:W-:Y:S01]  /*14190*/  VIADD R6, R5, UR5 ;  /* 0x0000000505067c36 */ /* 0x000fe20008000000 */
[----:B------:R1:W-:Y:S03]  /*141a0*/  STL.64 [R1+0x4f8], R20 ;  /* 0x0004f81401007387 */ /* 0x0003e60000100a00 */
[----:B------:R-:W-:Y:S01]  /*141b0*/  VIADD R7, R6, UR5 ;  /* 0x0000000506077c36 */ /* 0x000fe20008000000 */
[----:B------:R-:W-:Y:S04]  /*141c0*/  STL.64 [R1+0x4f0], R24 ;  /* 0x0004f01801007387 */ /* 0x000fe80000100a00 */
[----:B------:R2:W-:Y:S01]  /*141d0*/  STL.64 [R1+0x4e8], R22 ;  /* 0x0004e81601007387 */ /* 0x0005e20000100a00 */
[----:B-1----:R-:W-:-:S04]  /*141e0*/  IADD3 R20, P6, PT, R8, R3, RZ ;  /* 0x0000000308147210 */ /* 0x002fc80007fde0ff */
[-C--:B------:R-:W-:Y:S01]  /*141f0*/  LEA.HI.X.SX32 R21, R8, R2.reuse, 0x1, P6 ;  /* 0x0000000208157211 */ /* 0x080fe200030f0eff */
[----:B------:R-:W-:Y:S01]  /*14200*/  VIADD R8, R7, UR5 ;  /* 0x0000000507087c36 */ /* 0x000fe20008000000 */
[-C--:B------:R-:W-:Y:S02]  /*14210*/  IADD3 R250, P6, PT, R11, R3.reuse, RZ ;  /* 0x000000030bfa7210 */ /* 0x080fe40007fde0ff */
[-C--:B--2---:R-:W-:Y:S01]  /*14220*/  IADD3 R22, P1, PT, R9, R3.reuse, RZ ;  /* 0x0000000309167210 */ /* 0x084fe20007f3e0ff */
[----:B------:R1:W-:Y:S01]  /*14230*/  STL.64 [R1+0x4e0], R20 ;  /* 0x0004e01401007387 */ /* 0x0003e20000100a00 */
[-C--:B------:R-:W-:Y:S02]  /*14240*/  LEA.HI.X.SX32 R251, R11, R2.reuse, 0x1, P6 ;  /* 0x000000020bfb7211 */ /* 0x080fe400030f0eff */
[----:B------:R-:W-:Y:S01]  /*14250*/  LEA.HI.X.SX32 R23, R9, R2, 0x1, P1 ;  /* 0x0000000209177211 */ /* 0x000fe200008f0eff */
[----:B------:R-:W-:Y:S01]  /*14260*/  VIADD R9, R8, UR5 ;  /* 0x0000000508097c36 */ /* 0x000fe20008000000 */
[----:B------:R-:W-:-:S02]  /*14270*/  IADD3 R248, P1, PT, R12, R3, RZ ;  /* 0x000000030cf87210 */ /* 0x000fc40007f3e0ff */
[-C--:B------:R-:W-:Y:S01]  /*14280*/  IADD3 R244, P6, PT, R14, R3.reuse, RZ ;  /* 0x000000030ef47210 */ /* 0x080fe20007fde0ff */
[----:B------:R-:W-:Y:S01]  /*14290*/  STL.64 [R1+0x4d8], R22 ;  /* 0x0004d81601007387 */ /* 0x000fe20000100a00 */
[-C--:B------:R-:W-:Y:S02]  /*142a0*/  LEA.HI.X.SX32 R249, R12, R2.reuse, 0x1, P1 ;  /* 0x000000020cf97211 */ /* 0x080fe400008f0eff */
[CC--:B------:R-:W-:Y:S01]  /*142b0*/  IADD3 R242, P1, PT, R15.reuse, R3.reuse, RZ ;  /* 0x000000030ff27210 */ /* 0x0c0fe20007f3e0ff */
[----:B------:R-:W-:Y:S01]  /*142c0*/  STL [R1+0xdac], R251 ;  /* 0x000dacfb01007387 */ /* 0x000fe20000100800 */
[CC--:B-1----:R-:W-:Y:S02]  /*142d0*/  IADD3 R20, P5, PT, R10.reuse, R3.reuse, RZ ;  /* 0x000000030a147210 */ /* 0x0c2fe40007fbe0ff */
[-C--:B------:R-:W-:Y:S02]  /*142e0*/  LEA.HI.X.SX32 R243, R15, R2.reuse, 0x1, P1 ;  /* 0x000000020ff37211 */ /* 0x080fe400008f0eff */
[----:B------:R-:W-:Y:S01]  /*142f0*/  LEA.HI.X.SX32 R21, R10, R2, 0x1, P5 ;  /* 0x000000020a157211 */ /* 0x000fe200028f0eff */
[----:B------:R-:W-:Y:S01]  /*14300*/  VIADD R10, R9, UR5 ;  /* 0x00000005090a7c36 */ /* 0x000fe20008000000 */
[----:B------:R-:W-:-:S02]  /*14310*/  IADD3 R246, P5, PT, R13, R3, RZ ;  /* 0x000000030df67210 */ /* 0x000fc40007fbe0ff */
[-C--:B------:R-:W-:Y:S01]  /*14320*/  IADD3 R236, P1, PT, R4, R3.reuse, RZ ;  /* 0x0000000304ec7210 */ /* 0x080fe20007f3e0ff */
[----:B------:R-:W-:Y:S01]  /*14330*/  VIADD R11, R10, UR5 ;  /* 0x000000050a0b7c36 */ /* 0x000fe20008000000 */
[-C--:B------:R-:W-:Y:S01]  /*14340*/  LEA.HI.X.SX32 R247, R13, R2.reuse, 0x1, P5 ;  /* 0x000000020df77211 */ /* 0x080fe200028f0eff */
[----:B------:R-:W-:Y:S01]  /*14350*/  STL.64 [R1+0x4d0], R20 ;  /* 0x0004d01401007387 */ /* 0x000fe20000100a00 */
[-C--:B------:R-:W-:Y:S01]  /*14360*/  IADD3 R240, P5, PT, R16, R3.reuse, RZ ;  /* 0x0000000310f07210 */ /* 0x080fe20007fbe0ff */
[----:B------:R-:W-:Y:S01]  /*14370*/  VIADD R12, R11, UR5 ;  /* 0x000000050b0c7c36 */ /* 0x000fe20008000000 */
[-C--:B------:R-:W-:Y:S02]  /*14380*/  LEA.HI.X.SX32 R245, R14, R2.reuse, 0x1, P6 ;  /* 0x000000020ef57211 */ /* 0x080fe400030f0eff */
[----:B------:R-:W-:Y:S02]  /*14390*/  IADD3 R238, P6, PT, R17, R3, RZ ;  /* 0x0000000311ee7210 */ /* 0x000fe40007fde0ff */
[----:B------:R-:W-:-:S02]  /*143a0*/  LEA.HI.X.SX32 R241, R16, R2, 0x1, P5 ;  /* 0x0000000210f17211 */ /* 0x000fc400028f0eff */
[-C--:B------:R-:W-:Y:S02]  /*143b0*/  IADD3 R234, P5, PT, R5, R3.reuse, RZ ;  /* 0x0000000305ea7210 */ /* 0x080fe40007fbe0ff */
[-C--:B------:R-:W-:Y:S01]  /*143c0*/  LEA.HI.X.SX32 R237, R4, R2.reuse, 0x1, P1 ;  /* 0x0000000204ed7211 */ /* 0x080fe200008f0eff */
[----:B------:R-:W-:Y:S01]  /*143d0*/  VIADD R4, R12, UR5 ;  /* 0x000000050c047c36 */ /* 0x000fe20008000000 */
[-C--:B------:R-:W-:Y:S02]  /*143e0*/  LEA.HI.X.SX32 R239, R17, R2.reuse, 0x1, P6 ;  /* 0x0000000211ef7211 */ /* 0x080fe400030f0eff */
[-C--:B------:R-:W-:Y:S02]  /*143f0*/  IADD3 R232, P6, PT, R6, R3.reuse, RZ ;  /* 0x0000000306e87210 */ /* 0x080fe40007fde0ff */
[-C--:B------:R-:W-:Y:S01]  /*14400*/  LEA.HI.X.SX32 R235, R5, R2.reuse, 0x1, P5 ;  /* 0x0000000205eb7211 */ /* 0x080fe200028f0eff */
[----:B------:R-:W-:Y:S01]  /*14410*/  VIADD R5, R4, UR5 ;  /* 0x0000000504057c36 */ /* 0x000fe20008000000 */
[-C--:B------:R-:W-:Y:S01]  /*14420*/  LEA.HI.X.SX32 R233, R6, R2.reuse, 0x1, P6 ;  /* 0x0000000206e97211 */ /* 0x080fe200030f0eff */
[----:B------:R0:W-:Y:S01]  /*14430*/  STL [R1+0xda8], R232 ;  /* 0x000da8e801007387 */ /* 0x0001e20000100800 */
[-C--:B------:R-:W-:Y:S01]  /*14440*/  IADD3 R230, P1, PT, R7, R3.reuse, RZ ;  /* 0x0000000307e67210 */ /* 0x080fe20007f3e0ff */
[----:B------:R-:W-:Y:S01]  /*14450*/  VIADD R6, R5, UR5 ;  /* 0x0000000505067c36 */ /* 0x000fe20008000000 */
[-C--:B------:R-:W-:Y:S01]  /*14460*/  IADD3 R228, P5, PT, R8, R3.reuse, RZ ;  /* 0x0000000308e47210 */ /* 0x080fe20007fbe0ff */
[----:B------:R1:W-:Y:S01]  /*14470*/  STL [R1+0xda4], R233 ;  /* 0x000da4e901007387 */ /* 0x0003e20000100800 */
[-C--:B------:R-:W-:Y:S01]  /*14480*/  LEA.HI.X.SX32 R231, R7, R2.reuse, 0x1, P1 ;  /* 0x0000000207e77211 */ /* 0x080fe200008f0eff */
[----:B------:R-:W-:Y:S01]  /*14490*/  VIADD R7, R6, UR5 ;  /* 0x0000000506077c36 */ /* 0x000fe20008000000 */
[-C--:B------:R-:W-:Y:S01]  /*144a0*/  IADD3 R224, P1, PT, R10, R3.reuse, RZ ;  /* 0x000000030ae07210 */ /* 0x080fe20007f3e0ff */
[----:B------:R2:W-:Y:S01]  /*144b0*/  STL [R1+0xda0], R228 ;  /* 0x000da0e401007387 */ /* 0x0005e20000100800 */
[-C--:B------:R-:W-:Y:S01]  /*144c0*/  IADD3 R226, P6, PT, R9, R3.reuse, RZ ;  /* 0x0000000309e27210 */ /* 0x080fe20007fde0ff */
[----:B0-----:R-:W-:Y:S01]  /*144d0*/  IMAD.MOV.U32 R232, RZ, RZ, R36 ;  /* 0x000000ffffe87224 */ /* 0x001fe200078e0024 */
[-C--:B------:R-:W-:Y:S01]  /*144e0*/  LEA.HI.X.SX32 R229, R8, R2.reuse, 0x1, P5 ;  /* 0x0000000208e57211 */ /* 0x080fe200028f0eff */
[----:B------:R-:W-:Y:S01]  /*144f0*/  VIADD R8, R7, UR5 ;  /* 0x0000000507087c36 */ /* 0x000fe20008000000 */
[-C--:B------:R-:W-:Y:S01]  /*14500*/  IADD3 R222, P5, PT, R11, R3.reuse, RZ ;  /* 0x000000030bde7210 */ /* 0x080fe20007fbe0ff */
[----:B-1----:R-:W-:Y:S01]  /*14510*/  IMAD.MOV.U32 R233, RZ, RZ, R37 ;  /* 0x000000ffffe97224 */ /* 0x002fe200078e0025 */
[-C--:B------:R-:W-:Y:S01]  /*14520*/  LEA.HI.X.SX32 R225, R10, R2.reuse, 0x1, P1 ;  /* 0x000000020ae17211 */ /* 0x080fe200008f0eff */
[----:B------:R0:W-:Y:S01]  /*14530*/  STL [R1+0xd9c], R229 ;  /* 0x000d9ce501007387 */ /* 0x0001e20000100800 */
[-C--:B------:R-:W-:Y:S01]  /*14540*/  LEA.HI.X.SX32 R227, R9, R2.reuse, 0x1, P6 ;  /* 0x0000000209e37211 */ /* 0x080fe200030f0eff */
[----:B------:R-:W-:Y:S01]  /*14550*/  VIADD R9, R8, UR5 ;  /* 0x0000000508097c36 */ /* 0x000fe20008000000 */
[-C--:B------:R-:W-:Y:S01]  /*14560*/  IADD3 R218, P1, PT, R4, R3.reuse, RZ ;  /* 0x0000000304da7210 */ /* 0x080fe20007f3e0ff */
[----:B------:R1:W-:Y:S01]  /*14570*/  STL [R1+0xd98], R224 ;  /* 0x000d98e001007387 */ /* 0x0003e20000100800 */
[-C--:B------:R-:W-:Y:S01]  /*14580*/  IADD3 R220, P6, PT, R12, R3.reuse, RZ ;  /* 0x000000030cdc7210 */ /* 0x080fe20007fde0ff */
[----:B--2---:R-:W-:Y:S01]  /*14590*/  IMAD.MOV.U32 R228, RZ, RZ, R38 ;  /* 0x000000ffffe47224 */ /* 0x004fe200078e0026 */
[-C--:B------:R-:W-:Y:S01]  /*145a0*/  LEA.HI.X.SX32 R223, R11, R2.reuse, 0x1, P5 ;  /* 0x000000020bdf7211 */ /* 0x080fe200028f0eff */
[----:B------:R2:W-:Y:S01]  /*145b0*/  STL [R1+0xd94], R225 ;  /* 0x000d94e101007387 */ /* 0x0005e20000100800 */
[-C--:B------:R-:W-:Y:S01]  /*145c0*/  IADD3 R216, P5, PT, R5, R3.reuse, RZ ;  /* 0x0000000305d87210 */ /* 0x080fe20007fbe0ff */
[----:B0-----:R-:W-:Y:S01]  /*145d0*/  IMAD.MOV.U32 R229, RZ, RZ, R39 ;  /* 0x000000ffffe57224 */ /* 0x001fe200078e0027 */
[-C--:B------:R-:W-:Y:S01]  /*145e0*/  LEA.HI.X.SX32 R219, R4, R2.reuse, 0x1, P1 ;  /* 0x0000000204db7211 */ /* 0x080fe200008f0eff */
[----:B------:R-:W-:Y:S01]  /*145f0*/  VIADD R4, R9, UR5 ;  /* 0x0000000509047c36 */ /* 0x000fe20008000000 */
[-C--:B------:R-:W-:Y:S01]  /*14600*/  LEA.HI.X.SX32 R221, R12, R2.reuse, 0x1, P6 ;  /* 0x000000020cdd7211 */ /* 0x080fe200030f0eff */
[----:B------:R0:W-:Y:S01]  /*14610*/  STL [R1+0xd90], R220 ;  /* 0x000d90dc01007387 */ /* 0x0001e20000100800 */
[-C--:B------:R-:W-:Y:S01]  /*14620*/  IADD3 R214, P6, PT, R6, R3.reuse, RZ ;  /* 0x0000000306d67210 */ /* 0x080fe20007fde0ff */
[----:B-1----:R-:W-:Y:S01]  /*14630*/  IMAD.MOV.U32 R224, RZ, RZ, R40 ;  /* 0x000000ffffe07224 */ /* 0x002fe200078e0028 */
[-C--:B------:R-:W-:Y:S01]  /*14640*/  LEA.HI.X.SX32 R217, R5, R2.reuse, 0x1, P5 ;  /* 0x0000000205d97211 */ /* 0x080fe200028f0eff */
[----:B------:R-:W-:Y:S01]  /*14650*/  VIADD R5, R4, UR5 ;  /* 0x0000000504057c36 */ /* 0x000fe20008000000 */
[-C--:B------:R-:W-:Y:S01]  /*14660*/  IADD3 R212, P1, PT, R7, R3.reuse, RZ ;  /* 0x0000000307d47210 */ /* 0x080fe20007f3e0ff */
[----:B------:R1:W-:Y:S01]  /*14670*/  STL [R1+0xd8c], R221 ;  /* 0x000d8cdd01007387 */ /* 0x0003e20000100800 */
        /* <DEDUP_REMOVED lines=9> */
[----:B--2---:R-:W-:Y:S01]  /*14710*/  IMAD.MOV.U32 R225, RZ, RZ, R41 ;  /* 0x000000ffffe17224 */ /* 0x004fe200078e0029 */
        /* <DEDUP_REMOVED lines=12> */
[CC--:B------:R-:W-:Y:S01]  /*147e0*/  IADD3 R202, P6, PT, R6.reuse, R3.reuse, RZ ;  /* 0x0000000306ca7210 */ /* 0x0c0fe20007fde0ff */
[----:B0-----:R-:W-:Y:S01]  /*147f0*/  IMAD.MOV.U32 R220, RZ, RZ, R42 ;  /* 0x000000ffffdc7224 */ /* 0x001fe200078e002a */
[-C--:B------:R-:W-:Y:S01]  /*14800*/  LEA.HI.X.SX32 R201, R7, R2.reuse, 0x1, P5 ;  /* 0x0000000207c97211 */ /* 0x080fe200028f0eff */
[----:B------:R0:W-:Y:S01]  /*14810*/  STL [R1+0xd74], R209 ;  /* 0x000d74d101007387 */ /* 0x0001e20000100800 */
[CC--:B------:R-:W-:Y:S01]  /*14820*/  IADD3 R196, P5, PT, R5.reuse, R3.reuse, RZ ;  /* 0x0000000305c47210 */ /* 0x0c0fe20007fbe0ff */
[----:B-1----:R-:W-:Y:S01]  /*14830*/  IMAD.MOV.U32 R221, RZ, RZ, R43 ;  /* 0x000000ffffdd7224 */ /* 0x002fe200078e002b */
[-C--:B------:R-:W-:Y:S01]  /*14840*/  LEA.HI.X.SX32 R203, R6, R2.reuse, 0x1, P6 ;  /* 0x0000000206cb7211 */ /* 0x080fe200030f0eff */
[----:B------:R1:W-:Y:S01]  /*14850*/  STL [R1+0xd70], R204 ;  /* 0x000d70cc01007387 */ /* 0x0003e20000100800 */
[-C--:B------:R-:W-:Y:S01]  /*14860*/  IADD3 R198, P6, PT, R4, R3.reuse, RZ ;  /* 0x0000000304c67210 */ /* 0x080fe20007fde0ff */
[----:B---3--:R-:W-:Y:S01]  /*14870*/  IMAD.MOV.U32 R216, RZ, RZ, R44 ;  /* 0x000000ffffd87224 */ /* 0x008fe200078e002c */
[-C--:B------:R-:W-:Y:S01]  /*14880*/  LEA.HI.X.SX32 R197, R5, R2.reuse, 0x1, P5 ;  /* 0x0000000205c57211 */ /* 0x080fe200028f0eff */
[----:B------:R3:W-:Y:S01]  /*14890*/  STL [R1+0xd6c], R205 ;  /* 0x000d6ccd01007387 */ /* 0x0007e20000100800 */
[----:B------:R-:W-:Y:S01]  /*148a0*/  IADD3 R20, P5, PT, R252, R3, RZ ;  /* 0x00000003fc147210 */ /* 0x000fe20007fbe0ff */
[----:B------:R-:W-:Y:S01]  /*148b0*/  IMAD.MOV.U32 R217, RZ, RZ, R45 ;  /* 0x000000ffffd97224 */ /* 0x000fe200078e002d */
[-C--:B------:R-:W-:Y:S01]  /*148c0*/  LEA.HI.X.SX32 R199, R4, R2.reuse, 0x1, P6 ;  /* 0x0000000204c77211 */ /* 0x080fe200030f0eff */
[----:B------:R1:W-:Y:S01]  /*148d0*/  STL [R1+0xd68], R202 ;  /* 0x000d68ca01007387 */ /* 0x0003e20000100800 */
[----:B------:R-:W-:Y:S01]  /*148e0*/  LEA.HI.X.SX32 R21, R252, R2, 0x1, P5 ;  /* 0x00000002fc157211 */ /* 0x000fe200028f0eff */
[----:B--2---:R-:W-:Y:S01]  /*148f0*/  IMAD.MOV.U32 R212, RZ, RZ, R46 ;  /* 0x000000ffffd47224 */ /* 0x004fe200078e002e */
[----:B------:R-:W-:Y:S01]  /*14900*/  ISETP.LT.AND P6, PT, R19, UR19, !P0 ;  /* 0x0000001313007c0c */ /* 0x000fe2000c7c1270 */
[----:B------:R2:W-:Y:S01]  /*14910*/  STL [R1+0xd64], R203 ;  /* 0x000d64cb01007387 */ /* 0x0005e20000100800 */
[----:B------:R-:W-:Y:S01]  /*14920*/  IMAD.MOV.U32 R213, RZ, RZ, R47 ;  /* 0x000000ffffd57224 */ /* 0x000fe200078e002f */
[----:B------:R-:W-:Y:S01]  /*14930*/  ISETP.LT.AND P1, PT, R0, UR13, !P0 ;  /* 0x0000000d00007c0c */ /* 0x000fe2000c721270 */
[----:B------:R-:W-:Y:S01]  /*14940*/  IMAD.MOV.U32 R208, RZ, RZ, R48 ;  /* 0x000000ffffd07224 */ /* 0x000fe200078e0030 */
[----:B------:R4:W-:Y:S01]  /*14950*/  STL [R1+0xd60], R198 ;  /* 0x000d60c601007387 */ /* 0x0009e20000100800 */
[----:B0-----:R-:W-:Y:S01]  /*14960*/  IMAD.MOV.U32 R209, RZ, RZ, R49 ;  /* 0x000000ffffd17224 */ /* 0x001fe200078e0031 */
[----:B------:R-:W0:Y:S01]  /*14970*/  LDCU UR13, c[0x0][0x39c] ;  /* 0x00007380ff0d77ac */ /* 0x000e220008000800 */
[----:B-1----:R-:W-:Y:S01]  /*14980*/  IMAD.MOV.U32 R204, RZ, RZ, R50 ;  /* 0x000000ffffcc7224 */ /* 0x002fe200078e0032 */
[----:B------:R1:W-:Y:S01]  /*14990*/  STL [R1+0xd5c], R199 ;  /* 0x000d5cc701007387 */ /* 0x0003e20000100800 */
[----:B---3--:R-:W-:Y:S01]  /*149a0*/  IMAD.MOV.U32 R205, RZ, RZ, R51 ;  /* 0x000000ffffcd7224 */ /* 0x008fe200078e0033 */
[----:B------:R-:W3:Y:S01]  /*149b0*/  LDCU UR19, c[0x0][0x39c] ;  /* 0x00007380ff1377ac */ /* 0x000ee20008000800 */
[----:B------:R-:W-:Y:S01]  /*149c0*/  IMAD.MOV.U32 R202, RZ, RZ, R52 ;  /* 0x000000ffffca7224 */ /* 0x000fe200078e0034 */
[----:B------:R5:W-:Y:S01]  /*149d0*/  STL [R1+0xd58], R2 ;  /* 0x000d580201007387 */ /* 0x000be20000100800 */
[----:B--2---:R-:W-:-:S02]  /*149e0*/  IMAD.MOV.U32 R203, RZ, RZ, R53 ;  /* 0x000000ffffcb7224 */ /* 0x004fc400078e0035 */
[----:B----4-:R-:W-:Y:S01]  /*149f0*/  IMAD.MOV.U32 R198, RZ, RZ, R54 ;  /* 0x000000ffffc67224 */ /* 0x010fe200078e0036 */
[----:B------:R-:W-:Y:S01]  /*14a00*/  STL.64 [R1+0x690], R20 ;  /* 0x0006901401007387 */ /* 0x000fe20000100a00 */
[----:B------:R-:W-:Y:S02]  /*14a10*/  VIADD R4, R0, 0x5 ;  /* 0x0000000500047836 */ /* 0x000fe40000000000 */
[----:B-1----:R-:W-:Y:S01]  /*14a20*/  IMAD.MOV.U32 R199, RZ, RZ, R55 ;  /* 0x000000ffffc77224 */ /* 0x002fe200078e0037 */
[----:B------:R-:W-:Y:S01]  /*14a30*/  STL [R1+0x320], R56 ;  /* 0x0003203801007387 */ /* 0x000fe20000100800 */
[----:B-----5:R-:W-:Y:S01]  /*14a40*/  IMAD.MOV.U32 R2, RZ, RZ, R57 ;  /* 0x000000ffff027224 */ /* 0x020fe200078e0039 */
[----:B------:R-:W-:Y:S02]  /*14a50*/  ISETP.LT.AND P5, PT, R4, UR20, !P0 ;  /* 0x0000001404007c0c */ /* 0x000fe4000c7a1270 */
[----:B------:R-:W-:Y:S01]  /*14a60*/  STL.64 [R1+0x328], R58 ;  /* 0x0003283a01007387 */ /* 0x000fe20000100a00 */
[----:B------:R-:W-:Y:S01]  /*14a70*/  PRMT R4, R18, 0x9910, RZ ;  /* 0x0000991012047816 */ /* 0x000fe200000000ff */
[----:B------:R-:W1:Y:S02]  /*14a80*/  LDCU UR20, c[0x0][0x3b8] ;  /* 0x00007700ff1477ac */ /* 0x000e640008000800 */
[----:B------:R-:W-:Y:S02]  /*14a90*/  STL.64 [R1+0x330], R60 ;  /* 0x0003303c01007387 */ /* 0x000fe40000100a00 */
[----:B------:R-:W-:-:S02]  /*14aa0*/  IMAD.MOV.U32 R251, RZ, RZ, R4 ;  /* 0x000000fffffb7224 */ /* 0x000fc400078e0004 */
[----:B------:R-:W-:Y:S04]  /*14ab0*/  STL.64 [R1+0x338], R62 ;  /* 0x0003383e01007387 */ /* 0x000fe80000100a00 */
        /* <DEDUP_REMOVED lines=17> */
[----:B------:R2:W-:Y:S02]  /*14bd0*/  STL.64 [R1+0x3c8], R98 ;  /* 0x0003c86201007387 */ /* 0x0005e40000100a00 */
[----:B--2---:R-:W2:Y:S01]  /*14be0*/  LDTM.x64 R36, tmem[UR12+0x80] ;  /* 0x0000800c002479ee */ /* 0x004ea20008340000 */
[----:B------:R-:W4:Y:S01]  /*14bf0*/  LDTM.x64 R100, tmem[UR12+0xc0] ;  /* 0x0000c00c006479ee */ /* 0x000f220008340000 */
[----:B--2---:R-:W-:Y:S04]  /*14c00*/  STL.64 [R1+0x200], R36 ;  /* 0x0002002401007387 */ /* 0x004fe80000100a00 */
        /* <DEDUP_REMOVED lines=30> */
[----:B------:R2:W-:Y:S04]  /*14df0*/  STL.64 [R1+0x2f8], R98 ;  /* 0x0002f86201007387 */ /* 0x0005e80000100a00 */
[----:B----4-:R-:W-:Y:S04]  /*14e00*/  STL.64 [R1+0x100], R100 ;  /* 0x0001006401007387 */ /* 0x010fe80000100a00 */
        /* <DEDUP_REMOVED lines=29> */
[----:B------:R-:W-:Y:S01]  /*14fe0*/  STL.64 [R1+0x1f0], R160 ;  /* 0x0001f0a001007387 */ /* 0x000fe20000100a00 */
[----:B--2---:R-:W-:Y:S03]  /*14ff0*/  LDTM.x64 R36, tmem[UR12+0x100] ;  /* 0x0001000c002479ee */ /* 0x004fe60008340000 */
[----:B------:R2:W-:Y:S02]  /*15000*/  STL.64 [R1+0x1f8], R162 ;  /* 0x0001f8a201007387 */ /* 0x0005e40000100a00 */
[----:B--2---:R-:W2:Y:S02]  /*15010*/  LDTM.x64 R132, tmem[UR12+0x140] ;  /* 0x0001400c008479ee */ /* 0x004ea40008340000 */
[----:B--2---:R2:W-:Y:S04]  /*15020*/  STL.64 [R1+0xd28], R132 ;  /* 0x000d288401007387 */ /* 0x0045e80000100a00 */
[----:B------:R-:W-:Y:S04]  /*15030*/  STL.64 [R1], R36 ;  /* 0x0000002401007387 */ /* 0x000fe80000100a00 */
        /* <DEDUP_REMOVED lines=31> */
[----:B--2---:R-:W2:Y:S04]  /*15230*/  LDL.LU.64 R132, [R1+0x678] ;  /* 0x0006780001847983 */ /* 0x004ea80000300a00 */
[----:B------:R5:W-:Y:S04]  /*15240*/  STL.64 [R1+0xd18], R134 ;  /* 0x000d188601007387 */ /* 0x000be80000100a00 */
[----:B------:R0:W-:Y:S01]  /*15250*/  STL.64 [R1+0xd10], R136 ;  /* 0x000d108801007387 */ /* 0x0001e20000100a00 */
[----:B----4-:R-:W4:Y:S01]  /*15260*/  LDTM.x64 R68, tmem[UR12+0x180] ;  /* 0x0001800c004479ee */ /* 0x010f220008340000 */
[----:B-----5:R-:W-:-:S02]  /*15270*/  IMAD.MOV.U32 R135, RZ, RZ, R18 ;  /* 0x000000ffff877224 */ /* 0x020fc400078e0012 */
[----:B0-----:R-:W5:Y:S04]  /*15280*/  LDL.LU.64 R136, [R1+0x670] ;  /* 0x0006700001887983 */ /* 0x001f680000300a00 */
[----:B------:R0:W-:Y:S04]  /*15290*/  STL.64 [R1+0xd08], R138 ;  /* 0x000d088a01007387 */ /* 0x0001e80000100a00 */
[----:B0-----:R-:W2:Y:S04]  /*152a0*/  LDL.LU.64 R138, [R1+0x680] ;  /* 0x00068000018a7983 */ /* 0x001ea80000300a00 */
[----:B------:R0:W-:Y:S04]  /*152b0*/  STL.64 [R1+0xd00], R140 ;  /* 0x000d008c01007387 */ /* 0x0001e80000100a00 */
[----:B0-----:R-:W2:Y:S04]  /*152c0*/  LDL.LU R140, [R1+0x3d8] ;  /* 0x0003d800018c7983 */ /* 0x001ea80000300800 */
[----:B------:R-:W2:Y:S04]  /*152d0*/  LDL.LU R141, [R1+0x3dc] ;  /* 0x0003dc00018d7983 */ /* 0x000ea80000300800 */
[----:B------:R-:W-:Y:S04]  /*152e0*/  STL.64 [R1+0xcf8], R142 ;  /* 0x000cf88e01007387 */ /* 0x000fe80000100a00 */
[----:B------:R0:W-:Y:S04]  /*152f0*/  STL.64 [R1+0xcf0], R144 ;  /* 0x000cf09001007387 */ /* 0x0001e80000100a00 */
[----:B0-----:R-:W2:Y:S04]  /*15300*/  LDL.LU R144, [R1+0x3e0] ;  /* 0x0003e00001907983 */ /* 0x001ea80000300800 */
[----:B------:R-:W2:Y:S01]  /*15310*/  LDL.LU R145, [R1+0x3e4] ;  /* 0x0003e40001917983 */ /* 0x000ea20000300800 */
[----:B------:R-:W-:-:S03]  /*15320*/  VIADD R143, R0, 0x6 ;  /* 0x00000006008f7836 */ /* 0x000fc60000000000 */
[----:B------:R0:W-:Y:S04]  /*15330*/  STL.64 [R1+0xce8], R146 ;  /* 0x000ce89201007387 */ /* 0x0001e80000100a00 */
[----:B------:R-:W-:Y:S04]  /*15340*/  STL.64 [R1+0xce0], R148 ;  /* 0x000ce09401007387 */ /* 0x000fe80000100a00 */
[----:B------:R-:W-:Y:S04]  /*15350*/  STL.64 [R1+0xcd8], R150 ;  /* 0x000cd89601007387 */ /* 0x000fe80000100a00 */
[----:B------:R-:W-:Y:S01]  /*15360*/  STL.64 [R1+0xcd0], R152 ;  /* 0x000cd09801007387 */ /* 0x000fe20000100a00 */
[----:B0-----:R-:W-:-:S02]  /*15370*/  IMAD.MOV.U32 R146, RZ, RZ, R34 ;  /* 0x000000ffff927224 */ /* 0x001fc400078e0022 */
[----:B------:R-:W-:Y:S01]  /*15380*/  IMAD.MOV.U32 R147, RZ, RZ, R35 ;  /* 0x000000ffff937224 */ /* 0x000fe200078e0023 */
        /* <DEDUP_REMOVED lines=30> */
[----:B------:R-:W0:Y:S03]  /*15570*/  LDTM.x64 R4, tmem[UR12+0x1c0] ;  /* 0x0001c00c000479ee */ /* 0x000e260008340000 */
[----:B------:R-:W-:Y:S01]  /*15580*/  STL.64 [R1+0xbd8], R86 ;  /* 0x000bd85601007387 */ /* 0x000fe20000100a00 */
[----:B------:R-:W-:Y:S01]  /*15590*/  NOP ;  /* 0x0000000000007918 */ /* 0x000fe20000000000 */
[----:B------:R-:W4:Y:S02]  /*155a0*/  LDCU UR12, c[0x0][0x39c] ;  /* 0x00007380ff0c77ac */ /* 0x000f240008000800 */
        /* <DEDUP_REMOVED lines=22> */
[----:B0-----:R0:W-:Y:S04]  /*15710*/  STL.64 [R1+0xb20], R4 ;  /* 0x000b200401007387 */ /* 0x0011e80000100a00 */
[----:B------:R2:W-:Y:S04]  /*15720*/  STL.64 [R1+0xb18], R6 ;  /* 0x000b180601007387 */ /* 0x0005e80000100a00 */
        /* <DEDUP_REMOVED lines=29> */
[----:B0-----:R-:W-:-:S03]  /*15900*/  SHF.R.S32.HI R4, RZ, 0x8, R251 ;  /* 0x00000008ff047819 */ /* 0x001fc600000114fb */
[----:B------:R-:W-:Y:S04]  /*15910*/  STL.64 [R1+0xa28], R66 ;  /* 0x000a284201007387 */ /* 0x000fe80000100a00 */
[----:B------:R0:W-:Y:S01]  /*15920*/  @P1 STG.E.U8 desc[UR24][R146.64], R135 ;  /* 0x0000008792001986 */ /* 0x0001e2000c101118 */
[----:B------:R-:W-:Y:S01]  /*15930*/  ISETP.LT.AND P1, PT, R143, UR4, !P0 ;  /* 0x000000048f007c0c */ /* 0x000fe2000c721270 */
[----:B------:R-:W-:Y:S01]  /*15940*/  VIADD R5, R0, 0x7 ;  /* 0x0000000700057836 */ /* 0x000fe20000000000 */
[----:B--2---:R-:W-:Y:S01]  /*15950*/  F2FP.SATFINITE.E5M2.F32.PACK_AB_MERGE_C R6, R141, R140, RZ ;  /* 0x0000008c8d06723e */ /* 0x004fe200048060ff */
[----:B------:R2:W-:Y:S01]  /*15960*/  @P2 STG.E.U8 desc[UR24][R138.64], R4 ;  /* 0x000000048a002986 */ /* 0x0005e2000c101118 */
[----:B------:R-:W1:Y:S03]  /*15970*/  LDCU UR4, c[0x0][0x39c] ;  /* 0x00007380ff0477ac */ /* 0x000e660008000800 */
[----:B0-----:R-:W3:Y:S04]  /*15980*/  LDL.LU.64 R134, [R1+0x668] ;  /* 0x0006680001867983 */ /* 0x001ee80000300a00 */
[----:B------:R-:W4:Y:S04]  /*15990*/  LDL.LU R251, [R1+0xdac] ;  /* 0x000dac0001fb7983 */ /* 0x000f280000300800 */
[----:B------:R-:W4:Y:S04]  /*159a0*/  LDL.LU R142, [R1+0x3e8] ;  /* 0x0003e800018e7983 */ /* 0x000f280000300800 */
[----:B------:R-:W4:Y:S04]  /*159b0*/  LDL.LU R143, [R1+0x3ec] ;  /* 0x0003ec00018f7983 */ /* 0x000f280000300800 */
[----:B--2---:R-:W2:Y:S01]  /*159c0*/  LDL.LU.64 R138, [R1+0x660] ;  /* 0x00066000018a7983 */ /* 0x004ea20000300a00 */
[----:B------:R-:W-:-:S02]  /*159d0*/  PRMT R4, R6, 0x9910, RZ ;  /* 0x0000991006047816 */ /* 0x000fc400000000ff */
[----:B------:R-:W-:Y:S01]  /*159e0*/  ISETP.LT.AND P2, PT, R5, UR6, !P0 ;  /* 0x0000000605007c0c */ /* 0x000fe2000c741270 */
[----:B------:R0:W-:Y:S01]  /*159f0*/  @P3 STG.E.U8 desc[UR24][R132.64], R6 ;  /* 0x0000000684003986 */ /* 0x0001e2000c101118 */
[----:B------:R-:W-:Y:S01]  /*15a00*/  SHF.R.S32.HI R4, RZ, 0x8, R4 ;  /* 0x00000008ff047819 */ /* 0x000fe20000011404 */
[----:B------:R-:W1:Y:S01]  /*15a10*/  LDCU UR6, c[0x0][0x39c] ;  /* 0x00007380ff0677ac */ /* 0x000e620008000800 */
[----:B------:R-:W-:Y:S01]  /*15a20*/  VIADD R5, R0, 0x8 ;  /* 0x0000000800057836 */ /* 0x000fe20000000000 */
[----:B0-----:R-:W2:Y:S01]  /*15a30*/  LDL.LU.64 R132, [R1+0x658] ;  /* 0x0006580001847983 */ /* 0x001ea20000300a00 */
[----:B------:R-:W-:-:S03]  /*15a40*/  F2FP.SATFINITE.E5M2.F32.PACK_AB_MERGE_C R6, R145, R144, RZ ;  /* 0x000000909106723e */ /* 0x000fc600048060ff */
[----:B------:R-:W-:Y:S01]  /*15a50*/  ISETP.LT.AND P3, PT, R5, UR8, !P0 ;  /* 0x0000000805007c0c */ /* 0x000fe2000c761270 */
[----:B------:R-:W2:Y:S04]  /*15a60*/  LDL.LU R140, [R1+0x3f0] ;  /* 0x0003f000018c7983 */ /* 0x000ea80000300800 */
[----:B-----5:R0:W-:Y:S01]  /*15a70*/  @P4 STG.E.U8 desc[UR24][R136.64], R4 ;  /* 0x0000000488004986 */ /* 0x0201e2000c101118 */
[----:B------:R-:W-:Y:S01]  /*15a80*/  VIADD R5, R0, 0x9 ;  /* 0x0000000900057836 */ /* 0x000fe20000000000 */
[----:B------:R-:W5:Y:S02]  /*15a90*/  LDCU UR8, c[0x0][0x39c] ;  /* 0x00007380ff0877ac */ /* 0x000f640008000800 */
[----:B------:R-:W2:Y:S04]  /*15aa0*/  LDL.LU R141, [R1+0x3f4] ;  /* 0x0003f400018d7983 */ /* 0x000ea80000300800 */
[----:B0-----:R-:W2:Y:S01]  /*15ab0*/  LDL.LU.64 R136, [R1+0x650] ;  /* 0x0006500001887983 */ /* 0x001ea20000300a00 */
[----:B------:R-:W-:-:S02]  /*15ac0*/  PRMT R4, R6, 0x9910, RZ ;  /* 0x0000991006047816 */ /* 0x000fc400000000ff */
[----:B-1----:R-:W-:Y:S01]  /*15ad0*/  ISETP.LT.AND P4, PT, R5, UR4, !P0 ;  /* 0x0000000405007c0c */ /* 0x002fe2000c781270 */
[C---:B------:R-:W-:Y:S01]  /*15ae0*/  VIADD R5, R0.reuse, 0xa ;  /* 0x0000000a00057836 */ /* 0x040fe20000000000 */
[----:B------:R-:W-:Y:S01]  /*15af0*/  SHF.R.S32.HI R4, RZ, 0x8, R4 ;  /* 0x00000008ff047819 */ /* 0x000fe20000011404 */
[----:B------:R-:W0:Y:S01]  /*15b00*/  LDCU UR4, c[0x0][0x39c] ;  /* 0x00007380ff0477ac */ /* 0x000e220008000800 */
[----:B---3--:R1:W-:Y:S04]  /*15b10*/  @P6 STG.E.U8 desc[UR24][R134.64], R6 ;  /* 0x0000000686006986 */ /* 0x0083e8000c101118 */
[----:B-1----:R-:W3:Y:S01]  /*15b20*/  LDL.LU.64 R134, [R1+0x648] ;  /* 0x0006480001867983 */ /* 0x002ee20000300a00 */
[----:B----4-:R-:W-:Y:S02]  /*15b30*/  F2FP.SATFINITE.E5M2.F32.PACK_AB_MERGE_C R6, R143, R142, RZ ;  /* 0x0000008e8f06723e */ /* 0x010fe400048060ff */
[----:B------:R-:W-:Y:S01]  /*15b40*/  ISETP.LT.AND P6, PT, R5, UR6, !P0 ;  /* 0x0000000605007c0c */ /* 0x000fe2000c7c1270 */
[----:B------:R-:W4:Y:S04]  /*15b50*/  LDL.LU R144, [R1+0x3f8] ;  /* 0x0003f80001907983 */ /* 0x000f280000300800 */
[----:B--2---:R1:W-:Y:S01]  /*15b60*/  @P5 STG.E.U8 desc[UR24][R138.64], R4 ;  /* 0x000000048a005986 */ /* 0x0043e2000c101118 */
[----:B------:R-:W-:Y:S01]  /*15b70*/  VIADD R5, R0, 0xb ;  /* 0x0000000b00057836 */ /* 0x000fe20000000000 */
[----:B------:R-:W2:Y:S02]  /*15b80*/  LDCU UR6, c[0x0][0x39c] ;  /* 0x00007380ff0677ac */ /* 0x000ea40008000800 */
[----:B------:R-:W4:Y:S04]  /*15b90*/  LDL.LU R145, [R1+0x3fc] ;  /* 0x0003fc0001917983 */ /* 0x000f280000300800 */
[----:B-1----:R-:W4:Y:S01]  /*15ba0*/  LDL.LU.64 R138, [R1+0x640] ;  /* 0x00064000018a7983 */ /* 0x002f220000300a00 */
[----:B------:R-:W-:-:S02]  /*15bb0*/  PRMT R4, R6, 0x9910, RZ ;  /* 0x0000991006047816 */ /* 0x000fc400000000ff */
[----:B-----5:R-:W-:Y:S01]  /*15bc0*/  ISETP.LT.AND P5, PT, R5, UR8, !P0 ;  /* 0x0000000805007c0c */ /* 0x020fe2000c7a1270 */
[----:B------:R1:W-:Y:S01]  /*15bd0*/  @P1 STG.E.U8 desc[UR24][R132.64], R6 ;  /* 0x0000000684001986 */ /* 0x0003e2000c101118 */
[----:B------:R-:W-:Y:S01]  /*15be0*/  SHF.R.S32.HI R4, RZ, 0x8, R4 ;  /* 0x00000008ff047819 */ /* 0x000fe20000011404 */
[----:B------:R-:W5:Y:S01]  /*15bf0*/  LDCU UR8, c[0x0][0x39c] ;  /* 0x00007380ff0877ac */ /* 0x000f620008000800 */
[----:B------:R-:W-:Y:S01]  /*15c00*/  VIADD R5, R0, 0xc ;  /* 0x0000000c00057836 */ /* 0x000fe20000000000 */
[----:B-1----:R-:W4:Y:S01]  /*15c10*/  LDL.LU.64 R132, [R1+0x638] ;  /* 0x0006380001847983 */ /* 0x002f220000300a00 */
[----:B------:R-:W-:-:S03]  /*15c20*/  F2FP.SATFINITE.E5M2.F32.PACK_AB_MERGE_C R6, R141, R140, RZ ;  /* 0x0000008c8d06723e */ /* 0x000fc600048060ff */
[----:B0-----:R-:W-:Y:S01]  /*15c30*/  ISETP.LT.AND P1, PT, R5, UR4, !P0 ;  /* 0x0000000405007c0c */ /* 0x001fe2000c721270 */
[----:B------:R-:W4:Y:S04]  /*15c40*/  LDL.LU R142, [R1+0x400] ;  /* 0x00040000018e7983 */ /* 0x000f280000300800 */
[----:B------:R0:W-:Y:S01]  /*15c50*/  @P2 STG.E.U8 desc[UR24][R136.64], R4 ;  /* 0x0000000488002986 */ /* 0x0001e2000c101118 */
[----:B------:R-:W-:Y:S01]  /*15c60*/  VIADD R5, R0, 0xd ;  /* 0x0000000d00057836 */ /* 0x000fe20000000000 */
[----:B------:R-:W1:Y:S02]  /*15c70*/  LDCU UR4, c[0x0][0x39c] ;  /* 0x00007380ff0477ac */ /* 0x000e640008000800 */
[----:B------:R-:W4:Y:S04]  /*15c80*/  LDL.LU R143, [R1+0x404] ;  /* 0x00040400018f7983 */ /* 0x000f280000300800 */
[----:B0-----:R-:W4:Y:S01]  /*15c90*/  LDL.LU.64 R136, [R1+0x630] ;  /* 0x0006300001887983 */ /* 0x001f220000300a00 */
[----:B------:R-:W-:-:S02]  /*15ca0*/  PRMT R4, R6, 0x9910, RZ ;  /* 0x0000991006047816 */ /* 0x000fc400000000ff */
[----:B--2---:R-:W-:Y:S01]  /*15cb0*/  ISETP.LT.AND P2, PT, R5, UR6, !P0 ;  /* 0x0000000605007c0c */ /* 0x004fe2000c741270 */
[C---:B------:R-:W-:Y:S01]  /*15cc0*/  VIADD R5, R0.reuse, 0xe ;  /* 0x0000000e00057836 */ /* 0x040fe20000000000 */
[----:B------:R-:W-:Y:S01]  /*15cd0*/  SHF.R.S32.HI R4, RZ, 0x8, R4 ;  /* 0x00000008ff047819 */ /* 0x000fe20000011404 */
[----:B------:R-:W0:Y:S01]  /*15ce0*/  LDCU UR6, c[0x0][0x39c] ;  /* 0x00007380ff0677ac */ /* 0x000e220008000800 */
[----:B---3--:R2:W-:Y:S04]  /*15cf0*/  @P3 STG.E.U8 desc[UR24][R134.64], R6 ;  /* 0x0000000686003986 */ /* 0x0085e8000c101118 */
[----:B--2---:R-:W2:Y:S01]  /*15d00*/  LDL.LU.64 R134, [R1+0x628] ;  /* 0x0006280001867983 */ /* 0x004ea20000300a00 */
[----:B----4-:R-:W-:Y:S02]  /*15d10*/  F2FP.SATFINITE.E5M2.F32.PACK_AB_MERGE_C R6, R145, R144, RZ ;  /* 0x000000909106723e */ /* 0x010fe400048060ff */
[----:B-----5:R-:W-:Y:S01]  /*15d20*/  ISETP.LT.AND P3, PT, R5, UR8, !P0 ;  /* 0x0000000805007c0c */ /* 0x020fe2000c761270 */
[----:B------:R-:W3:Y:S04]  /*15d30*/  LDL.LU R140, [R1+0x408] ;  /* 0x00040800018c7983 */ /* 0x000ee80000300800 */
[----:B------:R4:W-:Y:S01]  /*15d40*/  @P4 STG.E.U8 desc[UR24][R138.64], R4 ;  /* 0x000000048a004986 */ /* 0x0009e2000c101118 */
[----:B------:R-:W-:Y:S01]  /*15d50*/  VIADD R5, R0, 0xf ;  /* 0x0000000f00057836 */ /* 0x000fe20000000000 */
[----:B------:R-:W5:Y:S02]  /*15d60*/  LDCU UR8, c[0x0][0x39c] ;  /* 0x00007380ff0877ac */ /* 0x000f640008000800 */
[----:B------:R-:W3:Y:S04]  /*15d70*/  LDL.LU R141, [R1+0x40c] ;  /* 0x00040c00018d7983 */ /* 0x000ee80000300800 */
[----:B----4-:R-:W4:Y:S01]  /*15d80*/  LDL.LU.64 R138, [R1+0x620] ;  /* 0x00062000018a7983 */ /* 0x010f220000300a00 */
[----:B------:R-:W-:-:S02]  /*15d90*/  PRMT R4, R6, 0x9910, RZ ;  /* 0x0000991006047816 */ /* 0x000fc400000000ff */
[----:B-1----:R-:W-:Y:S01]  /*15da0*/  ISETP.LT.AND P4, PT, R5, UR4, !P0 ;  /* 0x0000000405007c0c */ /* 0x002fe2000c781270 */
[----:B------:R1:W-:Y:S01]  /*15db0*/  @P6 STG.E.U8 desc[UR24][R132.64], R6 ;  /* 0x0000000684006986 */ /* 0x0003e2000c101118 */
[----:B------:R-:W-:Y:S01]  /*15dc0*/  SHF.R.S32.HI R4, RZ, 0x8, R4 ;  /* 0x00000008ff047819 */ /* 0x000fe20000011404 */
[----:B------:R-:W2:Y:S01]  /*15dd0*/  LDCU UR4, c[0x0][0x39c] ;  /* 0x00007380ff0477ac */ /* 0x000ea20008000800 */
        /* <DEDUP_REMOVED lines=11> */
[----:B-----5:R-:W-:Y:S01]  /*15e90*/  ISETP.LT.AND P5, PT, R5, UR8, !P0 ;  /* 0x0000000805007c0c */ /* 0x020fe2000c7a1270 */
[C---:B------:R-:W-:Y:S01]  /*15ea0*/  VIADD R5, R0.reuse, 0x12 ;  /* 0x0000001200057836 */ /* 0x040fe20000000000 */
[----:B------:R-:W-:Y:S01]  /*15eb0*/  SHF.R.S32.HI R4, RZ, 0x8, R4 ;  /* 0x00000008ff047819 */ /* 0x000fe20000011404 */
[----:B------:R-:W0:Y:S01]  /*15ec0*/  LDCU UR8, c[0x0][0x39c] ;  /* 0x00007380ff0877ac */ /* 0x000e220008000800 */
[----:B--2---:R2:W-:Y:S04]  /*15ed0*/  @P1 STG.E.U8 desc[UR24][R134.64], R6 ;  /* 0x0000000686001986 */ /* 0x0045e8000c101118 */
[----:B--2---:R-:W2:Y:S01]  /*15ee0*/  LDL.LU.64 R134, [R1+0x608] ;  /* 0x0006080001867983 */ /* 0x004ea20000300a00 */
[----:B---3--:R-:W-:Y:S02]  /*15ef0*/  F2FP.SATFINITE.E5M2.F32.PACK_AB_MERGE_C R6, R141, R140, RZ ;  /* 0x0000008c8d06723e */ /* 0x008fe400048060ff */
[----:B------:R-:W-:Y:S01]  /*15f00*/  ISETP.LT.AND P1, PT, R5, UR4, !P0 ;  /* 0x0000000405007c0c */ /* 0x000fe2000c721270 */
[----:B------:R-:W3:Y:S04]  /*15f10*/  LDL.LU R142, [R1+0x418] ;  /* 0x00041800018e7983 */ /* 0x000ee80000300800 */
[----:B----4-:R4:W-:Y:S01]  /*15f20*/  @P2 STG.E.U8 desc[UR24][R138.64], R4 ;  /* 0x000000048a002986 */ /* 0x0109e2000c101118 */
        /* <DEDUP_REMOVED lines=248> */
[C---:B------:R-:W-:Y:S01]  /*16eb0*/  VIADD R5, R0.reuse, 0x34 ;  /* 0x0000003400057836 */ /* 0x040fe20000000000 */
[----:B------:R-:W2:Y:S01]  /*16ec0*/  LDCU UR4, c[0x0][0x39c] ;  /* 0x00007380ff0477ac */ /* 0x000ea20008000800 */
[----:B-1----:R-:W4:Y:S01]  /*16ed0*/  LDL.LU.64 R132, [R1+0x4f8] ;  /* 0x0004f80001847983 */ /* 0x002f220000300a00 */
[----:B------:R-:W-:Y:S02]  /*16ee0*/  F2FP.SATFINITE.E5M2.F32.PACK_AB_MERGE_C R6, R143, R142, RZ ;  /* 0x0000008e8f06723e */ /* 0x000fe400048060ff */
[----:B0-----:R-:W-:Y:S01]  /*16ef0*/  ISETP.LT.AND P6, PT, R5, UR6, !P0 ;  /* 0x0000000605007c0c */ /* 0x001fe2000c7c1270 */
[----:B------:R-:W4:Y:S01]  /*16f00*/  LDL.LU R146, [R1+0x4a0] ;  /* 0x0004a00001927983 */ /* 0x000f220000300800 */
[----:B------:R-:W0:Y:S03]  /*16f10*/  LDCU UR6, c[0x0][0x39c] ;  /* 0x00007380ff0677ac */ /* 0x000e260008000800 */
[----:B------:R-:W4:Y:S01]  /*16f20*/  LDL.LU R147, [R1+0x4a4] ;  /* 0x0004a40001937983 */ /* 0x000f220000300800 */
[----:B------:R-:W-:-:S03]  /*16f30*/  VIADD R5, R0, 0x35 ;  /* 0x0000003500057836 */ /* 0x000fc60000000000 */
[----:B------:R1:W-:Y:S04]  /*16f40*/  @P5 STG.E.U8 desc[UR24][R136.64], R4 ;  /* 0x0000000488005986 */ /* 0x0003e8000c101118 */
[----:B------:R-:W4:Y:S01]  /*16f50*/  LDL.LU.64 R144, [R1+0x4f0] ;  /* 0x0004f00001907983 */ /* 0x000f220000300a00 */
[----:B-----5:R-:W-:Y:S01]  /*16f60*/  ISETP.LT.AND P5, PT, R5, UR8, !P0 ;  /* 0x0000000805007c0c */ /* 0x020fe2000c7a1270 */
[----:B------:R-:W-:Y:S01]  /*16f70*/  VIADD R5, R0, 0x36 ;  /* 0x0000003600057836 */ /* 0x000fe20000000000 */
[----:B------:R-:W5:Y:S01]  /*16f80*/  LDCU UR8, c[0x0][0x39c] ;  /* 0x00007380ff0877ac */ /* 0x000f620008000800 */
[----:B-1----:R-:W5:Y:S01]  /*16f90*/  LDL.LU.64 R136, [R1+0x4e8] ;  /* 0x0004e80001887983 */ /* 0x002f620000300a00 */
[----:B------:R-:W-:-:S03]  /*16fa0*/  PRMT R4, R6, 0x9910, RZ ;  /* 0x0000991006047816 */ /* 0x000fc600000000ff */
[----:B------:R-:W5:Y:S04]  /*16fb0*/  LDL.LU R142, [R1+0x4a8] ;  /* 0x0004a800018e7983 */ /* 0x000f680000300800 */
[----:B------:R-:W5:Y:S01]  /*16fc0*/  LDL.LU R143, [R1+0x4ac] ;  /* 0x0004ac00018f7983 */ /* 0x000f620000300800 */
[----:B------:R-:W-:-:S03]  /*16fd0*/  SHF.R.S32.HI R4, RZ, 0x8, R4 ;  /* 0x00000008ff047819 */ /* 0x000fc60000011404 */
[----:B--2---:R1:W-:Y:S04]  /*16fe0*/  @P1 STG.E.U8 desc[UR24][R134.64], R6 ;  /* 0x0000000686001986 */ /* 0x0043e8000c101118 */
[----:B-1----:R-:W2:Y:S01]  /*16ff0*/  LDL.LU.64 R134, [R1+0x4e0] ;  /* 0x0004e00001867983 */ /* 0x002ea20000300a00 */
[----:B---3--:R-:W-:-:S03]  /*17000*/  F2FP.SATFINITE.E5M2.F32.PACK_AB_MERGE_C R6, R141, R140, RZ ;  /* 0x0000008c8d06723e */ /* 0x008fc600048060ff */
[----:B------:R-:W3:Y:S04]  /*17010*/  LDL.LU.64 R140, [R1+0x4d8] ;  /* 0x0004d800018c7983 */ /* 0x000ee80000300a00 */
[----:B----4-:R1:W-:Y:S04]  /*17020*/  @P2 STG.E.U8 desc[UR24][R138.64], R4 ;  /* 0x000000048a002986 */ /* 0x0103e8000c101118 */
[----:B-1----:R-:W4:Y:S04]  /*17030*/  LDL.LU R138, [R1+0x4b0] ;  /* 0x0004b000018a7983 */ /* 0x002f280000300800 */
[----:B------:R1:W-:Y:S04]  /*17040*/  @P3 STG.E.U8 desc[UR24][R132.64], R6 ;  /* 0x0000000684003986 */ /* 0x0003e8000c101118 */
[----:B------:R-:W4:Y:S04]  /*17050*/  LDL.LU R139, [R1+0x4b4] ;  /* 0x0004b400018b7983 */ /* 0x000f280000300800 */
[----:B-1----:R-:W4:Y:S01]  /*17060*/  LDL.LU.64 R132, [R1+0x4d0] ;  /* 0x0004d00001847983 */ /* 0x002f220000300a00 */
[----:B------:R-:W-:-:S02]  /*17070*/  PRMT R4, R6, 0x9910, RZ ;  /* 0x0000991006047816 */ /* 0x000fc400000000ff */
[----:B------:R-:W-:Y:S02]  /*17080*/  F2FP.SATFINITE.E5M2.F32.PACK_AB_MERGE_C R6, R147, R146, RZ ;  /* 0x000000929306723e */ /* 0x000fe400048060ff */
[----:B------:R-:W-:-:S05]  /*17090*/  SHF.R.S32.HI R4, RZ, 0x8, R4 ;  /* 0x00000008ff047819 */ /* 0x000fca0000011404 */
[----:B------:R1:W-:Y:S04]  /*170a0*/  @P4 STG.E.U8 desc[UR24][R144.64], R4 ;  /* 0x0000000490004986 */ /* 0x0003e8000c101118 */
[----:B-----5:R5:W-:Y:S01]  /*170b0*/  @P6 STG.E.U8 desc[UR24][R136.64], R6 ;  /* 0x0000000688006986 */ /* 0x020be2000c101118 */
[----:B------:R-:W-:Y:S01]  /*170c0*/  ISETP.LT.AND P1, PT, R5, UR4, !P0 ;  /* 0x0000000405007c0c */ /* 0x000fe2000c721270 */
[----:B------:R-:W-:Y:S01]  /*170d0*/  VIADD R5, R0, 0x37 ;  /* 0x0000003700057836 */ /* 0x000fe20000000000 */
[----:B------:R-:W2:Y:S01]  /*170e0*/  LDCU UR4, c[0x0][0x39c] ;  /* 0x00007380ff0477ac */ /* 0x000ea20008000800 */
[----:B-1----:R-:W-:Y:S01]  /*170f0*/  PRMT R4, R6, 0x9910, RZ ;  /* 0x0000991006047816 */ /* 0x002fe200000000ff */
[----:B-----5:R-:W5:Y:S04]  /*17100*/  LDL.LU R136, [R1+0x4b8] ;  /* 0x0004b80001887983 */ /* 0x020f680000300800 */
[----:B------:R-:W5:Y:S01]  /*17110*/  LDL.LU R137, [R1+0x4bc] ;  /* 0x0004bc0001897983 */ /* 0x000f620000300800 */
[----:B------:R-:W-:-:S02]  /*17120*/  SHF.R.S32.HI R4, RZ, 0x8, R4 ;  /* 0x00000008ff047819 */ /* 0x000fc40000011404 */
[----:B0-----:R-:W-:Y:S01]  /*17130*/  ISETP.LT.AND P2, PT, R5, UR6, !P0 ;  /* 0x0000000605007c0c */ /* 0x001fe2000c741270 */
[----:B------:R-:W0:Y:S01]  /*17140*/  LDCU UR6, c[0x0][0x39c] ;  /* 0x00007380ff0677ac */ /* 0x000e220008000800 */
[----:B------:R-:W-:Y:S01]  /*17150*/  F2FP.SATFINITE.E5M2.F32.PACK_AB_MERGE_C R6, R143, R142, RZ ;  /* 0x0000008e8f06723e */ /* 0x000fe200048060ff */
[----:B--2---:R1:W-:Y:S04]  /*17160*/  @P5 STG.E.U8 desc[UR24][R134.64], R4 ;  /* 0x0000000486005986 */ /* 0x0043e8000c101118 */
[----:B---3--:R-:W-:Y:S01]  /*17170*/  @P1 STG.E.U8 desc[UR24][R140.64], R6 ;  /* 0x000000068c001986 */ /* 0x008fe2000c101118 */
[----:B-1----:R-:W-:-:S03]  /*17180*/  PRMT R4, R6, 0x9910, RZ ;  /* 0x0000991006047816 */ /* 0x002fc600000000ff */
[----:B------:R-:W2:Y:S04]  /*17190*/  LDL.LU R134, [R1+0x4c0] ;  /* 0x0004c00001867983 */ /* 0x000ea80000300800 */
[----:B------:R-:W2:Y:S01]  /*171a0*/  LDL.LU R135, [R1+0x4c4] ;  /* 0x0004c40001877983 */ /* 0x000ea20000300800 */
[----:B------:R-:W-:-:S05]  /*171b0*/  SHF.R.S32.HI R4, RZ, 0x8, R4 ;  /* 0x00000008ff047819 */ /* 0x000fca0000011404 */
[----:B----4-:R1:W-:Y:S04]  /*171c0*/  @P2 STG.E.U8 desc[UR24][R132.64], R4 ;  /* 0x0000000484002986 */ /* 0x0103e8000c101118 */
[----:B-1----:R-:W3:Y:S04]  /*171d0*/  LDL.LU R132, [R1+0x4c8] ;  /* 0x0004c80001847983 */ /* 0x002ee80000300800 */
[----:B------:R-:W3:Y:S01]  /*171e0*/  LDL.LU R133, [R1+0x4cc] ;  /* 0x0004cc0001857983 */ /* 0x000ee20000300800 */
[----:B------:R-:W-:-:S05]  /*171f0*/  VIADD R5, R0, 0x38 ;  /* 0x0000003800057836 */ /* 0x000fca0000000000 */
[----:B------:R-:W-:Y:S01]  /*17200*/  ISETP.LT.AND P3, PT, R5, UR8, !P0 ;  /* 0x0000000805007c0c */ /* 0x000fe2000c761270 */
[----:B------:R-:W1:Y:S01]  /*17210*/  LDCU UR8, c[0x0][0x39c] ;  /* 0x00007380ff0877ac */ /* 0x000e620008000800 */
[----:B------:R-:W-:-:S05]  /*17220*/  VIADD R5, R0, 0x39 ;  /* 0x0000003900057836 */ /* 0x000fca0000000000 */
[----:B------:R-:W-:Y:S01]  /*17230*/  ISETP.LT.AND P4, PT, R5, UR4, !P0 ;  /* 0x0000000405007c0c */ /* 0x000fe2000c781270 */
[----:B------:R-:W4:Y:S01]  /*17240*/  LDCU UR4, c[0x0][0x39c] ;  /* 0x00007380ff0477ac */ /* 0x000f220008000800 */
[----:B------:R-:W-:-:S05]  /*17250*/  VIADD R5, R0, 0x3a ;  /* 0x0000003a00057836 */ /* 0x000fca0000000000 */
[----:B0-----:R-:W-:Y:S01]  /*17260*/  ISETP.LT.AND P6, PT, R5, UR6, !P0 ;  /* 0x0000000605007c0c */ /* 0x001fe2000c7c1270 */
[----:B------:R-:W0:Y:S01]  /*17270*/  LDCU UR6, c[0x0][0x39c] ;  /* 0x00007380ff0677ac */ /* 0x000e220008000800 */
[----:B------:R-:W-:-:S05]  /*17280*/  VIADD R5, R0, 0x3b ;  /* 0x0000003b00057836 */ /* 0x000fca0000000000 */
[----:B-1----:R-:W-:Y:S01]  /*17290*/  ISETP.LT.AND P5, PT, R5, UR8, !P0 ;  /* 0x0000000805007c0c */ /* 0x002fe2000c7a1270 */
[----:B------:R-:W1:Y:S01]  /*172a0*/  LDCU UR8, c[0x0][0x39c] ;  /* 0x00007380ff0877ac */ /* 0x000e620008000800 */
[----:B------:R-:W-:-:S05]  /*172b0*/  VIADD R5, R0, 0x3c ;  /* 0x0000003c00057836 */ /* 0x000fca0000000000 */
[----:B----4-:R-:W-:Y:S01]  /*172c0*/  ISETP.LT.AND P1, PT, R5, UR4, !P0 ;  /* 0x0000000405007c0c */ /* 0x010fe2000c721270 */
[----:B------:R-:W-:Y:S01]  /*172d0*/  VIADD R5, R0, 0x3d ;  /* 0x0000003d00057836 */ /* 0x000fe20000000000 */
[----:B------:R-:W4:Y:S01]  /*172e0*/  LDCU UR4, c[0x0][0x39c] ;  /* 0x00007380ff0477ac */ /* 0x000f220008000800 */
[----:B------:R-:W-:-:S03]  /*172f0*/  F2FP.SATFINITE.E5M2.F32.PACK_AB_MERGE_C R6, R139, R138, RZ ;  /* 0x0000008a8b06723e */ /* 0x000fc600048060ff */
[----:B0-----:R-:W-:Y:S01]  /*17300*/  ISETP.LT.AND P2, PT, R5, UR6, !P0 ;  /* 0x0000000605007c0c */ /* 0x001fe2000c741270 */
[----:B------:R-:W0:Y:S01]  /*17310*/  LDCU UR6, c[0x0][0x39c] ;  /* 0x00007380ff0677ac */ /* 0x000e220008000800 */
[----:B------:R-:W-:Y:S01]  /*17320*/  VIADD R5, R0, 0x3e ;  /* 0x0000003e00057836 */ /* 0x000fe20000000000 */
[----:B------:R-:W-:Y:S01]  /*17330*/  PRMT R4, R6, 0x9910, RZ ;  /* 0x0000991006047816 */ /* 0x000fe200000000ff */
[----:B------:R4:W-:Y:S03]  /*17340*/  @P3 STG.E.U8 desc[UR24][R250.64], R6 ;  /* 0x00000006fa003986 */ /* 0x0009e6000c101118 */
[----:B-1----:R-:W-:Y:S01]  /*17350*/  ISETP.LT.AND P3, PT, R5, UR8, !P0 ;  /* 0x0000000805007c0c */ /* 0x002fe2000c761270 */
[----:B------:R-:W1:Y:S01]  /*17360*/  LDCU UR8, c[0x0][0x39c] ;  /* 0x00007380ff0877ac */ /* 0x000e620008000800 */
[----:B------:R-:W-:Y:S01]  /*17370*/  SHF.R.S32.HI R4, RZ, 0x8, R4 ;  /* 0x00000008ff047819 */ /* 0x000fe20000011404 */
[----:B----4-:R-:W-:Y:S01]  /*17380*/  VIADD R250, R0, 0x3f ;  /* 0x0000003f00fa7836 */ /* 0x010fe20000000000 */
[----:B-----5:R-:W-:-:S03]  /*17390*/  F2FP.SATFINITE.E5M2.F32.PACK_AB_MERGE_C R251, R137, R136, RZ ;  /* 0x0000008889fb723e */ /* 0x020fc600048060ff */
[----:B------:R4:W-:Y:S01]  /*173a0*/  @P4 STG.E.U8 desc[UR24][R248.64], R4 ;  /* 0x00000004f8004986 */ /* 0x0009e2000c101118 */
[----:B------:R-:W-:Y:S01]  /*173b0*/  ISETP.LT.AND P4, PT, R250, UR4, !P0 ;  /* 0x00000004fa007c0c */ /* 0x000fe2000c781270 */
[----:B------:R-:W5:Y:S02]  /*173c0*/  LDCU UR4, c[0x0][0x39c] ;  /* 0x00007380ff0477ac */ /* 0x000f640008000800 */
[----:B------:R1:W-:Y:S01]  /*173d0*/  @P6 STG.E.U8 desc[UR24][R246.64], R251 ;  /* 0x000000fbf6006986 */ /* 0x0003e2000c101118 */
[----:B----4-:R-:W-:Y:S01]  /*173e0*/  VIADD R248, R0, 0x40 ;  /* 0x0000004000f87836 */ /* 0x010fe20000000000 */
[----:B------:R-:W-:-:S04]  /*173f0*/  PRMT R249, R251, 0x9910, RZ ;  /* 0x00009910fbf97816 */ /* 0x000fc800000000ff */
[----:B0-----:R-:W-:Y:S01]  /*17400*/  ISETP.LT.AND P6, PT, R248, UR6, !P0 ;  /* 0x00000006f8007c0c */ /* 0x001fe2000c7c1270 */
[----:B-1----:R-:W-:Y:S01]  /*17410*/  VIADD R246, R0, 0x41 ;  /* 0x0000004100f67836 */ /* 0x002fe20000000000 */
[----:B------:R-:W-:Y:S01]  /*17420*/  SHF.R.S32.HI R248, RZ, 0x8, R249 ;  /* 0x00000008fff87819 */ /* 0x000fe200000114f9 */
[----:B------:R-:W0:Y:S04]  /*17430*/  LDCU UR6, c[0x0][0x39c] ;  /* 0x00007380ff0677ac */ /* 0x000e280008000800 */
[----:B------:R1:W-:Y:S01]  /*17440*/  @P5 STG.E.U8 desc[UR24][R244.64], R248 ;  /* 0x000000f8f4005986 */ /* 0x0003e2000c101118 */
[----:B------:R-:W-:Y:S01]  /*17450*/  ISETP.LT.AND P5, PT, R246, UR8, !P0 ;  /* 0x00000008f6007c0c */ /* 0x000fe2000c7a1270 */
[----:B------:R-:W4:Y:S01]  /*17460*/  LDCU UR8, c[0x0][0x39c] ;  /* 0x00007380ff0877ac */ /* 0x000f220008000800 */
[----:B-1----:R-:W-:Y:S01]  /*17470*/  VIADD R244, R0, 0x42 ;  /* 0x0000004200f47836 */ /* 0x002fe20000000000 */
[----:B--2---:R-:W-:-:S02]  /*17480*/  F2FP.SATFINITE.E5M2.F32.PACK_AB_MERGE_C R247, R135, R134, RZ ;  /* 0x0000008687f7723e */ /* 0x004fc400048060ff */
[----:B------:R-:W2:Y:S02]  /*17490*/  LDL.LU R135, [R1+0x320] ;  /* 0x0003200001877983 */ /* 0x000ea40000300800 */
[----:B------:R-:W-:Y:S02]  /*174a0*/  PRMT R245, R247, 0x9910, RZ ;  /* 0x00009910f7f57816 */ /* 0x000fe400000000ff */
[----:B------:R-:W-:Y:S01]  /*174b0*/  @P1 STG.E.U8 desc[UR24][R242.64], R247 ;  /* 0x000000f7f2001986 */ /* 0x000fe2000c101118 */
[----:B-----5:R-:W-:Y:S01]  /*174c0*/  ISETP.LT.AND P1, PT, R244, UR4, !P0 ;  /* 0x00000004f4007c0c */ /* 0x020fe2000c721270 */
[----:B------:R-:W1:Y:S01]  /*174d0*/  LDCU UR4, c[0x0][0x39c] ;  /* 0x00007380ff0477ac */ /* 0x000e620008000800 */
[----:B------:R-:W-:-:S05]  /*174e0*/  SHF.R.S32.HI R244, RZ, 0x8, R245 ;  /* 0x00000008fff47819 */ /* 0x000fca00000114f5 */
[----:B------:R5:W-:Y:S02]  /*174f0*/  @P2 STG.E.U8 desc[UR24][R240.64], R244 ;  /* 0x000000f4f0002986 */ /* 0x000be4000c101118 */
[----:B-----5:R-:W-:Y:S01]  /*17500*/  VIADD R240, R0, 0x44 ;  /* 0x0000004400f07836 */ /* 0x020fe20000000000 */
[----:B---3--:R-:W-:Y:S02]  /*17510*/  F2FP.SATFINITE.E5M2.F32.PACK_AB_MERGE_C R243, R133, R132, RZ ;  /* 0x0000008485f3723e */ /* 0x008fe400048060ff */
[----:B------:R-:W3:Y:S02]  /*17520*/  LDL.LU.64 R132, [R1+0x690] ;  /* 0x0006900001847983 */ /* 0x000ee40000300a00 */
[----:B------:R-:W-:Y:S02]  /*17530*/  PRMT R241, R243, 0x9910, RZ ;  /* 0x00009910f3f17816 */ /* 0x000fe400000000ff */
[----:B------:R5:W-:Y:S01]  /*17540*/  @P3 STG.E.U8 desc[UR24][R238.64], R243 ;  /* 0x000000f3ee003986 */ /* 0x000be2000c101118 */
[----:B----4-:R-:W-:Y:S01]  /*17550*/  ISETP.LT.AND P3, PT, R240, UR8, !P0 ;  /* 0x00000008f0007c0c */ /* 0x010fe2000c761270 */
[----:B------:R-:W-:Y:S01]  /*17560*/  VIADD R242, R0, 0x43 ;  /* 0x0000004300f27836 */ /* 0x000fe20000000000 */
[----:B------:R-:W-:Y:S01]  /*17570*/  SHF.R.S32.HI R240, RZ, 0x8, R241 ;  /* 0x00000008fff07819 */ /* 0x000fe200000114f1 */
[----:B------:R-:W4:Y:S01]  /*17580*/  LDCU UR8, c[0x0][0x39c] ;  /* 0x00007380ff0877ac */ /* 0x000f220008000800 */
[----:B-----5:R-:W-:-:S02]  /*17590*/  F2FP.SATFINITE.E5M2.F32.PACK_AB_MERGE_C R239, R233, R232, RZ ;  /* 0x000000e8e9ef723e */ /* 0x020fc400048060ff */
[----:B------:R-:W5:Y:S04]  /*175a0*/  LDL.LU R232, [R1+0xda8] ;  /* 0x000da80001e87983 */ /* 0x000f680000300800 */
[----:B------:R-:W5:Y:S04]  /*175b0*/  LDL.LU R233, [R1+0xda4] ;  /* 0x000da40001e97983 */ /* 0x000f680000300800 */
[----:B------:R-:W-:Y:S04]  /*175c0*/  @P4 STG.E.U8 desc[UR24][R236.64], R240 ;  /* 0x000000f0ec004986 */ /* 0x000fe8000c101118 */
[----:B------:R0:W-:Y:S02]  /*175d0*/  @P6 STG.E.U8 desc[UR24][R234.64], R239 ;  /* 0x000000efea006986 */ /* 0x0001e4000c101118 */
[----:B0-----:R-:W-:-:S02]  /*175e0*/  F2FP.SATFINITE.E5M2.F32.PACK_AB_MERGE_C R235, R229, R228, RZ ;  /* 0x000000e4e5eb723e */ /* 0x001fc400048060ff */
[----:B------:R-:W2:Y:S04]  /*175f0*/  LDL.LU R228, [R1+0xda0] ;  /* 0x000da00001e47983 */ /* 0x000ea80000300800 */
[----:B------:R-:W2:Y:S01]  /*17600*/  LDL.LU R229, [R1+0xd9c] ;  /* 0x000d9c0001e57983 */ /* 0x000ea20000300800 */
[----:B------:R-:W-:Y:S01]  /*17610*/  ISETP.LT.AND P2, PT, R242, UR6, !P0 ;  /* 0x00000006f2007c0c */ /* 0x000fe2000c741270 */
[----:B------:R-:W0:Y:S01]  /*17620*/  LDCU UR6, c[0x0][0x39c] ;  /* 0x00007380ff0677ac */ /* 0x000e220008000800 */
[C---:B------:R-:W-:Y:S02]  /*17630*/  VIADD R238, R0.reuse, 0x45 ;  /* 0x0000004500ee7836 */ /* 0x040fe40000000000 */
[----:B------:R-:W-:-:S03]  /*17640*/  VIADD R236, R0, 0x46 ;  /* 0x0000004600ec7836 */ /* 0x000fc60000000000 */
[----:B-1----:R-:W-:Y:S01]  /*17650*/  ISETP.LT.AND P4, PT, R238, UR4, !P0 ;  /* 0x00000004ee007c0c */ /* 0x002fe2000c781270 */
[----:B------:R-:W1:Y:S01]  /*17660*/  LDCU UR4, c[0x0][0x39c] ;  /* 0x00007380ff0477ac */ /* 0x000e620008000800 */
[----:B------:R-:W-:Y:S02]  /*17670*/  PRMT R237, R239, 0x9910, RZ ;  /* 0x00009910efed7816 */ /* 0x000fe400000000ff */
[----:B0-----:R-:W-:Y:S01]  /*17680*/  ISETP.LT.AND P6, PT, R236, UR6, !P0 ;  /* 0x00000006ec007c0c */ /* 0x001fe2000c7c1270 */
[----:B------:R-:W0:Y:S01]  /*17690*/  LDCU UR6, c[0x0][0x39c] ;  /* 0x00007380ff0677ac */ /* 0x000e220008000800 */
[----:B------:R-:W-:-:S05]  /*176a0*/  SHF.R.S32.HI R236, RZ, 0x8, R237 ;  /* 0x00000008ffec7819 */ /* 0x000fca00000114ed */
[----:B-----5:R5:W-:Y:S04]  /*176b0*/  @P5 STG.E.U8 desc[UR24][R232.64], R236 ;  /* 0x000000ece8005986 */ /* 0x020be8000c101118 */
[----:B------:R0:W-:Y:S01]  /*176c0*/  @P1 STG.E.U8 desc[UR24][R230.64], R235 ;  /* 0x000000ebe6001986 */ /* 0x0001e2000c101118 */
[----:B-----5:R-:W-:Y:S01]  /*176d0*/  VIADD R232, R0, 0x48 ;  /* 0x0000004800e87836 */ /* 0x020fe20000000000 */
[----:B------:R-:W-:Y:S02]  /*176e0*/  PRMT R233, R235, 0x9910, RZ ;  /* 0x00009910ebe97816 */ /* 0x000fe400000000ff */
[----:B0-----:R-:W-:Y:S02]  /*176f0*/  F2FP.SATFINITE.E5M2.F32.PACK_AB_MERGE_C R231, R225, R224, RZ ;  /* 0x000000e0e1e7723e */ /* 0x001fe400048060ff */
[----:B------:R-:W5:Y:S01]  /*17700*/  LDL.LU R224, [R1+0xd98] ;  /* 0x000d980001e07983 */ /* 0x000f620000300800 */
[----:B-1----:R-:W-:Y:S01]  /*17710*/  ISETP.LT.AND P1, PT, R232, UR4, !P0 ;  /* 0x00000004e8007c0c */ /* 0x002fe2000c721270 */
[----:B------:R-:W-:-:S02]  /*17720*/  VIADD R234, R0, 0x47 ;  /* 0x0000004700ea7836 */ /* 0x000fc40000000000 */
[----:B------:R-:W5:Y:S01]  /*17730*/  LDL.LU R225, [R1+0xd94] ;  /* 0x000d940001e17983 */ /* 0x000f620000300800 */
[----:B------:R-:W-:Y:S01]  /*17740*/  SHF.R.S32.HI R232, RZ, 0x8, R233 ;  /* 0x00000008ffe87819 */ /* 0x000fe200000114e9 */
[----:B------:R-:W-:Y:S01]  /*17750*/  VIADD R230, R0, 0x49 ;  /* 0x0000004900e67836 */ /* 0x000fe20000000000 */
[----:B------:R-:W0:Y:S03]  /*17760*/  LDCU UR4, c[0x0][0x39c] ;  /* 0x00007380ff0477ac */ /* 0x000e260008000800 */
[----:B--2---:R-:W-:Y:S04]  /*17770*/  @P2 STG.E.U8 desc[UR24][R228.64], R232 ;  /* 0x000000e8e4002986 */ /* 0x004fe8000c101118 */
[----:B------:R1:W-:Y:S02]  /*17780*/  @P3 STG.E.U8 desc[UR24][R226.64], R231 ;  /* 0x000000e7e2003986 */ /* 0x0003e4000c101118 */
[----:B-1----:R-:W-:-:S02]  /*17790*/  F2FP.SATFINITE.E5M2.F32.PACK_AB_MERGE_C R227, R221, R220, RZ ;  /* 0x000000dcdde3723e */ /* 0x002fc400048060ff */
[----:B------:R-:W2:Y:S04]  /*177a0*/  LDL.LU R220, [R1+0xd90] ;  /* 0x000d900001dc7983 */ /* 0x000ea80000300800 */
[----:B------:R-:W2:Y:S01]  /*177b0*/  LDL.LU R221, [R1+0xd8c] ;  /* 0x000d8c0001dd7983 */ /* 0x000ea20000300800 */
[----:B----4-:R-:W-:Y:S01]  /*177c0*/  ISETP.LT.AND P5, PT, R234, UR8, !P0 ;  /* 0x00000008ea007c0c */ /* 0x010fe2000c7a1270 */
[----:B------:R-:W1:Y:S01]  /*177d0*/  LDCU UR8, c[0x0][0x39c] ;  /* 0x00007380ff0877ac */ /* 0x000e620008000800 */
[----:B------:R-:W-:Y:S01]  /*177e0*/  ISETP.LT.AND P2, PT, R230, UR6, !P0 ;  /* 0x00000006e6007c0c */ /* 0x000fe2000c741270 */
[----:B------:R-:W-:Y:S01]  /*177f0*/  VIADD R228, R0, 0x4a ;  /* 0x0000004a00e47836 */ /* 0x000fe20000000000 */
[----:B------:R-:W4:Y:S01]  /*17800*/  LDCU UR6, c[0x0][0x39c] ;  /* 0x00007380ff0677ac */ /* 0x000f220008000800 */
[----:B------:R-:W-:-:S03]  /*17810*/  PRMT R229, R231, 0x9910, RZ ;  /* 0x00009910e7e57816 */ /* 0x000fc600000000ff */
[----:B-1----:R-:W-:Y:S01]  /*17820*/  ISETP.LT.AND P3, PT, R228, UR8, !P0 ;  /* 0x00000008e4007c0c */ /* 0x002fe2000c761270 */
[----:B------:R-:W1:Y:S01]  /*17830*/  LDCU UR8, c[0x0][0x39c] ;  /* 0x00007380ff0877ac */ /* 0x000e620008000800 */
[----:B------:R-:W-:-:S05]  /*17840*/  SHF.R.S32.HI R228, RZ, 0x8, R229 ;  /* 0x00000008ffe47819 */ /* 0x000fca00000114e5 */
[----:B-----5:R5:W-:Y:S04]  /*17850*/  @P4 STG.E.U8 desc[UR24][R224.64], R228 ;  /* 0x000000e4e0004986 */ /* 0x020be8000c101118 */
[----:B------:R0:W-:Y:S01]  /*17860*/  @P6 STG.E.U8 desc[UR24][R222.64], R227 ;  /* 0x000000e3de006986 */ /* 0x0001e2000c101118 */
[----:B-----5:R-:W-:Y:S01]  /*17870*/  VIADD R224, R0, 0x4c ;  /* 0x0000004c00e07836 */ /* 0x020fe20000000000 */
[----:B------:R-:W-:Y:S02]  /*17880*/  PRMT R225, R227, 0x9910, RZ ;  /* 0x00009910e3e17816 */ /* 0x000fe400000000ff */
[----:B0-----:R-:W-:Y:S02]  /*17890*/  F2FP.SATFINITE.E5M2.F32.PACK_AB_MERGE_C R223, R217, R216, RZ ;  /* 0x000000d8d9df723e */ /* 0x001fe400048060ff */
[----:B------:R-:W5:Y:S01]  /*178a0*/  LDL.LU R216, [R1+0xd88] ;  /* 0x000d880001d87983 */ /* 0x000f620000300800 */
[----:B----4-:R-:W-:Y:S01]  /*178b0*/  ISETP.LT.AND P6, PT, R224, UR6, !P0 ;  /* 0x00000006e0007c0c */ /* 0x010fe2000c7c1270 */
[----:B------:R-:W-:-:S02]  /*178c0*/  VIADD R226, R0, 0x4b ;  /* 0x0000004b00e27836 */ /* 0x000fc40000000000 */
[----:B------:R-:W5:Y:S01]  /*178d0*/  LDL.LU R217, [R1+0xd84] ;  /* 0x000d840001d97983 */ /* 0x000f620000300800 */
[----:B------:R-:W-:Y:S01]  /*178e0*/  SHF.R.S32.HI R224, RZ, 0x8, R225 ;  /* 0x00000008ffe07819 */ /* 0x000fe200000114e1 */
[----:B------:R-:W-:Y:S01]  /*178f0*/  VIADD R222, R0, 0x4d ;  /* 0x0000004d00de7836 */ /* 0x000fe20000000000 */
[----:B------:R-:W0:Y:S03]  /*17900*/  LDCU UR6, c[0x0][0x39c] ;  /* 0x00007380ff0677ac */ /* 0x000e260008000800 */
[----:B--2---:R-:W-:Y:S04]  /*17910*/  @P5 STG.E.U8 desc[UR24][R220.64], R224 ;  /* 0x000000e0dc005986 */ /* 0x004fe8000c101118 */
[----:B------:R2:W-:Y:S02]  /*17920*/  @P1 STG.E.U8 desc[UR24][R218.64], R223 ;  /* 0x000000dfda001986 */ /* 0x0005e4000c101118 */
[----:B--2---:R-:W-:-:S02]  /*17930*/  F2FP.SATFINITE.E5M2.F32.PACK_AB_MERGE_C R219, R213, R212, RZ ;  /* 0x000000d4d5db723e */ /* 0x004fc400048060ff */
[----:B------:R-:W2:Y:S04]  /*17940*/  LDL.LU R212, [R1+0xd80] ;  /* 0x000d800001d47983 */ /* 0x000ea80000300800 */
[----:B------:R-:W2:Y:S01]  /*17950*/  LDL.LU R213, [R1+0xd7c] ;  /* 0x000d7c0001d57983 */ /* 0x000ea20000300800 */
[----:B------:R-:W-:Y:S01]  /*17960*/  ISETP.LT.AND P4, PT, R226, UR4, !P0 ;  /* 0x00000004e2007c0c */ /* 0x000fe2000c781270 */
[----:B------:R-:W4:Y:S01]  /*17970*/  LDCU UR4, c[0x0][0x39c] ;  /* 0x00007380ff0477ac */ /* 0x000f220008000800 */
[----:B-1----:R-:W-:Y:S01]  /*17980*/  ISETP.LT.AND P5, PT, R222, UR8, !P0 ;  /* 0x00000008de007c0c */ /* 0x002fe2000c7a1270 */
[----:B------:R-:W-:Y:S01]  /*17990*/  VIADD R220, R0, 0x4e ;  /* 0x0000004e00dc7836 */ /* 0x000fe20000000000 */
[----:B------:R-:W1:Y:S01]  /*179a0*/  LDCU UR8, c[0x0][0x39c] ;  /* 0x00007380ff0877ac */ /* 0x000e620008000800 */
[----:B------:R-:W-:-:S03]  /*179b0*/  PRMT R221, R223, 0x9910, RZ ;  /* 0x00009910dfdd7816 */ /* 0x000fc600000000ff */
[----:B----4-:R-:W-:Y:S01]  /*179c0*/  ISETP.LT.AND P1, PT, R220, UR4, !P0 ;  /* 0x00000004dc007c0c */ /* 0x010fe2000c721270 */
[----:B------:R-:W4:Y:S01]  /*179d0*/  LDCU UR4, c[0x0][0x39c] ;  /* 0x00007380ff0477ac */ /* 0x000f220008000800 */
        /* <DEDUP_REMOVED lines=18> */
[----:B------:R-:W-:Y:S01]  /*17b00*/  ISETP.LT.AND P2, PT, R218, UR6, !P0 ;  /* 0x00000006da007c0c */ /* 0x000fe2000c741270 */
[----:B------:R-:W1:Y:S01]  /*17b10*/  LDCU UR6, c[0x0][0x39c] ;  /* 0x00007380ff0677ac */ /* 0x000e620008000800 */
[----:B----4-:R-:W-:Y:S01]  /*17b20*/  ISETP.LT.AND P4, PT, R214, UR4, !P0 ;  /* 0x00000004d6007c0c */ /* 0x010fe2000c781270 */
        /* <DEDUP_REMOVED lines=16> */
[----:B------:R-:W0:Y:S04]  /*17c30*/  LDCU UR4, c[0x0][0x39c] ;  /* 0x00007380ff0477ac */ /* 0x000e280008000800 */
[----:B--2---:R2:W-:Y:S02]  /*17c40*/  @P2 STG.E.U8 desc[UR24][R204.64], R208 ;  /* 0x000000d0cc002986 */ /* 0x0045e4000c101118 */
[----:B--2---:R-:W-:Y:S02]  /*17c50*/  F2FP.SATFINITE.E5M2.F32.PACK_AB_MERGE_C R205, R199, R198, RZ ;  /* 0x000000c6c7cd723e */ /* 0x004fe400048060ff */
[----:B------:R-:W2:Y:S04]  /*17c60*/  LDL.LU R198, [R1+0xd60] ;  /* 0x000d600001c67983 */ /* 0x000ea80000300800 */
[----:B------:R-:W2:Y:S01]  /*17c70*/  LDL.LU R199, [R1+0xd5c] ;  /* 0x000d5c0001c77983 */ /* 0x000ea20000300800 */
[----:B------:R-:W-:-:S02]  /*17c80*/  PRMT R204, R207, 0x9910, RZ ;  /* 0x00009910cfcc7816 */ /* 0x000fc400000000ff */
[----:B-1----:R-:W-:Y:S01]  /*17c90*/  ISETP.LT.AND P2, PT, R206, UR6, !P0 ;  /* 0x00000006ce007c0c */ /* 0x002fe2000c741270 */
[----:B------:R-:W-:Y:S01]  /*17ca0*/  VIADD R210, R0, 0x53 ;  /* 0x0000005300d27836 */ /* 0x000fe20000000000 */
[----:B------:R-:W1:Y:S01]  /*17cb0*/  LDCU UR6, c[0x0][0x39c] ;  /* 0x00007380ff0677ac */ /* 0x000e620008000800 */
[----:B------:R-:W-:Y:S01]  /*17cc0*/  IMAD.MOV.U32 R206, RZ, RZ, R204 ;  /* 0x000000ffffce7224 */ /* 0x000fe200078e00cc */
[----:B-----5:R4:W-:Y:S04]  /*17cd0*/  @P3 STG.E.U8 desc[UR24][R202.64], R207 ;  /* 0x000000cfca003986 */ /* 0x0209e8000c101118 */
[----:B----4-:R-:W-:-:S05]  /*17ce0*/  SHF.R.S32.HI R203, RZ, 0x8, R206 ;  /* 0x00000008ffcb7819 */ /* 0x010fca00000114ce */
[----:B------:R4:W-:Y:S04]  /*17cf0*/  @P4 STG.E.U8 desc[UR24][R200.64], R203 ;  /* 0x000000cbc8004986 */ /* 0x0009e8000c101118 */
[----:B--2---:R2:W-:Y:S01]  /*17d00*/  @P6 STG.E.U8 desc[UR24][R198.64], R205 ;  /* 0x000000cdc6006986 */ /* 0x0045e2000c101118 */
[----:B----4-:R-:W-:-:S05]  /*17d10*/  VIADD R200, R0, 0x58 ;  /* 0x0000005800c87836 */ /* 0x010fca0000000000 */
[----:B0-----:R-:W-:Y:S02]  /*17d20*/  ISETP.LT.AND P6, PT, R200, UR4, !P0 ;  /* 0x00000004c8007c0c */ /* 0x001fe4000c7c1270 */
[----:B------:R-:W-:Y:S01]  /*17d30*/  ISETP.LT.AND P5, PT, R210, UR8, !P0 ;  /* 0x00000008d2007c0c */ /* 0x000fe2000c7a1270 */
[----:B------:R-:W0:Y:S01]  /*17d40*/  LDCU UR8, c[0x0][0x39c] ;  /* 0x00007380ff0877ac */ /* 0x000e220008000800 */
[----:B------:R-:W-:Y:S02]  /*17d50*/  F2FP.SATFINITE.E5M2.F32.PACK_AB_MERGE_C R200, R2, R135, RZ ;  /* 0x0000008702c8723e */ /* 0x000fe400048060ff */
[----:B------:R-:W4:Y:S01]  /*17d60*/  LDL.LU R2, [R1+0xd58] ;  /* 0x000d580001027983 */ /* 0x000f220000300800 */
[----:B------:R-:W-:Y:S01]  /*17d70*/  VIADD R204, R0, 0x56 ;  /* 0x0000005600cc7836 */ /* 0x000fe20000000000 */
[----:B------:R-:W5:Y:S02]  /*17d80*/  LDCU UR4, c[0x0][0x39c] ;  /* 0x00007380ff0477ac */ /* 0x000f640008000800 */
[----:B------:R-:W5:Y:S04]  /*17d90*/  LDL.LU R168, [R1+0x328] ;  /* 0x0003280001a87983 */ /* 0x000f680000300800 */
        /* <DEDUP_REMOVED lines=10> */
[----:B------:R-:W5:Y:S01]  /*17e40*/  LDL.LU R159, [R1+0x354] ;  /* 0x00035400019f7983 */ /* 0x000f620000300800 */
[----:B0-----:R-:W-:Y:S01]  /*17e50*/  ISETP.LT.AND P3, PT, R204, UR8, !P0 ;  /* 0x00000008cc007c0c */ /* 0x001fe2000c761270 */
[----:B------:R-:W0:Y:S01]  /*17e60*/  LDCU UR8, c[0x0][0x39c] ;  /* 0x00007380ff0877ac */ /* 0x000e220008000800 */
[----:B------:R-:W-:Y:S01]  /*17e70*/  PRMT R204, R205, 0x9910, RZ ;  /* 0x00009910cdcc7816 */ /* 0x000fe200000000ff */
[C---:B--2---:R-:W-:Y:S01]  /*17e80*/  VIADD R199, R0.reuse, 0x59 ;  /* 0x0000005900c77836 */ /* 0x044fe20000000000 */
[----:B------:R-:W2:Y:S03]  /*17e90*/  LDL.LU R156, [R1+0x360] ;  /* 0x00036000019c7983 */ /* 0x000ea60000300800 */
[----:B------:R-:W-:Y:S01]  /*17ea0*/  IMAD.MOV.U32 R201, RZ, RZ, R204 ;  /* 0x000000ffffc97224 */ /* 0x000fe200078e00cc */
[----:B------:R-:W2:Y:S04]  /*17eb0*/  LDL.LU R157, [R1+0x364] ;  /* 0x00036400019d7983 */ /* 0x000ea80000300800 */
[----:B------:R-:W-:Y:S01]  /*17ec0*/  SHF.R.S32.HI R198, RZ, 0x8, R201 ;  /* 0x00000008ffc67819 */ /* 0x000fe200000114c9 */
[----:B------:R-:W-:Y:S01]  /*17ed0*/  VIADD R202, R0, 0x57 ;  /* 0x0000005700ca7836 */ /* 0x000fe20000000000 */
[----:B------:R-:W2:Y:S04]  /*17ee0*/  LDL.LU R154, [R1+0x368] ;  /* 0x00036800019a7983 */ /* 0x000ea80000300800 */
[----:B------:R0:W-:Y:S01]  /*17ef0*/  @P5 STG.E.U8 desc[UR24][R196.64], R198 ;  /* 0x000000c6c4005986 */ /* 0x0001e2000c101118 */
[----:B------:R-:W-:-:S03]  /*17f00*/  PRMT R201, R200, 0x9910, RZ ;  /* 0x00009910c8c97816 */ /* 0x000fc600000000ff */
[----:B---3--:R3:W-:Y:S01]  /*17f10*/  @P1 STG.E.U8 desc[UR24][R132.64], R200 ;  /* 0x000000c884001986 */ /* 0x0087e2000c101118 */
[----:B------:R-:W-:Y:S01]  /*17f20*/  ISETP.LT.AND P4, PT, R202, UR9, !P0 ;  /* 0x00000009ca007c0c */ /* 0x000fe2000c781270 */
[----:B------:R-:W1:Y:S02]  /*17f30*/  LDCU UR9, c[0x0][0x39c] ;  /* 0x00007380ff0977ac */ /* 0x000e640008000800 */
[----:B------:R-:W2:Y:S01]  /*17f40*/  LDL.LU R155, [R1+0x36c] ;  /* 0x00036c00019b7983 */ /* 0x000ea20000300800 */
[----:B0-----:R-:W-:Y:S01]  /*17f50*/  VIADD R198, R252, UR5 ;  /* 0x00000005fcc67c36 */ /* 0x001fe20008000000 */
[----:B------:R-:W-:Y:S02]  /*17f60*/  ISETP.LT.AND P1, PT, R199, UR8, !P0 ;  /* 0x00000008c7007c0c */ /* 0x000fe4000c721270 */
[----:B------:R-:W2:Y:S02]  /*17f70*/  LDL.LU R152, [R1+0x370] ;  /* 0x0003700001987983 */ /* 0x000ea40000300800 */
[-C--:B------:R-:W-:Y:S01]  /*17f80*/  IADD3 R196, P5, PT, R198, R3.reuse, RZ ;  /* 0x00000003c6c47210 */ /* 0x080fe20007fbe0ff */
[C---:B------:R-:W-:Y:S01]  /*17f90*/  VIADD R199, R0.reuse, 0x5a ;  /* 0x0000005a00c77836 */ /* 0x040fe20000000000 */
[----:B---3--:R-:W-:Y:S01]  /*17fa0*/  SHF.R.S32.HI R200, RZ, 0x8, R201 ;  /* 0x00000008ffc87819 */ /* 0x008fe200000114c9 */
[----:B------:R-:W-:Y:S01]  /*17fb0*/  VIADD R201, R0, 0x5c ;  /* 0x0000005c00c97836 */ /* 0x000fe20000000000 */
[----:B------:R-:W0:Y:S01]  /*17fc0*/  LDCU UR8, c[0x0][0x39c] ;  /* 0x00007380ff0877ac */ /* 0x000e220008000800 */
[----:B------:R-:W3:Y:S04]  /*17fd0*/  LDL.LU R153, [R1+0x374] ;  /* 0x0003740001997983 */ /* 0x000ee80000300800 */
[----:B------:R-:W2:Y:S04]  /*17fe0*/  LDL.LU R150, [R1+0x378] ;  /* 0x0003780001967983 */ /* 0x000ea80000300800 */
        /* <DEDUP_REMOVED lines=18> */
[----:B------:R-:W2:Y:S01]  /*18110*/  LDL.LU R133, [R1+0x3c4] ;  /* 0x0003c40001857983 */ /* 0x000ea20000300800 */
[C---:B----4-:R-:W-:Y:S01]  /*18120*/  LEA.HI.X.SX32 R197, R198.reuse, R2, 0x1, P5 ;  /* 0x00000002c6c57211 */ /* 0x050fe200028f0eff */
[----:B------:R-:W-:Y:S01]  /*18130*/  VIADD R198, R198, UR5 ;  /* 0x00000005c6c67c36 */ /* 0x000fe20008000000 */
[----:B-1----:R-:W-:Y:S01]  /*18140*/  ISETP.LT.AND P5, PT, R199, UR6, !P0 ;  /* 0x00000006c7007c0c */ /* 0x002fe2000c7a1270 */
[----:B------:R-:W-:Y:S01]  /*18150*/  VIADD R199, R0, 0x5b ;  /* 0x0000005b00c77836 */ /* 0x000fe20000000000 */
[----:B------:R-:W1:Y:S01]  /*18160*/  LDCU UR6, c[0x0][0x39c] ;  /* 0x00007380ff0677ac */ /* 0x000e620008000800 */
[----:B------:R4:W-:Y:S02]  /*18170*/  @P2 STG.E.U8 desc[UR24][R196.64], R200 ;  /* 0x000000c8c4002986 */ /* 0x0009e4000c101118 */
[----:B----4-:R-:W-:-:S02]  /*18180*/  IADD3 R196, P2, PT, R198, R3, RZ ;  /* 0x00000003c6c47210 */ /* 0x010fc40007f5e0ff */
[----:B-----5:R-:W-:Y:S02]  /*18190*/  F2FP.SATFINITE.E5M2.F32.PACK_AB_MERGE_C R200, R169, R168, RZ ;  /* 0x000000a8a9c8723e */ /* 0x020fe400048060ff */
[C---:B------:R-:W-:Y:S02]  /*181a0*/  LEA.HI.X.SX32 R197, R198.reuse, R2, 0x1, P2 ;  /* 0x00000002c6c57211 */ /* 0x040fe400010f0eff */
[----:B------:R-:W-:Y:S01]  /*181b0*/  ISETP.LT.AND P2, PT, R199, UR4, !P0 ;  /* 0x00000004c7007c0c */ /* 0x000fe2000c741270 */
[----:B------:R-:W-:Y:S01]  /*181c0*/  VIADD R199, R198, UR5 ;  /* 0x00000005c6c77c36 */ /* 0x000fe20008000000 */
[----:B------:R-:W-:Y:S01]  /*181d0*/  PRMT R203, R200, 0x9910, RZ ;  /* 0x00009910c8cb7816 */ /* 0x000fe200000000ff */
[----:B------:R4:W-:Y:S01]  /*181e0*/  @P3 STG.E.U8 desc[UR24][R196.64], R200 ;  /* 0x000000c8c4003986 */ /* 0x0009e2000c101118 */
[----:B------:R-:W-:Y:S01]  /*181f0*/  F2FP.SATFINITE.E5M2.F32.PACK_AB_MERGE_C R202, R167, R166, RZ ;  /* 0x000000a6a7ca723e */ /* 0x000fe200048060ff */
[----:B------:R-:W5:Y:S01]  /*18200*/  LDCU UR4, c[0x0][0x39c] ;  /* 0x00007380ff0477ac */ /* 0x000f620008000800 */
[----:B------:R-:W-:-:S02]  /*18210*/  IADD3 R198, P3, PT, R199, R3, RZ ;  /* 0x00000003c7c67210 */ /* 0x000fc40007f7e0ff */
[----:B------:R-:W-:Y:S01]  /*18220*/  SHF.R.S32.HI R203, RZ, 0x8, R203 ;  /* 0x00000008ffcb7819 */ /* 0x000fe200000114cb */
[C---:B----4-:R-:W-:Y:S01]  /*18230*/  VIADD R200, R199.reuse, UR5 ;  /* 0x00000005c7c87c36 */ /* 0x050fe20008000000 */
[----:B------:R-:W-:-:S04]  /*18240*/  LEA.HI.X.SX32 R199, R199, R2, 0x1, P3 ;  /* 0x00000002c7c77211 */ /* 0x000fc800018f0eff */
[C---:B------:R-:W-:Y:S01]  /*18250*/  IADD3 R196, P3, PT, R200.reuse, R3, RZ ;  /* 0x00000003c8c47210 */ /* 0x040fe20007f7e0ff */
[----:B------:R4:W-:Y:S03]  /*18260*/  @P4 STG.E.U8 desc[UR24][R198.64], R203 ;  /* 0x000000cbc6004986 */ /* 0x0009e6000c101118 */
[----:B------:R-:W-:Y:S02]  /*18270*/  LEA.HI.X.SX32 R197, R200, R2, 0x1, P3 ;  /* 0x00000002c8c57211 */ /* 0x000fe400018f0eff */
[----:B-1----:R-:W-:Y:S01]  /*18280*/  ISETP.LT.AND P3, PT, R201, UR6, !P0 ;  /* 0x00000006c9007c0c */ /* 0x002fe2000c761270 */
[----:B------:R-:W1:Y:S01]  /*18290*/  LDCU UR6, c[0x0][0x39c] ;  /* 0x00007380ff0677ac */ /* 0x000e620008000800 */
[----:B----4-:R-:W-:Y:S01]  /*182a0*/  PRMT R198, R202, 0x9910, RZ ;  /* 0x00009910cac67816 */ /* 0x010fe200000000ff */
[----:B------:R-:W-:Y:S01]  /*182b0*/  VIADD R199, R200, UR5 ;  /* 0x00000005c8c77c36 */ /* 0x000fe20008000000 */
[----:B------:R4:W-:Y:S03]  /*182c0*/  @P6 STG.E.U8 desc[UR24][R196.64], R202 ;  /* 0x000000cac4006986 */ /* 0x0009e6000c101118 */
[----:B------:R-:W-:-:S02]  /*182d0*/  IMAD.MOV.U32 R200, RZ, RZ, R198 ;  /* 0x000000ffffc87224 */ /* 0x000fc400078e00c6 */
[----:B------:R-:W-:-:S03]  /*182e0*/  VIADD R198, R0, 0x5d ;  /* 0x0000005d00c67836 */ /* 0x000fc60000000000 */
[----:B------:R-:W-:Y:S02]  /*182f0*/  SHF.R.S32.HI R200, RZ, 0x8, R200 ;  /* 0x00000008ffc87819 */ /* 0x000fe400000114c8 */
[----:B----4-:R-:W-:-:S04]  /*18300*/  IADD3 R196, P4, PT, R199, R3, RZ ;  /* 0x00000003c7c47210 */ /* 0x010fc80007f9e0ff */
[C---:B------:R-:W-:Y:S01]  /*18310*/  LEA.HI.X.SX32 R197, R199.reuse, R2, 0x1, P4 ;  /* 0x00000002c7c57211 */ /* 0x040fe200020f0eff */
[----:B------:R-:W-:Y:S01]  /*18320*/  VIADD R199, R199, UR5 ;  /* 0x00000005c7c77c36 */ /* 0x000fe20008000000 */
[----:B-----5:R-:W-:Y:S01]  /*18330*/  ISETP.LT.AND P4, PT, R198, UR4, !P0 ;  /* 0x00000004c6007c0c */ /* 0x020fe2000c781270 */
[----:B------:R-:W4:Y:S02]  /*18340*/  LDCU UR4, c[0x0][0x39c] ;  /* 0x00007380ff0477ac */ /* 0x000f240008000800 */
[----:B------:R5:W-:Y:S01]  /*18350*/  @P1 STG.E.U8 desc[UR24][R196.64], R200 ;  /* 0x000000c8c4001986 */ /* 0x000be2000c101118 */
[----:B------:R-:W-:Y:S02]  /*18360*/  IADD3 R198, P1, PT, R199, R3, RZ ;  /* 0x00000003c7c67210 */ /* 0x000fe40007f3e0ff */
[----:B------:R-:W-:Y:S01]  /*18370*/  F2FP.SATFINITE.E5M2.F32.PACK_AB_MERGE_C R201, R165, R164, RZ ;  /* 0x000000a4a5c9723e */ /* 0x000fe200048060ff */
[C---:B-----5:R-:W-:Y:S02]  /*18380*/  VIADD R196, R0.reuse, 0x5e ;  /* 0x0000005e00c47836 */ /* 0x060fe40000000000 */
[C---:B------:R-:W-:Y:S01]  /*18390*/  VIADD R200, R199.reuse, UR5 ;  /* 0x00000005c7c87c36 */ /* 0x040fe20008000000 */
[----:B------:R-:W-:Y:S01]  /*183a0*/  LEA.HI.X.SX32 R199, R199, R2, 0x1, P1 ;  /* 0x00000002c7c77211 */ /* 0x000fe200008f0eff */
[----:B------:R-:W-:Y:S01]  /*183b0*/  VIADD R197, R0, 0x5f ;  /* 0x0000005f00c57836 */ /* 0x000fe20000000000 */
[----:B0-----:R-:W-:Y:S01]  /*183c0*/  ISETP.LT.AND P1, PT, R196, UR8, !P0 ;  /* 0x00000008c4007c0c */ /* 0x001fe2000c721270 */
[----:B------:R-:W0:Y:S01]  /*183d0*/  LDCU UR8, c[0x0][0x39c] ;  /* 0x00007380ff0877ac */ /* 0x000e220008000800 */
[----:B------:R-:W-:-:S02]  /*183e0*/  PRMT R202, R201, 0x9910, RZ ;  /* 0x00009910c9ca7816 */ /* 0x000fc400000000ff */
[CC--:B------:R-:W-:Y:S01]  /*183f0*/  IADD3 R196, P6, PT, R200.reuse, R3.reuse, RZ ;  /* 0x00000003c8c47210 */ /* 0x0c0fe20007fde0ff */
[----:B------:R5:W-:Y:S01]  /*18400*/  @P5 STG.E.U8 desc[UR24][R198.64], R201 ;  /* 0x000000c9c6005986 */ /* 0x000be2000c101118 */
[----:B-1----:R-:W-:Y:S01]  /*18410*/  ISETP.LT.AND P5, PT, R197, UR6, !P0 ;  /* 0x00000006c5007c0c */ /* 0x002fe2000c7a1270 */
[----:B------:R-:W1:Y:S01]  /*18420*/  LDCU UR6, c[0x0][0x39c] ;  /* 0x00007380ff0677ac */ /* 0x000e620008000800 */
[C---:B------:R-:W-:Y:S02]  /*18430*/  LEA.HI.X.SX32 R197, R200.reuse, R2, 0x1, P6 ;  /* 0x00000002c8c57211 */ /* 0x040fe400030f0eff */
[----:B-----5:R-:W-:Y:S01]  /*18440*/  SHF.R.S32.HI R201, RZ, 0x8, R202 ;  /* 0x00000008ffc97819 */ /* 0x020fe200000114ca */
[----:B------:R-:W-:Y:S02]  /*18450*/  VIADD R199, R200, UR5 ;  /* 0x00000005c8c77c36 */ /* 0x000fe40008000000 */
[----:B------:R-:W-:Y:S02]  /*18460*/  VIADD R198, R0, 0x60 ;  /* 0x0000006000c67836 */ /* 0x000fe40000000000 */
[----:B------:R5:W-:Y:S03]  /*18470*/  @P2 STG.E.U8 desc[UR24][R196.64], R201 ;  /* 0x000000c9c4002986 */ /* 0x000be6000c101118 */
[----:B----4-:R-:W-:Y:S01]  /*18480*/  ISETP.LT.AND P2, PT, R198, UR4, !P0 ;  /* 0x00000004c6007c0c */ /* 0x010fe2000c741270 */
[----:B------:R-:W-:Y:S01]  /*18490*/  VIADD R200, R0, 0x61 ;  /* 0x0000006100c87836 */ /* 0x000fe20000000000 */
[----:B------:R-:W-:Y:S01]  /*184a0*/  F2FP.SATFINITE.E5M2.F32.PACK_AB_MERGE_C R198, R163, R162, RZ ;  /* 0x000000a2a3c6723e */ /* 0x000fe200048060ff */
[----:B------:R-:W4:Y:S01]  /*184b0*/  LDCU UR4, c[0x0][0x39c] ;  /* 0x00007380ff0477ac */ /* 0x000f220008000800 */
[----:B-----5:R-:W-:-:S04]  /*184c0*/  IADD3 R196, P6, PT, R199, R3, RZ ;  /* 0x00000003c7c47210 */ /* 0x020fc80007fde0ff */
[C---:B------:R-:W-:Y:S01]  /*184d0*/  LEA.HI.X.SX32 R197, R199.reuse, R2, 0x1, P6 ;  /* 0x00000002c7c57211 */ /* 0x040fe200030f0eff */
[----:B------:R-:W-:Y:S01]  /*184e0*/  VIADD R199, R199, UR5 ;  /* 0x00000005c7c77c36 */ /* 0x000fe20008000000 */
[----:B------:R-:W-:-:S03]  /*184f0*/  PRMT R202, R198, 0x9910, RZ ;  /* 0x00009910c6ca7816 */ /* 0x000fc600000000ff */
[----:B------:R5:W-:Y:S01]  /*18500*/  @P3 STG.E.U8 desc[UR24][R196.64], R198 ;  /* 0x000000c6c4003986 */ /* 0x000be2000c101118 */
[----:B0-----:R-:W-:Y:S01]  /*18510*/  ISETP.LT.AND P3, PT, R200, UR8, !P0 ;  /* 0x00000008c8007c0c */ /* 0x001fe2000c761270 */
[C---:B------:R-:W-:Y:S01]  /*18520*/  VIADD R200, R199.reuse, UR5 ;  /* 0x00000005c7c87c36 */ /* 0x040fe20008000000 */
[----:B------:R-:W-:Y:S01]  /*18530*/  SHF.R.S32.HI R202, RZ, 0x8, R202 ;  /* 0x00000008ffca7819 */ /* 0x000fe200000114ca */
[----:B------:R-:W-:Y:S01]  /*18540*/  VIADD R201, R0, 0x63 ;  /* 0x0000006300c97836 */ /* 0x000fe20000000000 */
[----:B------:R-:W0:Y:S01]  /*18550*/  LDCU UR8, c[0x0][0x39c] ;  /* 0x00007380ff0877ac */ /* 0x000e220008000800 */
[----:B-----5:R-:W-:-:S04]  /*18560*/  IADD3 R198, P6, PT, R199, R3, RZ ;  /* 0x00000003c7c67210 */ /* 0x020fc80007fde0ff */
[----:B------:R-:W-:-:S05]  /*18570*/  LEA.HI.X.SX32 R199, R199, R2, 0x1, P6 ;  /* 0x00000002c7c77211 */ /* 0x000fca00030f0eff */
[----:B------:R5:W-:Y:S02]  /*18580*/  @P4 STG.E.U8 desc[UR24][R198.64], R202 ;  /* 0x000000cac6004986 */ /* 0x000be4000c101118 */
[----:B-----5:R-:W-:Y:S02]  /*18590*/  F2FP.SATFINITE.E5M2.F32.PACK_AB_MERGE_C R202, R159, R158, RZ ;  /* 0x0000009e9fca723e */ /* 0x020fe400048060ff */
[----:B------:R-:W5:Y:S04]  /*185a0*/  LDL.LU R158, [R1+0x358] ;  /* 0x00035800019e7983 */ /* 0x000f680000300800 */
[----:B------:R-:W5:Y:S01]  /*185b0*/  LDL.LU R159, [R1+0x35c] ;  /* 0x00035c00019f7983 */ /* 0x000f620000300800 */
[----:B------:R-:W-:Y:S01]  /*185c0*/  VIADD R197, R0, 0x62 ;  /* 0x0000006200c57836 */ /* 0x000fe20000000000 */
[----:B------:R-:W-:-:S02]  /*185d0*/  IADD3 R196, P6, PT, R200, R3, RZ ;  /* 0x00000003c8c47210 */ /* 0x000fc40007fde0ff */
[----:B------:R-:W-:Y:S01]  /*185e0*/  F2FP.SATFINITE.E5M2.F32.PACK_AB_MERGE_C R198, R161, R160, RZ ;  /* 0x000000a0a1c6723e */ /* 0x000fe200048060ff */
[C---:B------:R-:W-:Y:S01]  /*185f0*/  VIADD R199, R200.reuse, UR5 ;  /* 0x00000005c8c77c36 */ /* 0x040fe20008000000 */
[----:B-1----:R-:W-:Y:S01]  /*18600*/  ISETP.LT.AND P4, PT, R197, UR6, !P0 ;  /* 0x00000006c5007c0c */ /* 0x002fe2000c781270 */
[----:B------:R-:W1:Y:S01]  /*18610*/  LDCU UR6, c[0x0][0x39c] ;  /* 0x00007380ff0677ac */ /* 0x000e620008000800 */
[----:B------:R-:W-:Y:S02]  /*18620*/  LEA.HI.X.SX32 R197, R200, R2, 0x1, P6 ;  /* 0x00000002c8c57211 */ /* 0x000fe400030f0eff */
[----:B----4-:R-:W-:Y:S01]  /*18630*/  ISETP.LT.AND P6, PT, R201, UR4, !P0 ;  /* 0x00000004c9007c0c */ /* 0x010fe2000c7c1270 */
[----:B------:R-:W4:Y:S01]  /*18640*/  LDCU UR4, c[0x0][0x39c] ;  /* 0x00007380ff0477ac */ /* 0x000f220008000800 */
[----:B------:R-:W-:Y:S01]  /*18650*/  PRMT R200, R198, 0x9910, RZ ;  /* 0x00009910c6c87816 */ /* 0x000fe200000000ff */
[----:B------:R0:W-:Y:S01]  /*18660*/  @P1 STG.E.U8 desc[UR24][R196.64], R198 ;  /* 0x000000c6c4001986 */ /* 0x0001e2000c101118 */
[----:B------:R-:W-:-:S03]  /*18670*/  VIADD R201, R0, 0x64 ;  /* 0x0000006400c97836 */ /* 0x000fc60000000000 */
[----:B0-----:R-:W-:Y:S01]  /*18680*/  IMAD.MOV.U32 R197, RZ, RZ, R200 ;  /* 0x000000ffffc57224 */ /* 0x001fe200078e00c8 */
[C---:B------:R-:W-:Y:S01]  /*18690*/  IADD3 R198, P1, PT, R199.reuse, R3, RZ ;  /* 0x00000003c7c67210 */ /* 0x040fe20007f3e0ff */
[----:B------:R-:W-:-:S03]  /*186a0*/  VIADD R200, R199, UR5 ;  /* 0x00000005c7c87c36 */ /* 0x000fc60008000000 */
[----:B------:R-:W-:Y:S02]  /*186b0*/  LEA.HI.X.SX32 R199, R199, R2, 0x1, P1 ;  /* 0x00000002c7c77211 */ /* 0x000fe400008f0eff */
[----:B------:R-:W-:Y:S02]  /*186c0*/  SHF.R.S32.HI R197, RZ, 0x8, R197 ;  /* 0x00000008ffc57819 */ /* 0x000fe400000114c5 */
[----:B------:R-:W-:-:S03]  /*186d0*/  IADD3 R196, P1, PT, R200, R3, RZ ;  /* 0x00000003c8c47210 */ /* 0x000fc60007f3e0ff */
[----:B------:R0:W-:Y:S02]  /*186e0*/  @P5 STG.E.U8 desc[UR24][R198.64], R197 ;  /* 0x000000c5c6005986 */ /* 0x0001e4000c101118 */
[C---:B0-----:R-:W-:Y:S01]  /*186f0*/  LEA.HI.X.SX32 R197, R200.reuse, R2, 0x1, P1 ;  /* 0x00000002c8c57211 */ /* 0x041fe200008f0eff */
[----:B------:R-:W-:Y:S01]  /*18700*/  VIADD R199, R200, UR5 ;  /* 0x00000005c8c77c36 */ /* 0x000fe20008000000 */
[----:B----4-:R-:W-:Y:S01]  /*18710*/  ISETP.LT.AND P1, PT, R201, UR4, !P0 ;  /* 0x00000004c9007c0c */ /* 0x010fe2000c721270 */
[----:B------:R-:W0:Y:S01]  /*18720*/  LDCU UR4, c[0x0][0x39c] ;  /* 0x00007380ff0477ac */ /* 0x000e220008000800 */
[----:B------:R-:W-:Y:S01]  /*18730*/  PRMT R201, R202, 0x9910, RZ ;  /* 0x00009910cac97816 */ /* 0x000fe200000000ff */
[----:B------:R4:W-:Y:S01]  /*18740*/  @P2 STG.E.U8 desc[UR24][R196.64], R202 ;  /* 0x000000cac4002986 */ /* 0x0009e2000c101118 */
[C---:B------:R-:W-:Y:S01]  /*18750*/  IADD3 R198, P2, PT, R199.reuse, R3, RZ ;  /* 0x00000003c7c67210 */ /* 0x040fe20007f5e0ff */
[----:B------:R-:W-:Y:S01]  /*18760*/  VIADD R200, R199, UR5 ;  /* 0x00000005c7c87c36 */ /* 0x000fe20008000000 */
[----:B------:R-:W-:-:S02]  /*18770*/  SHF.R.S32.HI R201, RZ, 0x8, R201 ;  /* 0x00000008ffc97819 */ /* 0x000fc400000114c9 */
[----:B------:R-:W-:Y:S01]  /*18780*/  LEA.HI.X.SX32 R199, R199, R2, 0x1, P2 ;  /* 0x00000002c7c77211 */ /* 0x000fe200010f0eff */
[C---:B----4-:R-:W-:Y:S02]  /*18790*/  VIADD R196, R0.reuse, 0x65 ;  /* 0x0000006500c47836 */ /* 0x050fe40000000000 */
[----:B------:R-:W-:-:S03]  /*187a0*/  VIADD R197, R0, 0x66 ;  /* 0x0000006600c57836 */ /* 0x000fc60000000000 */
[----:B------:R-:W-:Y:S01]  /*187b0*/  ISETP.LT.AND P2, PT, R196, UR8, !P0 ;  /* 0x00000008c4007c0c */ /* 0x000fe2000c741270 */
[----:B------:R4:W-:Y:S01]  /*187c0*/  @P3 STG.E.U8 desc[UR24][R198.64], R201 ;  /* 0x000000c9c6003986 */ /* 0x0009e2000c101118 */
[C---:B------:R-:W-:Y:S01]  /*187d0*/  IADD3 R196, P5, PT, R200.reuse, R3, RZ ;  /* 0x00000003c8c47210 */ /* 0x040fe20007fbe0ff */
[----:B------:R-:W2:Y:S01]  /*187e0*/  LDCU UR8, c[0x0][0x39c] ;  /* 0x00007380ff0877ac */ /* 0x000ea20008000800 */
[----:B-1----:R-:W-:Y:S02]  /*187f0*/  ISETP.LT.AND P3, PT, R197, UR6, !P0 ;  /* 0x00000006c5007c0c */ /* 0x002fe4000c761270 */
[----:B------:R-:W-:Y:S01]  /*18800*/  LEA.HI.X.SX32 R197, R200, R2, 0x1, P5 ;  /* 0x00000002c8c57211 */ /* 0x000fe200028f0eff */
[----:B------:R-:W1:Y:S01]  /*18810*/  LDCU UR6, c[0x0][0x39c] ;  /* 0x00007380ff0677ac */ /* 0x000e620008000800 */
[----:B----4-:R-:W-:Y:S02]  /*18820*/  VIADD R198, R0, 0x67 ;  /* 0x0000006700c67836 */ /* 0x010fe40000000000 */
[----:B------:R-:W-:-:S03]  /*18830*/  VIADD R199, R200, UR5 ;  /* 0x00000005c8c77c36 */ /* 0x000fc60008000000 */
[----:B0-----:R-:W-:Y:S01]  /*18840*/  ISETP.LT.AND P5, PT, R198, UR4, !P0 ;  /* 0x00000004c6007c0c */ /* 0x001fe2000c7a1270 */
[----:B------:R-:W-:Y:S01]  /*18850*/  VIADD R200, R199, UR5 ;  /* 0x00000005c7c87c36 */ /* 0x000fe20008000000 */
[----:B------:R-:W0:Y:S01]  /*18860*/  LDCU UR4, c[0x0][0x39c] ;  /* 0x00007380ff0477ac */ /* 0x000e220008000800 */
[----:B--2---:R-:W-:Y:S02]  /*18870*/  F2FP.SATFINITE.E5M2.F32.PACK_AB_MERGE_C R202, R157, R156, RZ ;  /* 0x0000009c9dca723e */ /* 0x004fe400048060ff */
[----:B-----5:R-:W-:-:S05]  /*18880*/  F2FP.SATFINITE.E5M2.F32.PACK_AB_MERGE_C R201, R159, R158, RZ ;  /* 0x0000009e9fc9723e */ /* 0x020fca00048060ff */
[----:B------:R2:W-:Y:S01]  /*18890*/  @P4 STG.E.U8 desc[UR24][R196.64], R201 ;  /* 0x000000c9c4004986 */ /* 0x0005e2000c101118 */
[-C--:B------:R-:W-:Y:S02]  /*188a0*/  IADD3 R198, P4, PT, R199, R3.reuse, RZ ;  /* 0x00000003c7c67210 */ /* 0x080fe40007f9e0ff */
[----:B------:R-:W-:Y:S02]  /*188b0*/  PRMT R203, R201, 0x9910, RZ ;  /* 0x00009910c9cb7816 */ /* 0x000fe400000000ff */
[----:B------:R-:W-:Y:S02]  /*188c0*/  LEA.HI.X.SX32 R199, R199, R2, 0x1, P4 ;  /* 0x00000002c7c77211 */ /* 0x000fe400020f0eff */
[----:B------:R-:W-:Y:S02]  /*188d0*/  SHF.R.S32.HI R203, RZ, 0x8, R203 ;  /* 0x00000008ffcb7819 */ /* 0x000fe400000114cb */
[----:B--2---:R-:W-:-:S03]  /*188e0*/  IADD3 R196, P4, PT, R200, R3, RZ ;  /* 0x00000003c8c47210 */ /* 0x004fc60007f9e0ff */
[----:B------:R2:W-:Y:S01]  /*188f0*/  @P6 STG.E.U8 desc[UR24][R198.64], R203 ;  /* 0x000000cbc6006986 */ /* 0x0005e2000c101118 */
[----:B------:R-:W-:-:S05]  /*18900*/  LEA.HI.X.SX32 R197, R200, R2, 0x1, P4 ;  /* 0x00000002c8c57211 */ /* 0x000fca00020f0eff */
[----:B------:R4:W-:Y:S01]  /*18910*/  @P1 STG.E.U8 desc[UR24][R196.64], R202 ;  /* 0x000000cac4001986 */ /* 0x0009e2000c101118 */
[----:B--2---:R-:W-:Y:S01]  /*18920*/  VIADD R198, R200, UR5 ;  /* 0x00000005c8c67c36 */ /* 0x004fe20008000000 */
[----:B------:R-:W-:Y:S01]  /*18930*/  PRMT R200, R202, 0x9910, RZ ;  /* 0x00009910cac87816 */ /* 0x000fe200000000ff */
[C---:B------:R-:W-:Y:S02]  /*18940*/  VIADD R199, R0.reuse, 0x6a ;  /* 0x0000006a00c77836 */ /* 0x040fe40000000000 */
[----:B----4-:R-:W-:Y:S01]  /*18950*/  VIADD R197, R0, 0x69 ;  /* 0x0000006900c57836 */ /* 0x010fe20000000000 */
[----:B------:R-:W-:Y:S02]  /*18960*/  IADD3 R196, P1, PT, R198, R3, RZ ;  /* 0x00000003c6c47210 */ /* 0x000fe40007f3e0ff */
[----:B------:R-:W-:Y:S02]  /*18970*/  SHF.R.S32.HI R200, RZ, 0x8, R200 ;  /* 0x00000008ffc87819 */ /* 0x000fe400000114c8 */
[----:B-1----:R-:W-:Y:S01]  /*18980*/  ISETP.LT.AND P6, PT, R197, UR6, !P0 ;  /* 0x00000006c5007c0c */ /* 0x002fe2000c7c1270 */
[----:B------:R-:W-:Y:S01]  /*18990*/  VIADD R201, R0, 0x68 ;  /* 0x0000006800c97836 */ /* 0x000fe20000000000 */
[C---:B------:R-:W-:Y:S01]  /*189a0*/  LEA.HI.X.SX32 R197, R198.reuse, R2, 0x1, P1 ;  /* 0x00000002c6c57211 */ /* 0x040fe200008f0eff */
[----:B------:R-:W1:Y:S01]  /*189b0*/  LDCU UR6, c[0x0][0x39c] ;  /* 0x00007380ff0677ac */ /* 0x000e620008000800 */
[----:B0-----:R-:W-:Y:S01]  /*189c0*/  ISETP.LT.AND P1, PT, R199, UR4, !P0 ;  /* 0x00000004c7007c0c */ /* 0x001fe2000c721270 */
[----:B------:R-:W-:-:S02]  /*189d0*/  VIADD R199, R198, UR5 ;  /* 0x00000005c6c77c36 */ /* 0x000fc40008000000 */
[----:B------:R0:W-:Y:S01]  /*189e0*/  @P2 STG.E.U8 desc[UR24][R196.64], R200 ;  /* 0x000000c8c4002986 */ /* 0x0001e2000c101118 */
[----:B------:R-:W-:Y:S01]  /*189f0*/  ISETP.LT.AND P4, PT, R201, UR8, !P0 ;  /* 0x00000008c9007c0c */ /* 0x000fe2000c781270 */
[----:B------:R-:W2:Y:S01]  /*18a00*/  LDCU UR8, c[0x0][0x39c] ;  /* 0x00007380ff0877ac */ /* 0x000ea20008000800 */
[----:B------:R-:W-:Y:S02]  /*18a10*/  IADD3 R198, P2, PT, R199, R3, RZ ;  /* 0x00000003c7c67210 */ /* 0x000fe40007f5e0ff */
[----:B------:R-:W-:Y:S01]  /*18a20*/  F2FP.SATFINITE.E5M2.F32.PACK_AB_MERGE_C R202, R155, R154, RZ ;  /* 0x0000009a9bca723e */ /* 0x000fe200048060ff */
[----:B------:R-:W4:Y:S01]  /*18a30*/  LDCU UR4, c[0x0][0x39c] ;  /* 0x00007380ff0477ac */ /* 0x000f220008000800 */
[C---:B0-----:R-:W-:Y:S01]  /*18a40*/  VIADD R200, R199.reuse, UR5 ;  /* 0x00000005c7c87c36 */ /* 0x041fe20008000000 */
[----:B------:R-:W-:Y:S02]  /*18a50*/  LEA.HI.X.SX32 R199, R199, R2, 0x1, P2 ;  /* 0x00000002c7c77211 */ /* 0x000fe400010f0eff */
[----:B------:R-:W-:-:S02]  /*18a60*/  PRMT R203, R202, 0x9910, RZ ;  /* 0x00009910cacb7816 */ /* 0x000fc400000000ff */
[C---:B------:R-:W-:Y:S01]  /*18a70*/  IADD3 R196, P2, PT, R200.reuse, R3, RZ ;  /* 0x00000003c8c47210 */ /* 0x040fe20007f5e0ff */
[----:B------:R0:W-:Y:S03]  /*18a80*/  @P3 STG.E.U8 desc[UR24][R198.64], R202 ;  /* 0x000000cac6003986 */ /* 0x0001e6000c101118 */
[----:B------:R-:W-:Y:S01]  /*18a90*/  LEA.HI.X.SX32 R197, R200, R2, 0x1, P2 ;  /* 0x00000002c8c57211 */ /* 0x000fe200010f0eff */
[----:B------:R-:W-:Y:S01]  /*18aa0*/  VIADD R201, R0, 0x6b ;  /* 0x0000006b00c97836 */ /* 0x000fe20000000000 */
[----:B0-----:R-:W-:Y:S01]  /*18ab0*/  SHF.R.S32.HI R202, RZ, 0x8, R203 ;  /* 0x00000008ffca7819 */ /* 0x001fe200000114cb */
[----:B------:R-:W-:Y:S02]  /*18ac0*/  VIADD R199, R200, UR5 ;  /* 0x00000005c8c77c36 */ /* 0x000fe40008000000 */
[----:B------:R-:W-:Y:S02]  /*18ad0*/  VIADD R198, R0, 0x6c ;  /* 0x0000006c00c67836 */ /* 0x000fe40000000000 */
[----:B------:R0:W-:Y:S01]  /*18ae0*/  @P5 STG.E.U8 desc[UR24][R196.64], R202 ;  /* 0x000000cac4005986 */ /* 0x0001e2000c101118 */
[----:B---3--:R-:W-:-:S02]  /*18af0*/  F2FP.SATFINITE.E5M2.F32.PACK_AB_MERGE_C R200, R153, R152, RZ ;  /* 0x0000009899c8723e */ /* 0x008fc400048060ff */
[----:B--2---:R-:W-:Y:S01]  /*18b00*/  ISETP.LT.AND P2, PT, R201, UR8, !P0 ;  /* 0x00000008c9007c0c */ /* 0x004fe2000c741270 */
[----:B------:R-:W2:Y:S01]  /*18b10*/  LDCU UR8, c[0x0][0x39c] ;  /* 0x00007380ff0877ac */ /* 0x000ea20008000800 */
[----:B-1----:R-:W-:Y:S01]  /*18b20*/  ISETP.LT.AND P3, PT, R198, UR6, !P0 ;  /* 0x00000006c6007c0c */ /* 0x002fe2000c761270 */
[----:B------:R-:W-:Y:S01]  /*18b30*/  VIADD R198, R0, 0x6d ;  /* 0x0000006d00c67836 */ /* 0x000fe20000000000 */
[----:B------:R-:W-:Y:S01]  /*18b40*/  PRMT R201, R200, 0x9910, RZ ;  /* 0x00009910c8c97816 */ /* 0x000fe200000000ff */
[----:B------:R-:W1:Y:S01]  /*18b50*/  LDCU UR6, c[0x0][0x39c] ;  /* 0x00007380ff0677ac */ /* 0x000e620008000800 */
[----:B0-----:R-:W-:-:S04]  /*18b60*/  IADD3 R196, P5, PT, R199, R3, RZ ;  /* 0x00000003c7c47210 */ /* 0x001fc80007fbe0ff */
[CC--:B------:R-:W-:Y:S01]  /*18b70*/  LEA.HI.X.SX32 R197, R199.reuse, R2.reuse, 0x1, P5 ;  /* 0x00000002c7c57211 */ /* 0x0c0fe200028f0eff */
[----:B------:R-:W-:Y:S01]  /*18b80*/  VIADD R199, R199, UR5 ;  /* 0x00000005c7c77c36 */ /* 0x000fe20008000000 */
[----:B----4-:R-:W-:Y:S01]  /*18b90*/  ISETP.LT.AND P5, PT, R198, UR4, !P0 ;  /* 0x00000004c6007c0c */ /* 0x010fe2000c7a1270 */
[----:B------:R-:W0:Y:S02]  /*18ba0*/  LDCU UR4, c[0x0][0x39c] ;  /* 0x00007380ff0477ac */ /* 0x000e240008000800 */
[----:B------:R3:W-:Y:S01]  /*18bb0*/  @P4 STG.E.U8 desc[UR24][R196.64], R200 ;  /* 0x000000c8c4004986 */ /* 0x0007e2000c101118 */
[C---:B------:R-:W-:Y:S01]  /*18bc0*/  IADD3 R198, P4, PT, R199.reuse, R3, RZ ;  /* 0x00000003c7c67210 */ /* 0x040fe20007f9e0ff */
[----:B---3--:R-:W-:Y:S02]  /*18bd0*/  IMAD.MOV.U32 R197, RZ, RZ, R201 ;  /* 0x000000ffffc57224 */ /* 0x008fe400078e00c9 */
[C---:B------:R-:W-:Y:S01]  /*18be0*/  VIADD R200, R199.reuse, UR5 ;  /* 0x00000005c7c87c36 */ /* 0x040fe20008000000 */
[----:B------:R-:W-:-:S02]  /*18bf0*/  LEA.HI.X.SX32 R199, R199, R2, 0x1, P4 ;  /* 0x00000002c7c77211 */ /* 0x000fc400020f0eff */
[----:B------:R-:W-:Y:S02]  /*18c00*/  SHF.R.S32.HI R197, RZ, 0x8, R197 ;  /* 0x00000008ffc57819 */ /* 0x000fe400000114c5 */
[-C--:B------:R-:W-:Y:S01]  /*18c10*/  IADD3 R196, P4, PT, R200, R3.reuse, RZ ;  /* 0x00000003c8c47210 */ /* 0x080fe20007f9e0ff */
[----:B------:R-:W-:Y:S01]  /*18c20*/  VIADD R201, R0, 0x6e ;  /* 0x0000006e00c97836 */ /* 0x000fe20000000000 */
[----:B------:R-:W-:Y:S01]  /*18c30*/  F2FP.SATFINITE.E5M2.F32.PACK_AB_MERGE_C R202, R151, R150, RZ ;  /* 0x0000009697ca723e */ /* 0x000fe200048060ff */
[----:B------:R3:W-:Y:S02]  /*18c40*/  @P6 STG.E.U8 desc[UR24][R198.64], R197 ;  /* 0x000000c5c6006986 */ /* 0x0007e4000c101118 */
[C---:B---3--:R-:W-:Y:S01]  /*18c50*/  LEA.HI.X.SX32 R197, R200.reuse, R2, 0x1, P4 ;  /* 0x00000002c8c57211 */ /* 0x048fe200020f0eff */
[----:B------:R-:W-:Y:S01]  /*18c60*/  VIADD R199, R200, UR5 ;  /* 0x00000005c8c77c36 */ /* 0x000fe20008000000 */
[----:B-1----:R-:W-:Y:S01]  /*18c70*/  ISETP.LT.AND P4, PT, R201, UR6, !P0 ;  /* 0x00000006c9007c0c */ /* 0x002fe2000c781270 */
[----:B------:R-:W1:Y:S01]  /*18c80*/  LDCU UR6, c[0x0][0x39c] ;  /* 0x00007380ff0677ac */ /* 0x000e620008000800 */
[----:B------:R-:W-:Y:S01]  /*18c90*/  PRMT R201, R202, 0x9910, RZ ;  /* 0x00009910cac97816 */ /* 0x000fe200000000ff */
[----:B------:R3:W-:Y:S01]  /*18ca0*/  @P1 STG.E.U8 desc[UR24][R196.64], R202 ;  /* 0x000000cac4001986 */ /* 0x0007e2000c101118 */
[C---:B------:R-:W-:Y:S01]  /*18cb0*/  IADD3 R198, P1, PT, R199.reuse, R3, RZ ;  /* 0x00000003c7c67210 */ /* 0x040fe20007f3e0ff */
[----:B------:R-:W-:Y:S01]  /*18cc0*/  VIADD R200, R199, UR5 ;  /* 0x00000005c7c87c36 */ /* 0x000fe20008000000 */
[----:B------:R-:W-:-:S02]  /*18cd0*/  SHF.R.S32.HI R201, RZ, 0x8, R201 ;  /* 0x00000008ffc97819 */ /* 0x000fc400000114c9 */
[----:B------:R-:W-:Y:S01]  /*18ce0*/  LEA.HI.X.SX32 R199, R199, R2, 0x1, P1 ;  /* 0x00000002c7c77211 */ /* 0x000fe200008f0eff */
[C---:B---3--:R-:W-:Y:S02]  /*18cf0*/  VIADD R196, R0.reuse, 0x6f ;  /* 0x0000006f00c47836 */ /* 0x048fe40000000000 */
[----:B------:R-:W-:-:S03]  /*18d00*/  VIADD R197, R0, 0x70 ;  /* 0x0000007000c57836 */ /* 0x000fc60000000000 */
[----:B0-----:R-:W-:Y:S01]  /*18d10*/  ISETP.LT.AND P1, PT, R196, UR4, !P0 ;  /* 0x00000004c4007c0c */ /* 0x001fe2000c721270 */
[----:B------:R0:W-:Y:S01]  /*18d20*/  @P2 STG.E.U8 desc[UR24][R198.64], R201 ;  /* 0x000000c9c6002986 */ /* 0x0001e2000c101118 */
[C---:B------:R-:W-:Y:S01]  /*18d30*/  IADD3 R196, P6, PT, R200.reuse, R3, RZ ;  /* 0x00000003c8c47210 */ /* 0x040fe20007fde0ff */
[----:B------:R-:W3:Y:S01]  /*18d40*/  LDCU UR4, c[0x0][0x39c] ;  /* 0x00007380ff0477ac */ /* 0x000ee20008000800 */
[----:B------:R-:W-:Y:S02]  /*18d50*/  ISETP.LT.AND P2, PT, R197, UR7, !P0 ;  /* 0x00000007c5007c0c */ /* 0x000fe4000c741270 */
[----:B------:R-:W-:Y:S01]  /*18d60*/  LEA.HI.X.SX32 R197, R200, R2, 0x1, P6 ;  /* 0x00000002c8c57211 */ /* 0x000fe200030f0eff */
[----:B------:R-:W4:Y:S01]  /*18d70*/  LDCU UR7, c[0x0][0x39c] ;  /* 0x00007380ff0777ac */ /* 0x000f220008000800 */
[----:B0-----:R-:W-:Y:S01]  /*18d80*/  VIADD R198, R0, 0x71 ;  /* 0x0000007100c67836 */ /* 0x001fe20000000000 */
[----:B------:R-:W-:Y:S01]  /*18d90*/  F2FP.SATFINITE.E5M2.F32.PACK_AB_MERGE_C R201, R149, R148, RZ ;  /* 0x0000009495c9723e */ /* 0x000fe200048060ff */
[----:B------:R-:W-:-:S03]  /*18da0*/  VIADD R199, R200, UR5 ;  /* 0x00000005c8c77c36 */ /* 0x000fc60008000000 */
[----:B-1----:R-:W-:Y:S01]  /*18db0*/  ISETP.LT.AND P6, PT, R198, UR6, !P0 ;  /* 0x00000006c6007c0c */ /* 0x002fe2000c7c1270 */
[----:B------:R0:W-:Y:S01]  /*18dc0*/  @P3 STG.E.U8 desc[UR24][R196.64], R201 ;  /* 0x000000c9c4003986 */ /* 0x0001e2000c101118 */
[CC--:B------:R-:W-:Y:S01]  /*18dd0*/  IADD3 R198, P3, PT, R199.reuse, R3.reuse, RZ ;  /* 0x00000003c7c67210 */ /* 0x0c0fe20007f7e0ff */
[----:B------:R-:W-:Y:S01]  /*18de0*/  VIADD R200, R199, UR5 ;  /* 0x00000005c7c87c36 */ /* 0x000fe20008000000 */
[----:B------:R-:W-:Y:S01]  /*18df0*/  PRMT R203, R201, 0x9910, RZ ;  /* 0x00009910c9cb7816 */ /* 0x000fe200000000ff */
[----:B------:R-:W1:Y:S01]  /*18e00*/  LDCU UR6, c[0x0][0x39c] ;  /* 0x00007380ff0677ac */ /* 0x000e620008000800 */
[----:B------:R-:W-:Y:S02]  /*18e10*/  LEA.HI.X.SX32 R199, R199, R2, 0x1, P3 ;  /* 0x00000002c7c77211 */ /* 0x000fe400018f0eff */
[----:B------:R-:W-:Y:S02]  /*18e20*/  SHF.R.S32.HI R203, RZ, 0x8, R203 ;  /* 0x00000008ffcb7819 */ /* 0x000fe400000114cb */
[----:B0-----:R-:W-:-:S02]  /*18e30*/  IADD3 R196, P3, PT, R200, R3, RZ ;  /* 0x00000003c8c47210 */ /* 0x001fc40007f7e0ff */
[----:B------:R-:W-:Y:S02]  /*18e40*/  F2FP.SATFINITE.E5M2.F32.PACK_AB_MERGE_C R202, R147, R146, RZ ;  /* 0x0000009293ca723e */ /* 0x000fe400048060ff */
[C---:B------:R-:W-:Y:S01]  /*18e50*/  LEA.HI.X.SX32 R197, R200.reuse, R2, 0x1, P3 ;  /* 0x00000002c8c57211 */ /* 0x040fe200018f0eff */
[----:B------:R0:W-:Y:S04]  /*18e60*/  @P5 STG.E.U8 desc[UR24][R198.64], R203 ;  /* 0x000000cbc6005986 */ /* 0x0001e8000c101118 */
[----:B------:R5:W-:Y:S01]  /*18e70*/  @P4 STG.E.U8 desc[UR24][R196.64], R202 ;  /* 0x000000cac4004986 */ /* 0x000be2000c101118 */
[----:B0-----:R-:W-:Y:S01]  /*18e80*/  VIADD R198, R200, UR5 ;  /* 0x00000005c8c67c36 */ /* 0x001fe20008000000 */
[----:B------:R-:W-:Y:S01]  /*18e90*/  PRMT R200, R202, 0x9910, RZ ;  /* 0x00009910cac87816 */ /* 0x000fe200000000ff */
[----:B------:R-:W-:-:S02]  /*18ea0*/  VIADD R199, R0, 0x74 ;  /* 0x0000007400c77836 */ /* 0x000fc40000000000 */
[----:B-----5:R-:W-:Y:S01]  /*18eb0*/  VIADD R197, R0, 0x73 ;  /* 0x0000007300c57836 */ /* 0x020fe20000000000 */
[----:B------:R-:W-:Y:S02]  /*18ec0*/  IADD3 R196, P5, PT, R198, R3, RZ ;  /* 0x00000003c6c47210 */ /* 0x000fe40007fbe0ff */
[----:B------:R-:W-:Y:S02]  /*18ed0*/  SHF.R.S32.HI R200, RZ, 0x8, R200 ;  /* 0x00000008ffc87819 */ /* 0x000fe400000114c8 */
[----:B-1----:R-:W-:Y:S01]  /*18ee0*/  ISETP.LT.AND P4, PT, R197, UR6, !P0 ;  /* 0x00000006c5007c0c */ /* 0x002fe2000c781270 */
[----:B------:R-:W-:Y:S01]  /*18ef0*/  VIADD R201, R0, 0x72 ;  /* 0x0000007200c97836 */ /* 0x000fe20000000000 */
[C---:B------:R-:W-:Y:S01]  /*18f00*/  LEA.HI.X.SX32 R197, R198.reuse, R2, 0x1, P5 ;  /* 0x00000002c6c57211 */ /* 0x040fe200028f0eff */
[----:B------:R-:W0:Y:S01]  /*18f10*/  LDCU UR6, c[0x0][0x39c] ;  /* 0x00007380ff0677ac */ /* 0x000e220008000800 */
[----:B----4-:R-:W-:Y:S01]  /*18f20*/  ISETP.LT.AND P5, PT, R199, UR7, !P0 ;  /* 0x00000007c7007c0c */ /* 0x010fe2000c7a1270 */
[----:B------:R-:W-:-:S02]  /*18f30*/  VIADD R199, R198, UR5 ;  /* 0x00000005c6c77c36 */ /* 0x000fc40008000000 */
[----:B------:R1:W-:Y:S01]  /*18f40*/  @P1 STG.E.U8 desc[UR24][R196.64], R200 ;  /* 0x000000c8c4001986 */ /* 0x0003e2000c101118 */
[----:B---3--:R-:W-:Y:S01]  /*18f50*/  ISETP.LT.AND P3, PT, R201, UR4, !P0 ;  /* 0x00000004c9007c0c */ /* 0x008fe2000c761270 */
[----:B------:R-:W3:Y:S01]  /*18f60*/  LDCU UR4, c[0x0][0x39c] ;  /* 0x00007380ff0477ac */ /* 0x000ee20008000800 */
[----:B------:R-:W-:Y:S02]  /*18f70*/  IADD3 R198, P1, PT, R199, R3, RZ ;  /* 0x00000003c7c67210 */ /* 0x000fe40007f3e0ff */
[----:B------:R-:W-:Y:S01]  /*18f80*/  F2FP.SATFINITE.E5M2.F32.PACK_AB_MERGE_C R202, R145, R144, RZ ;  /* 0x0000009091ca723e */ /* 0x000fe200048060ff */
[----:B------:R-:W4:Y:S01]  /*18f90*/  LDCU UR7, c[0x0][0x39c] ;  /* 0x00007380ff0777ac */ /* 0x000f220008000800 */
[C---:B-1----:R-:W-:Y:S01]  /*18fa0*/  VIADD R200, R199.reuse, UR5 ;  /* 0x00000005c7c87c36 */ /* 0x042fe20008000000 */
[----:B------:R-:W-:Y:S02]  /*18fb0*/  LEA.HI.X.SX32 R199, R199, R2, 0x1, P1 ;  /* 0x00000002c7c77211 */ /* 0x000fe400008f0eff */
[----:B------:R-:W-:-:S02]  /*18fc0*/  PRMT R203, R202, 0x9910, RZ ;  /* 0x00009910cacb7816 */ /* 0x000fc400000000ff */
[CC--:B------:R-:W-:Y:S01]  /*18fd0*/  IADD3 R196, P1, PT, R200.reuse, R3.reuse, RZ ;  /* 0x00000003c8c47210 */ /* 0x0c0fe20007f3e0ff */
[----:B------:R1:W-:Y:S03]  /*18fe0*/  @P2 STG.E.U8 desc[UR24][R198.64], R202 ;  /* 0x000000cac6002986 */ /* 0x0003e6000c101118 */
[----:B------:R-:W-:Y:S01]  /*18ff0*/  LEA.HI.X.SX32 R197, R200, R2, 0x1, P1 ;  /* 0x00000002c8c57211 */ /* 0x000fe200008f0eff */
[----:B------:R-:W-:Y:S01]  /*19000*/  VIADD R201, R0, 0x75 ;  /* 0x0000007500c97836 */ /* 0x000fe20000000000 */
[----:B-1----:R-:W-:Y:S01]  /*19010*/  SHF.R.S32.HI R202, RZ, 0x8, R203 ;  /* 0x00000008ffca7819 */ /* 0x002fe200000114cb */
[----:B------:R-:W-:Y:S02]  /*19020*/  VIADD R199, R200, UR5 ;  /* 0x00000005c8c77c36 */ /* 0x000fe40008000000 */
[----:B------:R-:W-:Y:S02]  /*19030*/  VIADD R198, R0, 0x76 ;  /* 0x0000007600c67836 */ /* 0x000fe40000000000 */
[----:B------:R1:W-:Y:S01]  /*19040*/  @P6 STG.E.U8 desc[UR24][R196.64], R202 ;  /* 0x000000cac4006986 */ /* 0x0003e2000c101118 */
[----:B---3--:R-:W-:Y:S01]  /*19050*/  ISETP.LT.AND P1, PT, R201, UR4, !P0 ;  /* 0x00000004c9007c0c */ /* 0x008fe2000c721270 */
[----:B------:R-:W3:Y:S01]  /*19060*/  LDCU UR4, c[0x0][0x39c] ;  /* 0x00007380ff0477ac */ /* 0x000ee20008000800 */
[----:B0-----:R-:W-:Y:S01]  /*19070*/  ISETP.LT.AND P6, PT, R198, UR6, !P0 ;  /* 0x00000006c6007c0c */ /* 0x001fe2000c7c1270 */
[----:B------:R-:W-:Y:S01]  /*19080*/  VIADD R198, R0, 0x77 ;  /* 0x0000007700c67836 */ /* 0x000fe20000000000 */
[----:B------:R-:W-:Y:S01]  /*19090*/  F2FP.SATFINITE.E5M2.F32.PACK_AB_MERGE_C R200, R143, R142, RZ ;  /* 0x0000008e8fc8723e */ /* 0x000fe200048060ff */
[----:B------:R-:W0:Y:S01]  /*190a0*/  LDCU UR6, c[0x0][0x39c] ;  /* 0x00007380ff0677ac */ /* 0x000e220008000800 */
[----:B-1----:R-:W-:-:S04]  /*190b0*/  IADD3 R196, P2, PT, R199, R3, RZ ;  /* 0x00000003c7c47210 */ /* 0x002fc80007f5e0ff */
[C---:B------:R-:W-:Y:S01]  /*190c0*/  LEA.HI.X.SX32 R197, R199.reuse, R2, 0x1, P2 ;  /* 0x00000002c7c57211 */ /* 0x040fe200010f0eff */
[----:B------:R-:W-:Y:S01]  /*190d0*/  VIADD R199, R199, UR5 ;  /* 0x00000005c7c77c36 */ /* 0x000fe20008000000 */
[----:B----4-:R-:W-:Y:S02]  /*190e0*/  ISETP.LT.AND P2, PT, R198, UR7, !P0 ;  /* 0x00000007c6007c0c */ /* 0x010fe4000c741270 */
[----:B------:R-:W-:Y:S01]  /*190f0*/  F2FP.SATFINITE.E5M2.F32.PACK_AB_MERGE_C R202, R141, R140, RZ ;  /* 0x0000008c8dca723e */ /* 0x000fe200048060ff */
[----:B------:R1:W-:Y:S01]  /*19100*/  @P3 STG.E.U8 desc[UR24][R196.64], R200 ;  /* 0x000000c8c4003986 */ /* 0x0003e2000c101118 */
[----:B------:R-:W-:Y:S01]  /*19110*/  PRMT R203, R200, 0x9910, RZ ;  /* 0x00009910c8cb7816 */ /* 0x000fe200000000ff */
[----:B------:R-:W-:Y:S01]  /*19120*/  VIADD R201, R0, 0x78 ;  /* 0x0000007800c97836 */ /* 0x000fe20000000000 */
[C---:B------:R-:W-:Y:S01]  /*19130*/  IADD3 R198, P3, PT, R199.reuse, R3, RZ ;  /* 0x00000003c7c67210 */ /* 0x040fe20007f7e0ff */
[----:B------:R-:W4:Y:S01]  /*19140*/  LDCU UR7, c[0x0][0x39c] ;  /* 0x00007380ff0777ac */ /* 0x000f220008000800 */
[----:B------:R-:W-:Y:S01]  /*19150*/  SHF.R.S32.HI R203, RZ, 0x8, R203 ;  /* 0x00000008ffcb7819 */ /* 0x000fe200000114cb */
[C---:B-1----:R-:W-:Y:S01]  /*19160*/  VIADD R200, R199.reuse, UR5 ;  /* 0x00000005c7c87c36 */ /* 0x042fe20008000000 */
[----:B------:R-:W-:-:S04]  /*19170*/  LEA.HI.X.SX32 R199, R199, R2, 0x1, P3 ;  /* 0x00000002c7c77211 */ /* 0x000fc800018f0eff */
[C---:B------:R-:W-:Y:S01]  /*19180*/  IADD3 R196, P3, PT, R200.reuse, R3, RZ ;  /* 0x00000003c8c47210 */ /* 0x040fe20007f7e0ff */
[----:B------:R1:W-:Y:S03]  /*19190*/  @P4 STG.E.U8 desc[UR24][R198.64], R203 ;  /* 0x000000cbc6004986 */ /* 0x0003e6000c101118 */
[----:B------:R-:W-:Y:S02]  /*191a0*/  LEA.HI.X.SX32 R197, R200, R2, 0x1, P3 ;  /* 0x00000002c8c57211 */ /* 0x000fe400018f0eff */
[----:B---3--:R-:W-:Y:S01]  /*191b0*/  ISETP.LT.AND P3, PT, R201, UR4, !P0 ;  /* 0x00000004c9007c0c */ /* 0x008fe2000c761270 */
[----:B------:R-:W3:Y:S01]  /*191c0*/  LDCU UR4, c[0x0][0x39c] ;  /* 0x00007380ff0477ac */ /* 0x000ee20008000800 */
[----:B-1----:R-:W-:Y:S01]  /*191d0*/  PRMT R198, R202, 0x9910, RZ ;  /* 0x00009910cac67816 */ /* 0x002fe200000000ff */
[----:B------:R-:W-:Y:S01]  /*191e0*/  VIADD R199, R200, UR5 ;  /* 0x00000005c8c77c36 */ /* 0x000fe20008000000 */
[----:B------:R1:W-:Y:S03]  /*191f0*/  @P5 STG.E.U8 desc[UR24][R196.64], R202 ;  /* 0x000000cac4005986 */ /* 0x0003e6000c101118 */
[----:B------:R-:W-:-:S02]  /*19200*/  IMAD.MOV.U32 R200, RZ, RZ, R198 ;  /* 0x000000ffffc87224 */ /* 0x000fc400078e00c6 */
[----:B------:R-:W-:-:S03]  /*19210*/  VIADD R198, R0, 0x79 ;  /* 0x0000007900c67836 */ /* 0x000fc60000000000 */
[----:B------:R-:W-:Y:S02]  /*19220*/  SHF.R.S32.HI R200, RZ, 0x8, R200 ;  /* 0x00000008ffc87819 */ /* 0x000fe400000114c8 */
[----:B-1----:R-:W-:-:S04]  /*19230*/  IADD3 R196, P4, PT, R199, R3, RZ ;  /* 0x00000003c7c47210 */ /* 0x002fc80007f9e0ff */
[C---:B------:R-:W-:Y:S01]  /*19240*/  LEA.HI.X.SX32 R197, R199.reuse, R2, 0x1, P4 ;  /* 0x00000002c7c57211 */ /* 0x040fe200020f0eff */
[----:B------:R-:W-:Y:S01]  /*19250*/  VIADD R199, R199, UR5 ;  /* 0x00000005c7c77c36 */ /* 0x000fe20008000000 */
[----:B0-----:R-:W-:Y:S01]  /*19260*/  ISETP.LT.AND P4, PT, R198, UR6, !P0 ;  /* 0x00000006c6007c0c */ /* 0x001fe2000c781270 */
[----:B------:R-:W0:Y:S02]  /*19270*/  LDCU UR6, c[0x0][0x39c] ;  /* 0x00007380ff0677ac */ /* 0x000e240008000800 */
[----:B------:R1:W-:Y:S01]  /*19280*/  @P1 STG.E.U8 desc[UR24][R196.64], R200 ;  /* 0x000000c8c4001986 */ /* 0x0003e2000c101118 */
[----:B------:R-:W-:Y:S02]  /*19290*/  IADD3 R198, P1, PT, R199, R3, RZ ;  /* 0x00000003c7c67210 */ /* 0x000fe40007f3e0ff */
[----:B------:R-:W-:Y:S01]  /*192a0*/  F2FP.SATFINITE.E5M2.F32.PACK_AB_MERGE_C R201, R139, R138, RZ ;  /* 0x0000008a8bc9723e */ /* 0x000fe200048060ff */
[C---:B-1----:R-:W-:Y:S02]  /*192b0*/  VIADD R196, R0.reuse, 0x7a ;  /* 0x0000007a00c47836 */ /* 0x042fe40000000000 */
[C---:B------:R-:W-:Y:S01]  /*192c0*/  VIADD R200, R199.reuse, UR5 ;  /* 0x00000005c7c87c36 */ /* 0x040fe20008000000 */
[----:B------:R-:W-:Y:S01]  /*192d0*/  LEA.HI.X.SX32 R199, R199, R2, 0x1, P1 ;  /* 0x00000002c7c77211 */ /* 0x000fe200008f0eff */
[----:B------:R-:W-:Y:S01]  /*192e0*/  VIADD R197, R0, 0x7b ;  /* 0x0000007b00c57836 */ /* 0x000fe20000000000 */
[----:B---3--:R-:W-:Y:S01]  /*192f0*/  ISETP.LT.AND P1, PT, R196, UR4, !P0 ;  /* 0x00000004c4007c0c */ /* 0x008fe2000c721270 */
[----:B------:R-:W1:Y:S01]  /*19300*/  LDCU UR4, c[0x0][0x39c] ;  /* 0x00007380ff0477ac */ /* 0x000e620008000800 */
[----:B------:R-:W-:-:S02]  /*19310*/  PRMT R202, R201, 0x9910, RZ ;  /* 0x00009910c9ca7816 */ /* 0x000fc400000000ff */
[CC--:B------:R-:W-:Y:S01]  /*19320*/  IADD3 R196, P5, PT, R200.reuse, R3.reuse, RZ ;  /* 0x00000003c8c47210 */ /* 0x0c0fe20007fbe0ff */
[----:B------:R3:W-:Y:S01]  /*19330*/  @P6 STG.E.U8 desc[UR24][R198.64], R201 ;  /* 0x000000c9c6006986 */ /* 0x0007e2000c101118 */
[----:B----4-:R-:W-:Y:S01]  /*19340*/  ISETP.LT.AND P6, PT, R197, UR7, !P0 ;  /* 0x00000007c5007c0c */ /* 0x010fe2000c7c1270 */
[----:B------:R-:W4:Y:S01]  /*19350*/  LDCU UR7, c[0x0][0x39c] ;  /* 0x00007380ff0777ac */ /* 0x000f220008000800 */
[C---:B------:R-:W-:Y:S02]  /*19360*/  LEA.HI.X.SX32 R197, R200.reuse, R2, 0x1, P5 ;  /* 0x00000002c8c57211 */ /* 0x040fe400028f0eff */
[----:B---3--:R-:W-:Y:S01]  /*19370*/  SHF.R.S32.HI R201, RZ, 0x8, R202 ;  /* 0x00000008ffc97819 */ /* 0x008fe200000114ca */
[----:B------:R-:W-:Y:S02]  /*19380*/  VIADD R199, R200, UR5 ;  /* 0x00000005c8c77c36 */ /* 0x000fe40008000000 */
[----:B------:R-:W-:Y:S02]  /*19390*/  VIADD R198, R0, 0x7c ;  /* 0x0000007c00c67836 */ /* 0x000fe40000000000 */
[----:B------:R3:W-:Y:S03]  /*193a0*/  @P2 STG.E.U8 desc[UR24][R196.64], R201 ;  /* 0x000000c9c4002986 */ /* 0x0007e6000c101118 */
[----:B0-----:R-:W-:Y:S01]  /*193b0*/  ISETP.LT.AND P2, PT, R198, UR6, !P0 ;  /* 0x00000006c6007c0c */ /* 0x001fe2000c741270 */
[----:B------:R-:W-:Y:S01]  /*193c0*/  VIADD R200, R0, 0x7d ;  /* 0x0000007d00c87836 */ /* 0x000fe20000000000 */
[----:B------:R-:W-:Y:S01]  /*193d0*/  F2FP.SATFINITE.E5M2.F32.PACK_AB_MERGE_C R198, R137, R136, RZ ;  /* 0x0000008889c6723e */ /* 0x000fe200048060ff */
[----:B------:R-:W0:Y:S01]  /*193e0*/  LDCU UR6, c[0x0][0x39c] ;  /* 0x00007380ff0677ac */ /* 0x000e220008000800 */
[----:B---3--:R-:W-:-:S04]  /*193f0*/  IADD3 R196, P5, PT, R199, R3, RZ ;  /* 0x00000003c7c47210 */ /* 0x008fc80007fbe0ff */
[C---:B------:R-:W-:Y:S01]  /*19400*/  LEA.HI.X.SX32 R197, R199.reuse, R2, 0x1, P5 ;  /* 0x00000002c7c57211 */ /* 0x040fe200028f0eff */
[----:B------:R-:W-:Y:S01]  /*19410*/  VIADD R199, R199, UR5 ;  /* 0x00000005c7c77c36 */ /* 0x000fe20008000000 */
[----:B------:R-:W-:-:S03]  /*19420*/  PRMT R202, R198, 0x9910, RZ ;  /* 0x00009910c6ca7816 */ /* 0x000fc600000000ff */
[----:B------:R3:W-:Y:S01]  /*19430*/  @P3 STG.E.U8 desc[UR24][R196.64], R198 ;  /* 0x000000c6c4003986 */ /* 0x0007e2000c101118 */
[----:B-1----:R-:W-:Y:S01]  /*19440*/  ISETP.LT.AND P3, PT, R200, UR4, !P0 ;  /* 0x00000004c8007c0c */ /* 0x002fe2000c761270 */
[C---:B------:R-:W-:Y:S01]  /*19450*/  VIADD R200, R199.reuse, UR5 ;  /* 0x00000005c7c87c36 */ /* 0x040fe20008000000 */
[----:B------:R-:W-:Y:S01]  /*19460*/  SHF.R.S32.HI R202, RZ, 0x8, R202 ;  /* 0x00000008ffca7819 */ /* 0x000fe200000114ca */
[----:B------:R-:W1:Y:S01]  /*19470*/  LDCU UR4, c[0x0][0x39c] ;  /* 0x00007380ff0477ac */ /* 0x000e620008000800 */
[----:B---3--:R-:W-:-:S04]  /*19480*/  IADD3 R198, P5, PT, R199, R3, RZ ;  /* 0x00000003c7c67210 */ /* 0x008fc80007fbe0ff */
[----:B------:R-:W-:-:S05]  /*19490*/  LEA.HI.X.SX32 R199, R199, R2, 0x1, P5 ;  /* 0x00000002c7c77211 */ /* 0x000fca00028f0eff */
[----:B------:R3:W-:Y:S02]  /*194a0*/  @P4 STG.E.U8 desc[UR24][R198.64], R202 ;  /* 0x000000cac6004986 */ /* 0x0007e4000c101118 */
[----:B---3--:R-:W-:Y:S02]  /*194b0*/  F2FP.SATFINITE.E5M2.F32.PACK_AB_MERGE_C R202, R133, R132, RZ ;  /* 0x0000008485ca723e */ /* 0x008fe400048060ff */
[----:B------:R-:W3:Y:S04]  /*194c0*/  LDL.LU R132, [R1+0x3c8] ;  /* 0x0003c80001847983 */ /* 0x000ee80000300800 */
[----:B------:R-:W3:Y:S04]  /*194d0*/  LDL.LU R133, [R1+0x3cc] ;  /* 0x0003cc0001857983 */ /* 0x000ee80000300800 */
[----:B------:R-:W5:Y:S04]  /*194e0*/  LDL.LU R180, [R1+0x200] ;  /* 0x0002000001b47983 */ /* 0x000f680000300800 */
[----:B------:R-:W5:Y:S04]  /*194f0*/  LDL.LU R181, [R1+0x204] ;  /* 0x0002040001b57983 */ /* 0x000f680000300800 */
        /* <DEDUP_REMOVED lines=14> */
[----:B------:R-:W-:Y:S01]  /*195e0*/  VIADD R197, R0, 0x7e ;  /* 0x0000007e00c57836 */ /* 0x000fe20000000000 */
[----:B------:R-:W-:-:S02]  /*195f0*/  IADD3 R196, P5, PT, R200, R3, RZ ;  /* 0x00000003c8c47210 */ /* 0x000fc40007fbe0ff */
[----:B------:R-:W-:Y:S01]  /*19600*/  F2FP.SATFINITE.E5M2.F32.PACK_AB_MERGE_C R198, R135, R134, RZ ;  /* 0x0000008687c6723e */ /* 0x000fe200048060ff */
[----:B------:R-:W-:Y:S01]  /*19610*/  VIADD R199, R200, UR5 ;  /* 0x00000005c8c77c36 */ /* 0x000fe20008000000 */
[----:B----4-:R-:W-:Y:S01]  /*19620*/  ISETP.LT.AND P4, PT, R197, UR7, !P0 ;  /* 0x00000007c5007c0c */ /* 0x010fe2000c781270 */
[----:B------:R-:W-:Y:S01]  /*19630*/  VIADD R201, R0, 0x7f ;  /* 0x0000007f00c97836 */ /* 0x000fe20000000000 */
[-C--:B------:R-:W-:Y:S01]  /*19640*/  LEA.HI.X.SX32 R197, R200, R2.reuse, 0x1, P5 ;  /* 0x00000002c8c57211 */ /* 0x080fe200028f0eff */
[----:B------:R-:W4:Y:S01]  /*19650*/  LDCU UR7, c[0x0][0x39c] ;  /* 0x00007380ff0777ac */ /* 0x000f220008000800 */
[----:B------:R-:W-:Y:S01]  /*19660*/  PRMT R200, R198, 0x9910, RZ ;  /* 0x00009910c6c87816 */ /* 0x000fe200000000ff */
[----:B------:R-:W2:Y:S04]  /*19670*/  LDL.LU R164, [R1+0x248] ;  /* 0x0002480001a47983 */ /* 0x000ea80000300800 */
[----:B------:R1:W-:Y:S01]  /*19680*/  @P1 STG.E.U8 desc[UR24][R196.64], R198 ;  /* 0x000000c6c4001986 */ /* 0x0003e2000c101118 */
[----:B0-----:R-:W-:Y:S01]  /*19690*/  ISETP.LT.AND P5, PT, R201, UR6, !P0 ;  /* 0x00000006c9007c0c */ /* 0x001fe2000c7a1270 */
[----:B------:R-:W0:Y:S01]  /*196a0*/  LDCU UR6, c[0x0][0x39c] ;  /* 0x00007380ff0677ac */ /* 0x000e220008000800 */
[----:B------:R-:W-:Y:S01]  /*196b0*/  VIADD R201, R0, 0x80 ;  /* 0x0000008000c97836 */ /* 0x000fe20000000000 */
[----:B------:R-:W2:Y:S04]  /*196c0*/  LDL.LU R165, [R1+0x24c] ;  /* 0x00024c0001a57983 */ /* 0x000ea80000300800 */
[----:B------:R-:W2:Y:S01]  /*196d0*/  LDL.LU R162, [R1+0x258] ;  /* 0x0002580001a27983 */ /* 0x000ea20000300800 */
[----:B-1----:R-:W-:Y:S01]  /*196e0*/  IMAD.MOV.U32 R197, RZ, RZ, R200 ;  /* 0x000000ffffc57224 */ /* 0x002fe200078e00c8 */
[C---:B------:R-:W-:Y:S01]  /*196f0*/  IADD3 R198, P1, PT, R199.reuse, R3, RZ ;  /* 0x00000003c7c67210 */ /* 0x040fe20007f3e0ff */
[C---:B------:R-:W-:Y:S01]  /*19700*/  VIADD R200, R199.reuse, UR5 ;  /* 0x00000005c7c87c36 */ /* 0x040fe20008000000 */
[----:B------:R-:W2:Y:S02]  /*19710*/  LDL.LU R163, [R1+0x25c] ;  /* 0x00025c0001a37983 */ /* 0x000ea40000300800 */
[----:B------:R-:W-:-:S02]  /*19720*/  LEA.HI.X.SX32 R199, R199, R2, 0x1, P1 ;  /* 0x00000002c7c77211 */ /* 0x000fc400008f0eff */
[----:B------:R-:W-:Y:S01]  /*19730*/  SHF.R.S32.HI R197, RZ, 0x8, R197 ;  /* 0x00000008ffc57819 */ /* 0x000fe200000114c5 */
[----:B------:R-:W2:Y:S01]  /*19740*/  LDL.LU R160, [R1+0x268] ;  /* 0x0002680001a07983 */ /* 0x000ea20000300800 */
[----:B------:R-:W-:-:S03]  /*19750*/  IADD3 R196, P1, PT, R200, R3, RZ ;  /* 0x00000003c8c47210 */ /* 0x000fc60007f3e0ff */
[----:B------:R1:W-:Y:S04]  /*19760*/  @P6 STG.E.U8 desc[UR24][R198.64], R197 ;  /* 0x000000c5c6006986 */ /* 0x0003e8000c101118 */
[----:B------:R-:W2:Y:S04]  /*19770*/  LDL.LU R161, [R1+0x26c] ;  /* 0x00026c0001a17983 */ /* 0x000ea80000300800 */
[----:B------:R-:W2:Y:S01]  /*19780*/  LDL.LU R158, [R1+0x278] ;  /* 0x00027800019e7983 */ /* 0x000ea20000300800 */
[CC--:B-1----:R-:W-:Y:S01]  /*19790*/  LEA.HI.X.SX32 R197, R200.reuse, R2.reuse, 0x1, P1 ;  /* 0x00000002c8c57211 */ /* 0x0c2fe200008f0eff */
[----:B------:R-:W-:Y:S01]  /*197a0*/  VIADD R199, R200, UR5 ;  /* 0x00000005c8c77c36 */ /* 0x000fe20008000000 */
[----:B------:R-:W-:Y:S01]  /*197b0*/  ISETP.LT.AND P1, PT, R201, UR4, !P0 ;  /* 0x00000004c9007c0c */ /* 0x000fe2000c721270 */
[----:B------:R-:W1:Y:S01]  /*197c0*/  LDCU UR4, c[0x0][0x39c] ;  /* 0x00007380ff0477ac */ /* 0x000e620008000800 */
[----:B------:R-:W-:Y:S01]  /*197d0*/  PRMT R201, R202, 0x9910, RZ ;  /* 0x00009910cac97816 */ /* 0x000fe200000000ff */
[----:B------:R0:W-:Y:S01]  /*197e0*/  @P2 STG.E.U8 desc[UR24][R196.64], R202 ;  /* 0x000000cac4002986 */ /* 0x0001e2000c101118 */
[C---:B------:R-:W-:Y:S01]  /*197f0*/  IADD3 R198, P2, PT, R199.reuse, R3, RZ ;  /* 0x00000003c7c67210 */ /* 0x040fe20007f5e0ff */
[C---:B------:R-:W-:Y:S01]  /*19800*/  VIADD R200, R199.reuse, UR5 ;  /* 0x00000005c7c87c36 */ /* 0x040fe20008000000 */
[----:B------:R-:W-:Y:S01]  /*19810*/  SHF.R.S32.HI R201, RZ, 0x8, R201 ;  /* 0x00000008ffc97819 */ /* 0x000fe200000114c9 */
[----:B------:R-:W2:Y:S01]  /*19820*/  LDL.LU R159, [R1+0x27c] ;  /* 0x00027c00019f7983 */ /* 0x000ea20000300800 */
[----:B------:R-:W-:-:S03]  /*19830*/  LEA.HI.X.SX32 R199, R199, R2, 0x1, P2 ;  /* 0x00000002c7c77211 */ /* 0x000fc600010f0eff */
[----:B------:R-:W2:Y:S01]  /*19840*/  LDL.LU R156, [R1+0x288] ;  /* 0x00028800019c7983 */ /* 0x000ea20000300800 */
[C---:B0-----:R-:W-:Y:S02]  /*19850*/  VIADD R196, R0.reuse, 0x81 ;  /* 0x0000008100c47836 */ /* 0x041fe40000000000 */
[----:B------:R-:W-:Y:S01]  /*19860*/  VIADD R197, R0, 0x82 ;  /* 0x0000008200c57836 */ /* 0x000fe20000000000 */
[----:B------:R0:W-:Y:S02]  /*19870*/  @P3 STG.E.U8 desc[UR24][R198.64], R201 ;  /* 0x000000c9c6003986 */ /* 0x0001e4000c101118 */
[----:B------:R-:W-:Y:S01]  /*19880*/  ISETP.LT.AND P2, PT, R196, UR6, !P0 ;  /* 0x00000006c4007c0c */ /* 0x000fe2000c741270 */
[----:B------:R-:W3:Y:S01]  /*19890*/  LDCU UR6, c[0x0][0x39c] ;  /* 0x00007380ff0677ac */ /* 0x000ee20008000800 */
[C---:B------:R-:W-:Y:S01]  /*198a0*/  IADD3 R196, P6, PT, R200.reuse, R3, RZ ;  /* 0x00000003c8c47210 */ /* 0x040fe20007fde0ff */
[----:B------:R-:W2:Y:S01]  /*198b0*/  LDL.LU R157, [R1+0x28c] ;  /* 0x00028c00019d7983 */ /* 0x000ea20000300800 */
[----:B----4-:R-:W-:Y:S01]  /*198c0*/  ISETP.LT.AND P3, PT, R197, UR7, !P0 ;  /* 0x00000007c5007c0c */ /* 0x010fe2000c761270 */
[----:B------:R-:W4:Y:S01]  /*198d0*/  LDCU UR7, c[0x0][0x39c] ;  /* 0x00007380ff0777ac */ /* 0x000f220008000800 */
[----:B------:R-:W-:Y:S01]  /*198e0*/  LEA.HI.X.SX32 R197, R200, R2, 0x1, P6 ;  /* 0x00000002c8c57211 */ /* 0x000fe200030f0eff */
[----:B------:R-:W2:Y:S01]  /*198f0*/  LDL.LU R154, [R1+0x298] ;  /* 0x00029800019a7983 */ /* 0x000ea20000300800 */
[----:B0-----:R-:W-:-:S03]  /*19900*/  VIADD R198, R0, 0x83 ;  /* 0x0000008300c67836 */ /* 0x001fc60000000000 */
[----:B------:R-:W2:Y:S01]  /*19910*/  LDL.LU R155, [R1+0x29c] ;  /* 0x00029c00019b7983 */ /* 0x000ea20000300800 */
[----:B------:R-:W-:Y:S01]  /*19920*/  VIADD R199, R200, UR5 ;  /* 0x00000005c8c77c36 */ /* 0x000fe20008000000 */
[----:B-1----:R-:W-:-:S03]  /*19930*/  ISETP.LT.AND P6, PT, R198, UR4, !P0 ;  /* 0x00000004c6007c0c */ /* 0x002fc6000c7c1270 */
[----:B------:R-:W-:Y:S01]  /*19940*/  VIADD R200, R199, UR5 ;  /* 0x00000005c7c87c36 */ /* 0x000fe20008000000 */
[----:B------:R-:W0:Y:S01]  /*19950*/  LDCU UR4, c[0x0][0x39c] ;  /* 0x00007380ff0477ac */ /* 0x000e220008000800 */
        /* <DEDUP_REMOVED lines=20> */
[----:B---3--:R-:W-:-:S03]  /*19aa0*/  F2FP.SATFINITE.E5M2.F32.PACK_AB_MERGE_C R201, R133, R132, RZ ;  /* 0x0000008485c9723e */ /* 0x008fc600048060ff */
[----:B------:R-:W3:Y:S04]  /*19ab0*/  LDL.LU R132, [R1+0x2f0] ;  /* 0x0002f00001847983 */ /* 0x000ee80000300800 */
[----:B------:R1:W-:Y:S01]  /*19ac0*/  @P4 STG.E.U8 desc[UR24][R196.64], R201 ;  /* 0x000000c9c4004986 */ /* 0x0003e2000c101118 */
[----:B------:R-:W-:Y:S02]  /*19ad0*/  IADD3 R198, P4, PT, R199, R3, RZ ;  /* 0x00000003c7c67210 */ /* 0x000fe40007f9e0ff */
[----:B------:R-:W-:Y:S01]  /*19ae0*/  PRMT R203, R201, 0x9910, RZ ;  /* 0x00009910c9cb7816 */ /* 0x000fe200000000ff */
[----:B------:R-:W3:Y:S01]  /*19af0*/  LDL.LU R133, [R1+0x2f4] ;  /* 0x0002f40001857983 */ /* 0x000ee20000300800 */
[----:B------:R-:W-:Y:S02]  /*19b00*/  LEA.HI.X.SX32 R199, R199, R2, 0x1, P4 ;  /* 0x00000002c7c77211 */ /* 0x000fe400020f0eff */
[----:B------:R-:W-:-:S02]  /*19b10*/  SHF.R.S32.HI R203, RZ, 0x8, R203 ;  /* 0x00000008ffcb7819 */ /* 0x000fc400000114cb */
[C---:B-1----:R-:W-:Y:S02]  /*19b20*/  IADD3 R196, P4, PT, R200.reuse, R3, RZ ;  /* 0x00000003c8c47210 */ /* 0x042fe40007f9e0ff */
[----:B-----5:R-:W-:Y:S02]  /*19b30*/  F2FP.SATFINITE.E5M2.F32.PACK_AB_MERGE_C R202, R181, R180, RZ ;  /* 0x000000b4b5ca723e */ /* 0x020fe400048060ff */
[C---:B------:R-:W-:Y:S01]  /*19b40*/  LEA.HI.X.SX32 R197, R200.reuse, R2, 0x1, P4 ;  /* 0x00000002c8c57211 */ /* 0x040fe200020f0eff */
[----:B------:R1:W-:Y:S04]  /*19b50*/  @P5 STG.E.U8 desc[UR24][R198.64], R203 ;  /* 0x000000cbc6005986 */ /* 0x0003e8000c101118 */
[----:B------:R5:W-:Y:S01]  /*19b60*/  @P1 STG.E.U8 desc[UR24][R196.64], R202 ;  /* 0x000000cac4001986 */ /* 0x000be2000c101118 */
[----:B-1----:R-:W-:Y:S01]  /*19b70*/  VIADD R198, R200, UR5 ;  /* 0x00000005c8c67c36 */ /* 0x002fe20008000000 */
[----:B------:R-:W-:Y:S01]  /*19b80*/  PRMT R200, R202, 0x9910, RZ ;  /* 0x00009910cac87816 */ /* 0x000fe200000000ff */
[----:B------:R-:W-:-:S02]  /*19b90*/  VIADD R199, R0, 0x86 ;  /* 0x0000008600c77836 */ /* 0x000fc40000000000 */
[----:B-----5:R-:W-:Y:S01]  /*19ba0*/  VIADD R197, R0, 0x85 ;  /* 0x0000008500c57836 */ /* 0x020fe20000000000 */
[----:B------:R-:W-:Y:S02]  /*19bb0*/  IADD3 R196, P1, PT, R198, R3, RZ ;  /* 0x00000003c6c47210 */ /* 0x000fe40007f3e0ff */
[----:B------:R-:W-:Y:S02]  /*19bc0*/  SHF.R.S32.HI R200, RZ, 0x8, R200 ;  /* 0x00000008ffc87819 */ /* 0x000fe400000114c8 */
[----:B------:R-:W-:Y:S01]  /*19bd0*/  ISETP.LT.AND P5, PT, R197, UR6, !P0 ;  /* 0x00000006c5007c0c */ /* 0x000fe2000c7a1270 */
[----:B------:R-:W-:Y:S01]  /*19be0*/  VIADD R201, R0, 0x84 ;  /* 0x0000008400c97836 */ /* 0x000fe20000000000 */
[C---:B------:R-:W-:Y:S01]  /*19bf0*/  LEA.HI.X.SX32 R197, R198.reuse, R2, 0x1, P1 ;  /* 0x00000002c6c57211 */ /* 0x040fe200008f0eff */
[----:B------:R-:W1:Y:S01]  /*19c00*/  LDCU UR6, c[0x0][0x39c] ;  /* 0x00007380ff0677ac */ /* 0x000e620008000800 */
[----:B----4-:R-:W-:Y:S01]  /*19c10*/  ISETP.LT.AND P1, PT, R199, UR7, !P0 ;  /* 0x00000007c7007c0c */ /* 0x010fe2000c721270 */
[----:B------:R-:W-:-:S02]  /*19c20*/  VIADD R199, R198, UR5 ;  /* 0x00000005c6c77c36 */ /* 0x000fc40008000000 */
[----:B------:R4:W-:Y:S01]  /*19c30*/  @P2 STG.E.U8 desc[UR24][R196.64], R200 ;  /* 0x000000c8c4002986 */ /* 0x0009e2000c101118 */
[----:B0-----:R-:W-:Y:S01]  /*19c40*/  ISETP.LT.AND P4, PT, R201, UR4, !P0 ;  /* 0x00000004c9007c0c */ /* 0x001fe2000c781270 */
[----:B------:R-:W0:Y:S01]  /*19c50*/  LDCU UR4, c[0x0][0x39c] ;  /* 0x00007380ff0477ac */ /* 0x000e220008000800 */
[----:B------:R-:W-:Y:S02]  /*19c60*/  IADD3 R198, P2, PT, R199, R3, RZ ;  /* 0x00000003c7c67210 */ /* 0x000fe40007f5e0ff */
[----:B--2---:R-:W-:Y:S01]  /*19c70*/  F2FP.SATFINITE.E5M2.F32.PACK_AB_MERGE_C R202, R179, R178, RZ ;  /* 0x000000b2b3ca723e */ /* 0x004fe200048060ff */
[----:B------:R-:W2:Y:S01]  /*19c80*/  LDCU UR7, c[0x0][0x39c] ;  /* 0x00007380ff0777ac */ /* 0x000ea20008000800 */
[C---:B----4-:R-:W-:Y:S01]  /*19c90*/  VIADD R200, R199.reuse, UR5 ;  /* 0x00000005c7c87c36 */ /* 0x050fe20008000000 */
[----:B------:R-:W-:Y:S02]  /*19ca0*/  LEA.HI.X.SX32 R199, R199, R2, 0x1, P2 ;  /* 0x00000002c7c77211 */ /* 0x000fe400010f0eff */
[----:B------:R-:W-:-:S02]  /*19cb0*/  PRMT R203, R202, 0x9910, RZ ;  /* 0x00009910cacb7816 */ /* 0x000fc400000000ff */
[CC--:B------:R-:W-:Y:S01]  /*19cc0*/  IADD3 R196, P2, PT, R200.reuse, R3.reuse, RZ ;  /* 0x00000003c8c47210 */ /* 0x0c0fe20007f5e0ff */
[----:B------:R4:W-:Y:S03]  /*19cd0*/  @P3 STG.E.U8 desc[UR24][R198.64], R202 ;  /* 0x000000cac6003986 */ /* 0x0009e6000c101118 */
[----:B------:R-:W-:Y:S01]  /*19ce0*/  LEA.HI.X.SX32 R197, R200, R2, 0x1, P2 ;  /* 0x00000002c8c57211 */ /* 0x000fe200010f0eff */
[----:B------:R-:W-:Y:S01]  /*19cf0*/  VIADD R201, R0, 0x87 ;  /* 0x0000008700c97836 */ /* 0x000fe20000000000 */
[----:B----4-:R-:W-:Y:S01]  /*19d00*/  SHF.R.S32.HI R202, RZ, 0x8, R203 ;  /* 0x00000008ffca7819 */ /* 0x010fe200000114cb */
[----:B------:R-:W-:Y:S02]  /*19d10*/  VIADD R199, R200, UR5 ;  /* 0x00000005c8c77c36 */ /* 0x000fe40008000000 */
[----:B------:R-:W-:Y:S02]  /*19d20*/  VIADD R198, R0, 0x88 ;  /* 0x0000008800c67836 */ /* 0x000fe40000000000 */
[----:B------:R4:W-:Y:S01]  /*19d30*/  @P6 STG.E.U8 desc[UR24][R196.64], R202 ;  /* 0x000000cac4006986 */ /* 0x0009e2000c101118 */
[----:B0-----:R-:W-:Y:S01]  /*19d40*/  ISETP.LT.AND P2, PT, R201, UR4, !P0 ;  /* 0x00000004c9007c0c */ /* 0x001fe2000c741270 */
[----:B------:R-:W0:Y:S01]  /*19d50*/  LDCU UR4, c[0x0][0x39c] ;  /* 0x00007380ff0477ac */ /* 0x000e220008000800 */
[----:B-1----:R-:W-:Y:S01]  /*19d60*/  ISETP.LT.AND P3, PT, R198, UR6, !P0 ;  /* 0x00000006c6007c0c */ /* 0x002fe2000c761270 */
[----:B------:R-:W-:Y:S01]  /*19d70*/  VIADD R198, R0, 0x89 ;  /* 0x0000008900c67836 */ /* 0x000fe20000000000 */
[----:B------:R-:W-:Y:S01]  /*19d80*/  F2FP.SATFINITE.E5M2.F32.PACK_AB_MERGE_C R200, R177, R176, RZ ;  /* 0x000000b0b1c8723e */ /* 0x000fe200048060ff */
[----:B------:R-:W1:Y:S01]  /*19d90*/  LDCU UR6, c[0x0][0x39c] ;  /* 0x00007380ff0677ac */ /* 0x000e620008000800 */
[----:B----4-:R-:W-:-:S04]  /*19da0*/  IADD3 R196, P6, PT, R199, R3, RZ ;  /* 0x00000003c7c47210 */ /* 0x010fc80007fde0ff */
[C---:B------:R-:W-:Y:S01]  /*19db0*/  LEA.HI.X.SX32 R197, R199.reuse, R2, 0x1, P6 ;  /* 0x00000002c7c57211 */ /* 0x040fe200030f0eff */
[----:B------:R-:W-:Y:S01]  /*19dc0*/  VIADD R199, R199, UR5 ;  /* 0x00000005c7c77c36 */ /* 0x000fe20008000000 */
[----:B--2---:R-:W-:Y:S02]  /*19dd0*/  ISETP.LT.AND P6, PT, R198, UR7, !P0 ;  /* 0x00000007c6007c0c */ /* 0x004fe4000c7c1270 */
[----:B------:R-:W-:Y:S01]  /*19de0*/  F2FP.SATFINITE.E5M2.F32.PACK_AB_MERGE_C R202, R175, R174, RZ ;  /* 0x000000aeafca723e */ /* 0x000fe200048060ff */
[----:B------:R2:W-:Y:S01]  /*19df0*/  @P4 STG.E.U8 desc[UR24][R196.64], R200 ;  /* 0x000000c8c4004986 */ /* 0x0005e2000c101118 */
[----:B------:R-:W-:Y:S01]  /*19e00*/  PRMT R203, R200, 0x9910, RZ ;  /* 0x00009910c8cb7816 */ /* 0x000fe200000000ff */
[----:B------:R-:W-:Y:S01]  /*19e10*/  VIADD R201, R0, 0x8a ;  /* 0x0000008a00c97836 */ /* 0x000fe20000000000 */
[C---:B------:R-:W-:Y:S01]  /*19e20*/  IADD3 R198, P4, PT, R199.reuse, R3, RZ ;  /* 0x00000003c7c67210 */ /* 0x040fe20007f9e0ff */
[----:B------:R-:W4:Y:S01]  /*19e30*/  LDCU UR7, c[0x0][0x39c] ;  /* 0x00007380ff0777ac */ /* 0x000f220008000800 */
[----:B------:R-:W-:Y:S01]  /*19e40*/  SHF.R.S32.HI R203, RZ, 0x8, R203 ;  /* 0x00000008ffcb7819 */ /* 0x000fe200000114cb */
[C---:B--2---:R-:W-:Y:S01]  /*19e50*/  VIADD R200, R199.reuse, UR5 ;  /* 0x00000005c7c87c36 */ /* 0x044fe20008000000 */
[----:B------:R-:W-:-:S04]  /*19e60*/  LEA.HI.X.SX32 R199, R199, R2, 0x1, P4 ;  /* 0x00000002c7c77211 */ /* 0x000fc800020f0eff */
[C---:B------:R-:W-:Y:S01]  /*19e70*/  IADD3 R196, P4, PT, R200.reuse, R3, RZ ;  /* 0x00000003c8c47210 */ /* 0x040fe20007f9e0ff */
[----:B------:R2:W-:Y:S03]  /*19e80*/  @P5 STG.E.U8 desc[UR24][R198.64], R203 ;  /* 0x000000cbc6005986 */ /* 0x0005e6000c101118 */
[----:B------:R-:W-:Y:S02]  /*19e90*/  LEA.HI.X.SX32 R197, R200, R2, 0x1, P4 ;  /* 0x00000002c8c57211 */ /* 0x000fe400020f0eff */
[----:B0-----:R-:W-:Y:S01]  /*19ea0*/  ISETP.LT.AND P4, PT, R201, UR4, !P0 ;  /* 0x00000004c9007c0c */ /* 0x001fe2000c781270 */
[----:B------:R-:W0:Y:S01]  /*19eb0*/  LDCU UR4, c[0x0][0x39c] ;  /* 0x00007380ff0477ac */ /* 0x000e220008000800 */
[----:B--2---:R-:W-:Y:S01]  /*19ec0*/  PRMT R198, R202, 0x9910, RZ ;  /* 0x00009910cac67816 */ /* 0x004fe200000000ff */
[----:B------:R-:W-:Y:S01]  /*19ed0*/  VIADD R199, R200, UR5 ;  /* 0x00000005c8c77c36 */ /* 0x000fe20008000000 */
[----:B------:R2:W-:Y:S03]  /*19ee0*/  @P1 STG.E.U8 desc[UR24][R196.64], R202 ;  /* 0x000000cac4001986 */ /* 0x0005e6000c101118 */
[----:B------:R-:W-:-:S02]  /*19ef0*/  IMAD.MOV.U32 R200, RZ, RZ, R198 ;  /* 0x000000ffffc87224 */ /* 0x000fc400078e00c6 */
[----:B------:R-:W-:-:S03]  /*19f00*/  VIADD R198, R0, 0x8b ;  /* 0x0000008b00c67836 */ /* 0x000fc60000000000 */
[----:B------:R-:W-:Y:S02]  /*19f10*/  SHF.R.S32.HI R200, RZ, 0x8, R200 ;  /* 0x00000008ffc87819 */ /* 0x000fe400000114c8 */
[----:B--2---:R-:W-:-:S04]  /*19f20*/  IADD3 R196, P1, PT, R199, R3, RZ ;  /* 0x00000003c7c47210 */ /* 0x004fc80007f3e0ff */
[C---:B------:R-:W-:Y:S01]  /*19f30*/  LEA.HI.X.SX32 R197, R199.reuse, R2, 0x1, P1 ;  /* 0x00000002c7c57211 */ /* 0x040fe200008f0eff */
[----:B------:R-:W-:Y:S01]  /*19f40*/  VIADD R199, R199, UR5 ;  /* 0x00000005c7c77c36 */ /* 0x000fe20008000000 */
[----:B-1----:R-:W-:Y:S01]  /*19f50*/  ISETP.LT.AND P1, PT, R198, UR6, !P0 ;  /* 0x00000006c6007c0c */ /* 0x002fe2000c721270 */
[----:B------:R-:W1:Y:S02]  /*19f60*/  LDCU UR6, c[0x0][0x39c] ;  /* 0x00007380ff0677ac */ /* 0x000e640008000800 */
[----:B------:R2:W-:Y:S01]  /*19f70*/  @P2 STG.E.U8 desc[UR24][R196.64], R200 ;  /* 0x000000c8c4002986 */ /* 0x0005e2000c101118 */
[----:B------:R-:W-:Y:S02]  /*19f80*/  IADD3 R198, P2, PT, R199, R3, RZ ;  /* 0x00000003c7c67210 */ /* 0x000fe40007f5e0ff */
[----:B------:R-:W-:Y:S01]  /*19f90*/  F2FP.SATFINITE.E5M2.F32.PACK_AB_MERGE_C R201, R173, R172, RZ ;  /* 0x000000acadc9723e */ /* 0x000fe200048060ff */
[C---:B--2---:R-:W-:Y:S02]  /*19fa0*/  VIADD R196, R0.reuse, 0x8c ;  /* 0x0000008c00c47836 */ /* 0x044fe40000000000 */
        /* <DEDUP_REMOVED lines=8> */
[----:B----4-:R-:W-:Y:S01]  /*1a030*/  ISETP.LT.AND P3, PT, R197, UR7, !P0 ;  /* 0x00000007c5007c0c */ /* 0x010fe2000c761270 */
[----:B------:R-:W4:Y:S01]  /*1a040*/  LDCU UR7, c[0x0][0x39c] ;  /* 0x00007380ff0777ac */ /* 0x000f220008000800 */
[C---:B------:R-:W-:Y:S02]  /*1a050*/  LEA.HI.X.SX32 R197, R200.reuse, R2, 0x1, P5 ;  /* 0x00000002c8c57211 */ /* 0x040fe400028f0eff */
[----:B--2---:R-:W-:Y:S01]  /*1a060*/  SHF.R.S32.HI R201, RZ, 0x8, R202 ;  /* 0x00000008ffc97819 */ /* 0x004fe200000114ca */
[----:B------:R-:W-:Y:S02]  /*1a070*/  VIADD R199, R200, UR5 ;  /* 0x00000005c8c77c36 */ /* 0x000fe40008000000 */
[----:B------:R-:W-:Y:S02]  /*1a080*/  VIADD R198, R0, 0x8e ;  /* 0x0000008e00c67836 */ /* 0x000fe40000000000 */
[----:B------:R2:W-:Y:S03]  /*1a090*/  @P6 STG.E.U8 desc[UR24][R196.64], R201 ;  /* 0x000000c9c4006986 */ /* 0x0005e6000c101118 */
[----:B-1----:R-:W-:Y:S01]  /*1a0a0*/  ISETP.LT.AND P5, PT, R198, UR6, !P0 ;  /* 0x00000006c6007c0c */ /* 0x002fe2000c7a1270 */
[----:B------:R-:W-:Y:S01]  /*1a0b0*/  VIADD R200, R0, 0x8f ;  /* 0x0000008f00c87836 */ /* 0x000fe20000000000 */
[----:B------:R-:W-:Y:S01]  /*1a0c0*/  F2FP.SATFINITE.E5M2.F32.PACK_AB_MERGE_C R198, R171, R170, RZ ;  /* 0x000000aaabc6723e */ /* 0x000fe200048060ff */
[----:B------:R-:W1:Y:S01]  /*1a0d0*/  LDCU UR6, c[0x0][0x39c] ;  /* 0x00007380ff0677ac */ /* 0x000e620008000800 */
[----:B--2---:R-:W-:-:S04]  /*1a0e0*/  IADD3 R196, P6, PT, R199, R3, RZ ;  /* 0x00000003c7c47210 */ /* 0x004fc80007fde0ff */
[C---:B------:R-:W-:Y:S01]  /*1a0f0*/  LEA.HI.X.SX32 R197, R199.reuse, R2, 0x1, P6 ;  /* 0x00000002c7c57211 */ /* 0x040fe200030f0eff */
[----:B------:R-:W-:Y:S01]  /*1a100*/  VIADD R199, R199, UR5 ;  /* 0x00000005c7c77c36 */ /* 0x000fe20008000000 */
[----:B------:R-:W-:-:S03]  /*1a110*/  PRMT R202, R198, 0x9910, RZ ;  /* 0x00009910c6ca7816 */ /* 0x000fc600000000ff */
[----:B------:R2:W-:Y:S01]  /*1a120*/  @P4 STG.E.U8 desc[UR24][R196.64], R198 ;  /* 0x000000c6c4004986 */ /* 0x0005e2000c101118 */
[----:B0-----:R-:W-:Y:S01]  /*1a130*/  ISETP.LT.AND P4, PT, R200, UR4, !P0 ;  /* 0x00000004c8007c0c */ /* 0x001fe2000c781270 */
[C---:B------:R-:W-:Y:S01]  /*1a140*/  VIADD R200, R199.reuse, UR5 ;  /* 0x00000005c7c87c36 */ /* 0x040fe20008000000 */
[----:B------:R-:W-:Y:S01]  /*1a150*/  SHF.R.S32.HI R202, RZ, 0x8, R202 ;  /* 0x00000008ffca7819 */ /* 0x000fe200000114ca */
[----:B------:R-:W0:Y:S01]  /*1a160*/  LDCU UR4, c[0x0][0x39c] ;  /* 0x00007380ff0477ac */ /* 0x000e220008000800 */
[----:B--2---:R-:W-:-:S04]  /*1a170*/  IADD3 R198, P6, PT, R199, R3, RZ ;  /* 0x00000003c7c67210 */ /* 0x004fc80007fde0ff */
[----:B------:R-:W-:-:S05]  /*1a180*/  LEA.HI.X.SX32 R199, R199, R2, 0x1, P6 ;  /* 0x00000002c7c77211 */ /* 0x000fca00030f0eff */
[----:B------:R2:W-:Y:S02]  /*1a190*/  @P1 STG.E.U8 desc[UR24][R198.64], R202 ;  /* 0x000000cac6001986 */ /* 0x0005e4000c101118 */
[----:B--2---:R-:W-:Y:S02]  /*1a1a0*/  F2FP.SATFINITE.E5M2.F32.PACK_AB_MERGE_C R202, R167, R166, RZ ;  /* 0x000000a6a7ca723e */ /* 0x004fe400048060ff */
        /* <DEDUP_REMOVED lines=8> */
[----:B------:R-:W-:Y:S01]  /*1a230*/  LEA.HI.X.SX32 R197, R200, R2, 0x1, P6 ;  /* 0x00000002c8c57211 */ /* 0x000fe200030f0eff */
[----:B------:R-:W4:Y:S01]  /*1a240*/  LDCU UR7, c[0x0][0x39c] ;  /* 0x00007380ff0777ac */ /* 0x000f220008000800 */
[----:B------:R-:W-:-:S03]  /*1a250*/  PRMT R200, R198, 0x9910, RZ ;  /* 0x00009910c6c87816 */ /* 0x000fc600000000ff */
[----:B------:R5:W-:Y:S01]  /*1a260*/  @P2 STG.E.U8 desc[UR24][R196.64], R198 ;  /* 0x000000c6c4002986 */ /* 0x000be2000c101118 */
[----:B-1----:R-:W-:Y:S01]  /*1a270*/  ISETP.LT.AND P6, PT, R201, UR6, !P0 ;  /* 0x00000006c9007c0c */ /* 0x002fe2000c7c1270 */
[----:B------:R-:W1:Y:S01]  /*1a280*/  LDCU UR6, c[0x0][0x39c] ;  /* 0x00007380ff0677ac */ /* 0x000e620008000800 */
[----:B-----5:R-:W-:Y:S01]  /*1a290*/  IMAD.MOV.U32 R197, RZ, RZ, R200 ;  /* 0x000000ffffc57224 */ /* 0x020fe200078e00c8 */
[C---:B------:R-:W-:Y:S01]  /*1a2a0*/  IADD3 R198, P2, PT, R199.reuse, R3, RZ ;  /* 0x00000003c7c67210 */ /* 0x040fe20007f5e0ff */
[----:B------:R-:W-:-:S03]  /*1a2b0*/  VIADD R200, R199, UR5 ;  /* 0x00000005c7c87c36 */ /* 0x000fc60008000000 */
[-C--:B------:R-:W-:Y:S02]  /*1a2c0*/  LEA.HI.X.SX32 R199, R199, R2.reuse, 0x1, P2 ;  /* 0x00000002c7c77211 */ /* 0x080fe400010f0eff */
[----:B------:R-:W-:Y:S02]  /*1a2d0*/  SHF.R.S32.HI R197, RZ, 0x8, R197 ;  /* 0x00000008ffc57819 */ /* 0x000fe400000114c5 */
[----:B------:R-:W-:Y:S01]  /*1a2e0*/  IADD3 R196, P2, PT, R200, R3, RZ ;  /* 0x00000003c8c47210 */ /* 0x000fe20007f5e0ff */
[----:B------:R-:W-:Y:S02]  /*1a2f0*/  VIADD R201, R0, 0x92 ;  /* 0x0000009200c97836 */ /* 0x000fe40000000000 */
[----:B------:R5:W-:Y:S02]  /*1a300*/  @P3 STG.E.U8 desc[UR24][R198.64], R197 ;  /* 0x000000c5c6003986 */ /* 0x000be4000c101118 */
[C---:B-----5:R-:W-:Y:S01]  /*1a310*/  LEA.HI.X.SX32 R197, R200.reuse, R2, 0x1, P2 ;  /* 0x00000002c8c57211 */ /* 0x060fe200010f0eff */
[----:B------:R-:W-:Y:S01]  /*1a320*/  VIADD R199, R200, UR5 ;  /* 0x00000005c8c77c36 */ /* 0x000fe20008000000 */
[----:B------:R-:W-:-:S02]  /*1a330*/  PRMT R198, R202, 0x9910, RZ ;  /* 0x00009910cac67816 */ /* 0x000fc400000000ff */
[----:B0-----:R-:W-:Y:S01]  /*1a340*/  ISETP.LT.AND P2, PT, R201, UR4, !P0 ;  /* 0x00000004c9007c0c */ /* 0x001fe2000c741270 */
[----:B------:R-:W0:Y:S01]  /*1a350*/  LDCU UR4, c[0x0][0x39c] ;  /* 0x00007380ff0477ac */ /* 0x000e220008000800 */
[----:B------:R5:W-:Y:S01]  /*1a360*/  @P5 STG.E.U8 desc[UR24][R196.64], R202 ;  /* 0x000000cac4005986 */ /* 0x000be2000c101118 */
[----:B------:R-:W-:Y:S02]  /*1a370*/  IMAD.MOV.U32 R200, RZ, RZ, R198 ;  /* 0x000000ffffc87224 */ /* 0x000fe400078e00c6 */
[----:B------:R-:W-:-:S03]  /*1a380*/  VIADD R198, R0, 0x93 ;  /* 0x0000009300c67836 */ /* 0x000fc60000000000 */
[----:B------:R-:W-:Y:S02]  /*1a390*/  SHF.R.S32.HI R200, RZ, 0x8, R200 ;  /* 0x00000008ffc87819 */ /* 0x000fe400000114c8 */
[----:B-----5:R-:W-:Y:S02]  /*1a3a0*/  IADD3 R196, P3, PT, R199, R3, RZ ;  /* 0x00000003c7c47210 */ /* 0x020fe40007f7e0ff */
[----:B------:R-:W-:Y:S02]  /*1a3b0*/  F2FP.SATFINITE.E5M2.F32.PACK_AB_MERGE_C R202, R165, R164, RZ ;  /* 0x000000a4a5ca723e */ /* 0x000fe400048060ff */
[----:B------:R-:W5:Y:S01]  /*1a3c0*/  LDL.LU R164, [R1+0x250] ;  /* 0x0002500001a47983 */ /* 0x000f620000300800 */
[----:B------:R-:W-:-:S03]  /*1a3d0*/  LEA.HI.X.SX32 R197, R199, R2, 0x1, P3 ;  /* 0x00000002c7c57211 */ /* 0x000fc600018f0eff */
[----:B------:R-:W5:Y:S01]  /*1a3e0*/  LDL.LU R165, [R1+0x254] ;  /* 0x0002540001a57983 */ /* 0x000f620000300800 */
[----:B------:R-:W-:Y:S01]  /*1a3f0*/  VIADD R199, R199, UR5 ;  /* 0x00000005c7c77c36 */ /* 0x000fe20008000000 */
[----:B-1----:R-:W-:Y:S02]  /*1a400*/  ISETP.LT.AND P3, PT, R198, UR6, !P0 ;  /* 0x00000006c6007c0c */ /* 0x002fe4000c761270 */
[----:B------:R1:W-:Y:S01]  /*1a410*/  @P4 STG.E.U8 desc[UR24][R196.64], R200 ;  /* 0x000000c8c4004986 */ /* 0x0003e2000c101118 */
[C---:B------:R-:W-:Y:S01]  /*1a420*/  VIADD R198, R0.reuse, 0x95 ;  /* 0x0000009500c67836 */ /* 0x040fe20000000000 */
[----:B------:R-:W0:Y:S01]  /*1a430*/  LDCU UR6, c[0x0][0x39c] ;  /* 0x00007380ff0677ac */ /* 0x000e220008000800 */
[----:B-1----:R-:W-:Y:S01]  /*1a440*/  VIADD R197, R0, 0x94 ;  /* 0x0000009400c57836 */ /* 0x002fe20000000000 */
[----:B------:R-:W-:-:S04]  /*1a450*/  IADD3 R196, P4, PT, R199, R3, RZ ;  /* 0x00000003c7c47210 */ /* 0x000fc80007f9e0ff */
[----:B----4-:R-:W-:Y:S01]  /*1a460*/  ISETP.LT.AND P5, PT, R197, UR7, !P0 ;  /* 0x00000007c5007c0c */ /* 0x010fe2000c7a1270 */
[----:B------:R-:W-:Y:S01]  /*1a470*/  VIADD R201, R0, 0x96 ;  /* 0x0000009600c97836 */ /* 0x000fe20000000000 */
[C---:B------:R-:W-:Y:S01]  /*1a480*/  LEA.HI.X.SX32 R197, R199.reuse, R2, 0x1, P4 ;  /* 0x00000002c7c57211 */ /* 0x040fe200020f0eff */
[----:B------:R-:W1:Y:S01]  /*1a490*/  LDCU UR7, c[0x0][0x39c] ;  /* 0x00007380ff0777ac */ /* 0x000e620008000800 */
[----:B0-----:R-:W-:Y:S01]  /*1a4a0*/  ISETP.LT.AND P4, PT, R198, UR4, !P0 ;  /* 0x00000004c6007c0c */ /* 0x001fe2000c781270 */
[----:B------:R-:W-:Y:S01]  /*1a4b0*/  VIADD R199, R199, UR5 ;  /* 0x00000005c7c77c36 */ /* 0x000fe20008000000 */
[----:B------:R-:W0:Y:S01]  /*1a4c0*/  LDCU UR4, c[0x0][0x39c] ;  /* 0x00007380ff0477ac */ /* 0x000e220008000800 */
[----:B--2---:R-:W-:-:S04]  /*1a4d0*/  F2FP.SATFINITE.E5M2.F32.PACK_AB_MERGE_C R198, R167, R166, RZ ;  /* 0x000000a6a7c6723e */ /* 0x004fc800048060ff */
[----:B------:R-:W-:Y:S01]  /*1a4e0*/  PRMT R200, R198, 0x9910, RZ ;  /* 0x00009910c6c87816 */ /* 0x000fe200000000ff */
[----:B------:R2:W-:Y:S04]  /*1a4f0*/  @P1 STG.E.U8 desc[UR24][R196.64], R198 ;  /* 0x000000c6c4001986 */ /* 0x0005e8000c101118 */
[----:B--2---:R-:W-:Y:S01]  /*1a500*/  IMAD.MOV.U32 R197, RZ, RZ, R200 ;  /* 0x000000ffffc57224 */ /* 0x004fe200078e00c8 */
[C---:B------:R-:W-:Y:S01]  /*1a510*/  IADD3 R198, P1, PT, R199.reuse, R3, RZ ;  /* 0x00000003c7c67210 */ /* 0x040fe20007f3e0ff */
[----:B------:R-:W-:-:S03]  /*1a520*/  VIADD R200, R199, UR5 ;  /* 0x00000005c7c87c36 */ /* 0x000fc60008000000 */
[----:B------:R-:W-:Y:S02]  /*1a530*/  LEA.HI.X.SX32 R199, R199, R2, 0x1, P1 ;  /* 0x00000002c7c77211 */ /* 0x000fe400008f0eff */
[----:B------:R-:W-:Y:S02]  /*1a540*/  SHF.R.S32.HI R197, RZ, 0x8, R197 ;  /* 0x00000008ffc57819 */ /* 0x000fe400000114c5 */
[----:B------:R-:W-:-:S03]  /*1a550*/  IADD3 R196, P1, PT, R200, R3, RZ ;  /* 0x00000003c8c47210 */ /* 0x000fc60007f3e0ff */
[----:B------:R2:W-:Y:S02]  /*1a560*/  @P6 STG.E.U8 desc[UR24][R198.64], R197 ;  /* 0x000000c5c6006986 */ /* 0x0005e4000c101118 */
[----:B--2---:R-:W-:Y:S02]  /*1a570*/  LEA.HI.X.SX32 R197, R200, R2, 0x1, P1 ;  /* 0x00000002c8c57211 */ /* 0x004fe400008f0eff */
[----:B------:R-:W-:-:S03]  /*1a580*/  PRMT R198, R202, 0x9910, RZ ;  /* 0x00009910cac67816 */ /* 0x000fc600000000ff */
[----:B------:R2:W-:Y:S02]  /*1a590*/  @P2 STG.E.U8 desc[UR24][R196.64], R202 ;  /* 0x000000cac4002986 */ /* 0x0005e4000c101118 */
[----:B--2---:R-:W-:Y:S02]  /*1a5a0*/  F2FP.SATFINITE.E5M2.F32.PACK_AB_MERGE_C R202, R163, R162, RZ ;  /* 0x000000a2a3ca723e */ /* 0x004fe400048060ff */
[----:B------:R-:W2:Y:S04]  /*1a5b0*/  LDL.LU R162, [R1+0x260] ;  /* 0x0002600001a27983 */ /* 0x000ea80000300800 */
[----:B------:R-:W2:Y:S01]  /*1a5c0*/  LDL.LU R163, [R1+0x264] ;  /* 0x0002640001a37983 */ /* 0x000ea20000300800 */
[----:B------:R-:W-:Y:S02]  /*1a5d0*/  VIADD R199, R200, UR5 ;  /* 0x00000005c8c77c36 */ /* 0x000fe40008000000 */
[----:B------:R-:W-:-:S03]  /*1a5e0*/  IMAD.MOV.U32 R200, RZ, RZ, R198 ;  /* 0x000000ffffc87224 */ /* 0x000fc600078e00c6 */
[CC--:B------:R-:W-:Y:S02]  /*1a5f0*/  IADD3 R196, P2, PT, R199.reuse, R3.reuse, RZ ;  /* 0x00000003c7c47210 */ /* 0x0c0fe40007f5e0ff */
[----:B------:R-:W-:Y:S02]  /*1a600*/  SHF.R.S32.HI R200, RZ, 0x8, R200 ;  /* 0x00000008ffc87819 */ /* 0x000fe400000114c8 */
[C---:B------:R-:W-:Y:S01]  /*1a610*/  LEA.HI.X.SX32 R197, R199.reuse, R2, 0x1, P2 ;  /* 0x00000002c7c57211 */ /* 0x040fe200010f0eff */
[----:B------:R-:W-:Y:S02]  /*1a620*/  VIADD R198, R0, 0x97 ;  /* 0x0000009700c67836 */ /* 0x000fe40000000000 */
[----:B------:R-:W-:Y:S02]  /*1a630*/  VIADD R199, R199, UR5 ;  /* 0x00000005c7c77c36 */ /* 0x000fe40008000000 */
[----:B------:R4:W-:Y:S01]  /*1a640*/  @P3 STG.E.U8 desc[UR24][R196.64], R200 ;  /* 0x000000c8c4003986 */ /* 0x0009e2000c101118 */
[----:B------:R-:W-:Y:S01]  /*1a650*/  ISETP.LT.AND P2, PT, R198, UR9, !P0 ;  /* 0x00000009c6007c0c */ /* 0x000fe2000c741270 */
[C---:B------:R-:W-:Y:S01]  /*1a660*/  VIADD R198, R0.reuse, 0x99 ;  /* 0x0000009900c67836 */ /* 0x040fe20000000000 */
[----:B------:R-:W-:Y:S01]  /*1a670*/  ISETP.LT.AND P1, PT, R201, UR8, !P0 ;  /* 0x00000008c9007c0c */ /* 0x000fe2000c721270 */
[C---:B----4-:R-:W-:Y:S01]  /*1a680*/  VIADD R197, R0.reuse, 0x98 ;  /* 0x0000009800c57836 */ /* 0x050fe20000000000 */
[----:B------:R-:W-:Y:S01]  /*1a690*/  IADD3 R196, P6, PT, R199, R3, RZ ;  /* 0x00000003c7c47210 */ /* 0x000fe20007fde0ff */
[----:B------:R-:W-:Y:S01]  /*1a6a0*/  VIADD R201, R0, 0x9a ;  /* 0x0000009a00c97836 */ /* 0x000fe20000000000 */
[----:B------:R-:W-:Y:S01]  /*1a6b0*/  F2FP.SATFINITE.E5M2.F32.PACK_AB_MERGE_C R203, R157, R156, RZ ;  /* 0x0000009c9dcb723e */ /* 0x000fe200048060ff */
[----:B------:R-:W4:Y:S01]  /*1a6c0*/  LDCU UR9, c[0x0][0x39c] ;  /* 0x00007380ff0977ac */ /* 0x000f220008000800 */
[----:B------:R-:W-:-:S02]  /*1a6d0*/  ISETP.LT.AND P3, PT, R197, UR6, !P0 ;  /* 0x00000006c5007c0c */ /* 0x000fc4000c761270 */
[----:B------:R-:W-:Y:S01]  /*1a6e0*/  LEA.HI.X.SX32 R197, R199, R2, 0x1, P6 ;  /* 0x00000002c7c57211 */ /* 0x000fe200030f0eff */
[----:B------:R-:W0:Y:S01]  /*1a6f0*/  LDCU UR8, c[0x0][0x39c] ;  /* 0x00007380ff0877ac */ /* 0x000e220008000800 */
[----:B------:R-:W-:Y:S02]  /*1a700*/  ISETP.LT.AND P6, PT, R198, UR11, !P0 ;  /* 0x0000000bc6007c0c */ /* 0x000fe4000c7c1270 */
[----:B-----5:R-:W-:Y:S01]  /*1a710*/  F2FP.SATFINITE.E5M2.F32.PACK_AB_MERGE_C R198, R165, R164, RZ ;  /* 0x000000a4a5c6723e */ /* 0x020fe200048060ff */
[----:B------:R-:W-:Y:S01]  /*1a720*/  VIADD R199, R199, UR5 ;  /* 0x00000005c7c77c36 */ /* 0x000fe20008000000 */
[----:B------:R-:W5:Y:S02]  /*1a730*/  LDCU UR6, c[0x0][0x39c] ;  /* 0x00007380ff0677ac */ /* 0x000f640008000800 */
[----:B------:R-:W-:Y:S01]  /*1a740*/  PRMT R200, R198, 0x9910, RZ ;  /* 0x00009910c6c87816 */ /* 0x000fe200000000ff */
[----:B------:R0:W-:Y:S01]  /*1a750*/  @P5 STG.E.U8 desc[UR24][R196.64], R198 ;  /* 0x000000c6c4005986 */ /* 0x0001e2000c101118 */
[----:B------:R-:W-:Y:S01]  /*1a760*/  F2FP.SATFINITE.E5M2.F32.PACK_AB_MERGE_C R205, R155, R154, RZ ;  /* 0x0000009a9bcd723e */ /* 0x000fe200048060ff */
[C---:B------:R-:W-:Y:S01]  /*1a770*/  VIADD R206, R0.reuse, 0xac ;  /* 0x000000ac00ce7836 */ /* 0x040fe20000000000 */
[----:B------:R-:W-:Y:S01]  /*1a780*/  F2FP.SATFINITE.E5M2.F32.PACK_AB_MERGE_C R209, R153, R152, RZ ;  /* 0x0000009899d1723e */ /* 0x000fe200048060ff */
[C---:B------:R-:W-:Y:S01]  /*1a790*/  VIADD R210, R0.reuse, 0xae ;  /* 0x000000ae00d27836 */ /* 0x040fe20000000000 */
[----:B------:R-:W-:Y:S01]  /*1a7a0*/  F2FP.SATFINITE.E5M2.F32.PACK_AB_MERGE_C R218, R149, R148, RZ ;  /* 0x0000009495da723e */ /* 0x000fe200048060ff */
[----:B------:R-:W-:Y:S01]  /*1a7b0*/  VIADD R216, R0, 0xb0 ;  /* 0x000000b000d87836 */ /* 0x000fe20000000000 */
[----:B------:R-:W-:Y:S01]  /*1a7c0*/  F2FP.SATFINITE.E5M2.F32.PACK_AB_MERGE_C R222, R147, R146, RZ ;  /* 0x0000009293de723e */ /* 0x000fe200048060ff */
[----:B------:R-:W1:Y:S01]  /*1a7d0*/  LDCU UR11, c[0x0][0x39c] ;  /* 0x00007380ff0b77ac */ /* 0x000e620008000800 */
        /* <DEDUP_REMOVED lines=9> */
[----:B------:R-:W-:-:S03]  /*1a870*/  PRMT R198, R202, 0x9910, RZ ;  /* 0x00009910cac67816 */ /* 0x000fc600000000ff */
[----:B------:R0:W-:Y:S02]  /*1a880*/  @P1 STG.E.U8 desc[UR24][R196.64], R202 ;  /* 0x000000cac4001986 */ /* 0x0001e4000c101118 */
[----:B------:R-:W-:Y:S02]  /*1a890*/  IMAD.MOV.U32 R200, RZ, RZ, R198 ;  /* 0x000000ffffc87224 */ /* 0x000fe400078e00c6 */
[----:B------:R-:W-:-:S03]  /*1a8a0*/  VIADD R198, R0, 0x9b ;  /* 0x0000009b00c67836 */ /* 0x000fc60000000000 */
[----:B------:R-:W-:Y:S02]  /*1a8b0*/  SHF.R.S32.HI R200, RZ, 0x8, R200 ;  /* 0x00000008ffc87819 */ /* 0x000fe400000114c8 */
[----:B0-----:R-:W-:Y:S02]  /*1a8c0*/  IADD3 R196, P1, PT, R199, R3, RZ ;  /* 0x00000003c7c47210 */ /* 0x001fe40007f3e0ff */
[----:B------:R-:W-:Y:S02]  /*1a8d0*/  F2FP.SATFINITE.E5M2.F32.PACK_AB_MERGE_C R202, R161, R160, RZ ;  /* 0x000000a0a1ca723e */ /* 0x000fe400048060ff */
[----:B------:R-:W3:Y:S01]  /*1a8e0*/  LDL.LU R160, [R1+0x270] ;  /* 0x0002700001a07983 */ /* 0x000ee20000300800 */
[----:B------:R-:W-:-:S03]  /*1a8f0*/  LEA.HI.X.SX32 R197, R199, R2, 0x1, P1 ;  /* 0x00000002c7c57211 */ /* 0x000fc600008f0eff */
[----:B------:R-:W3:Y:S01]  /*1a900*/  LDL.LU R161, [R1+0x274] ;  /* 0x0002740001a17983 */ /* 0x000ee20000300800 */
[----:B------:R-:W-:Y:S01]  /*1a910*/  VIADD R199, R199, UR5 ;  /* 0x00000005c7c77c36 */ /* 0x000fe20008000000 */
[----:B------:R-:W-:Y:S02]  /*1a920*/  ISETP.LT.AND P1, PT, R198, UR4, !P0 ;  /* 0x00000004c6007c0c */ /* 0x000fe4000c721270 */
[----:B------:R0:W-:Y:S01]  /*1a930*/  @P2 STG.E.U8 desc[UR24][R196.64], R200 ;  /* 0x000000c8c4002986 */ /* 0x0001e2000c101118 */
[C---:B------:R-:W-:Y:S01]  /*1a940*/  VIADD R198, R0.reuse, 0x9d ;  /* 0x0000009d00c67836 */ /* 0x040fe20000000000 */
[----:B-1----:R-:W-:Y:S01]  /*1a950*/  ISETP.LT.AND P4, PT, R201, UR7, !P0 ;  /* 0x00000007c9007c0c */ /* 0x002fe2000c781270 */
[----:B------:R-:W1:Y:S01]  /*1a960*/  LDCU UR4, c[0x0][0x39c] ;  /* 0x00007380ff0477ac */ /* 0x000e620008000800 */
[C---:B0-----:R-:W-:Y:S01]  /*1a970*/  VIADD R197, R0.reuse, 0x9c ;  /* 0x0000009c00c57836 */ /* 0x041fe20000000000 */
[----:B------:R-:W-:Y:S01]  /*1a980*/  IADD3 R196, P2, PT, R199, R3, RZ ;  /* 0x00000003c7c47210 */ /* 0x000fe20007f5e0ff */
[----:B------:R-:W-:Y:S01]  /*1a990*/  VIADD R201, R0, 0x9e ;  /* 0x0000009e00c97836 */ /* 0x000fe20000000000 */
[----:B------:R-:W0:Y:S02]  /*1a9a0*/  LDCU UR7, c[0x0][0x39c] ;  /* 0x00007380ff0777ac */ /* 0x000e240008000800 */
[----:B------:R-:W-:-:S02]  /*1a9b0*/  ISETP.LT.AND P5, PT, R197, UR12, !P0 ;  /* 0x0000000cc5007c0c */ /* 0x000fc4000c7a1270 */
[C---:B------:R-:W-:Y:S01]  /*1a9c0*/  LEA.HI.X.SX32 R197, R199.reuse, R2, 0x1, P2 ;  /* 0x00000002c7c57211 */ /* 0x040fe200010f0eff */
[----:B------:R-:W0:Y:S01]  /*1a9d0*/  LDCU UR12, c[0x0][0x39c] ;  /* 0x00007380ff0c77ac */ /* 0x000e220008000800 */
[----:B------:R-:W-:Y:S01]  /*1a9e0*/  ISETP.LT.AND P2, PT, R198, UR13, !P0 ;  /* 0x0000000dc6007c0c */ /* 0x000fe2000c741270 */
[----:B------:R-:W-:Y:S01]  /*1a9f0*/  VIADD R199, R199, UR5 ;  /* 0x00000005c7c77c36 */ /* 0x000fe20008000000 */
[----:B------:R-:W-:Y:S01]  /*1aa00*/  PRMT R207, R205, 0x9910, RZ ;  /* 0x00009910cdcf7816 */ /* 0x000fe200000000ff */
        /* <DEDUP_REMOVED lines=16> */
[----:B------:R-:W2:Y:S04]  /*1ab10*/  LDL.LU R159, [R1+0x284] ;  /* 0x00028400019f7983 */ /* 0x000ea80000300800 */
[----:B------:R-:W2:Y:S04]  /*1ab20*/  LDL.LU R156, [R1+0x290] ;  /* 0x00029000019c7983 */ /* 0x000ea80000300800 */
[----:B------:R-:W2:Y:S01]  /*1ab30*/  LDL.LU R157, [R1+0x294] ;  /* 0x00029400019d7983 */ /* 0x000ea20000300800 */
[----:B------:R-:W-:-:S02]  /*1ab40*/  VIADD R199, R200, UR5 ;  /* 0x00000005c8c77c36 */ /* 0x000fc40008000000 */
        /* <DEDUP_REMOVED lines=10> */
[C---:B0-----:R-:W-:Y:S01]  /*1abf0*/  VIADD R197, R0.reuse, 0xa0 ;  /* 0x000000a000c57836 */ /* 0x041fe20000000000 */
[----:B------:R-:W-:Y:S01]  /*1ac00*/  IADD3 R196, P6, PT, R199, R3, RZ ;  /* 0x00000003c7c47210 */ /* 0x000fe20007fde0ff */
[----:B------:R-:W-:Y:S01]  /*1ac10*/  VIADD R201, R0, 0xa2 ;  /* 0x000000a200c97836 */ /* 0x000fe20000000000 */
[----:B------:R-:W-:Y:S01]  /*1ac20*/  PRMT R212, R209, 0x9910, RZ ;  /* 0x00009910d1d47816 */ /* 0x000fe200000000ff */
[----:B------:R-:W0:Y:S01]  /*1ac30*/  LDCU UR14, c[0x0][0x39c] ;  /* 0x00007380ff0e77ac */ /* 0x000e220008000800 */
[----:B------:R-:W-:-:S02]  /*1ac40*/  ISETP.LT.AND P1, PT, R197, UR15, !P0 ;  /* 0x0000000fc5007c0c */ /* 0x000fc4000c721270 */
[----:B------:R-:W-:Y:S01]  /*1ac50*/  LEA.HI.X.SX32 R197, R199, R2, 0x1, P6 ;  /* 0x00000002c7c57211 */ /* 0x000fe200030f0eff */
[----:B------:R-:W0:Y:S01]  /*1ac60*/  LDCU UR15, c[0x0][0x39c] ;  /* 0x00007380ff0f77ac */ /* 0x000e220008000800 */
[----:B----4-:R-:W-:Y:S02]  /*1ac70*/  ISETP.LT.AND P6, PT, R198, UR9, !P0 ;  /* 0x00000009c6007c0c */ /* 0x010fe4000c7c1270 */
[----:B---3--:R-:W-:Y:S01]  /*1ac80*/  F2FP.SATFINITE.E5M2.F32.PACK_AB_MERGE_C R198, R161, R160, RZ ;  /* 0x000000a0a1c6723e */ /* 0x008fe200048060ff */
[----:B------:R-:W-:Y:S01]  /*1ac90*/  VIADD R199, R199, UR5 ;  /* 0x00000005c7c77c36 */ /* 0x000fe20008000000 */
[----:B------:R-:W-:Y:S01]  /*1aca0*/  SHF.R.S32.HI R212, RZ, 0x8, R212 ;  /* 0x00000008ffd47819 */ /* 0x000fe200000114d4 */
[----:B------:R-:W3:Y:S01]  /*1acb0*/  LDCU UR8, c[0x0][0x39c] ;  /* 0x00007380ff0877ac */ /* 0x000ee20008000800 */
[----:B------:R-:W-:Y:S01]  /*1acc0*/  PRMT R200, R198, 0x9910, RZ ;  /* 0x00009910c6c87816 */ /* 0x000fe200000000ff */
[----:B------:R4:W-:Y:S01]  /*1acd0*/  @P5 STG.E.U8 desc[UR24][R196.64], R198 ;  /* 0x000000c6c4005986 */ /* 0x0009e2000c101118 */
[----:B------:R-:W-:Y:S01]  /*1ace0*/  PRMT R221, R218, 0x9910, RZ ;  /* 0x00009910dadd7816 */ /* 0x000fe200000000ff */
[----:B------:R-:W0:Y:S02]  /*1acf0*/  LDCU UR9, c[0x0][0x3b8] ;  /* 0x00007700ff0977ac */ /* 0x000e240008000800 */
[----:B----4-:R-:W-:Y:S01]  /*1ad00*/  IMAD.MOV.U32 R197, RZ, RZ, R200 ;  /* 0x000000ffffc57224 */ /* 0x010fe200078e00c8 */
[C---:B------:R-:W-:Y:S01]  /*1ad10*/  IADD3 R198, P5, PT, R199.reuse, R3, RZ ;  /* 0x00000003c7c67210 */ /* 0x040fe20007fbe0ff */
[----:B------:R-:W-:-:S03]  /*1ad20*/  VIADD R200, R199, UR5 ;  /* 0x00000005c7c87c36 */ /* 0x000fc60008000000 */
[----:B------:R-:W-:Y:S02]  /*1ad30*/  LEA.HI.X.SX32 R199, R199, R2, 0x1, P5 ;  /* 0x00000002c7c77211 */ /* 0x000fe400028f0eff */
[----:B------:R-:W-:Y:S02]  /*1ad40*/  SHF.R.S32.HI R197, RZ, 0x8, R197 ;  /* 0x00000008ffc57819 */ /* 0x000fe400000114c5 */
[----:B------:R-:W-:-:S03]  /*1ad50*/  IADD3 R196, P5, PT, R200, R3, RZ ;  /* 0x00000003c8c47210 */ /* 0x000fc60007fbe0ff */
[----:B------:R4:W-:Y:S02]  /*1ad60*/  @P2 STG.E.U8 desc[UR24][R198.64], R197 ;  /* 0x000000c5c6002986 */ /* 0x0009e4000c101118 */
[C---:B----4-:R-:W-:Y:S01]  /*1ad70*/  LEA.HI.X.SX32 R197, R200.reuse, R2, 0x1, P5 ;  /* 0x00000002c8c57211 */ /* 0x050fe200028f0eff */
[----:B------:R-:W-:Y:S01]  /*1ad80*/  VIADD R199, R200, UR5 ;  /* 0x00000005c8c77c36 */ /* 0x000fe20008000000 */
[----:B------:R-:W-:-:S03]  /*1ad90*/  PRMT R198, R202, 0x9910, RZ ;  /* 0x00009910cac67816 */ /* 0x000fc600000000ff */
[----:B------:R4:W-:Y:S02]  /*1ada0*/  @P3 STG.E.U8 desc[UR24][R196.64], R202 ;  /* 0x000000cac4003986 */ /* 0x0009e4000c101118 */
[----:B------:R-:W-:Y:S02]  /*1adb0*/  IMAD.MOV.U32 R200, RZ, RZ, R198 ;  /* 0x000000ffffc87224 */ /* 0x000fe400078e00c6 */
[----:B------:R-:W-:-:S03]  /*1adc0*/  VIADD R198, R0, 0xa3 ;  /* 0x000000a300c67836 */ /* 0x000fc60000000000 */
[----:B------:R-:W-:Y:S02]  /*1add0*/  SHF.R.S32.HI R200, RZ, 0x8, R200 ;  /* 0x00000008ffc87819 */ /* 0x000fe400000114c8 */
[----:B----4-:R-:W-:-:S04]  /*1ade0*/  IADD3 R196, P3, PT, R199, R3, RZ ;  /* 0x00000003c7c47210 */ /* 0x010fc80007f7e0ff */
[C---:B------:R-:W-:Y:S01]  /*1adf0*/  LEA.HI.X.SX32 R197, R199.reuse, R2, 0x1, P3 ;  /* 0x00000002c7c57211 */ /* 0x040fe200018f0eff */
[----:B------:R-:W-:Y:S01]  /*1ae00*/  VIADD R199, R199, UR5 ;  /* 0x00000005c7c77c36 */ /* 0x000fe20008000000 */
[----:B-----5:R-:W-:-:S03]  /*1ae10*/  ISETP.LT.AND P3, PT, R198, UR6, !P0 ;  /* 0x00000006c6007c0c */ /* 0x020fc6000c761270 */
[----:B------:R4:W-:Y:S01]  /*1ae20*/  @P4 STG.E.U8 desc[UR24][R196.64], R200 ;  /* 0x000000c8c4004986 */ /* 0x0009e2000c101118 */
[C---:B------:R-:W-:Y:S01]  /*1ae30*/  VIADD R198, R0.reuse, 0xa5 ;  /* 0x000000a500c67836 */ /* 0x040fe20000000000 */
[----:B------:R-:W-:Y:S01]  /*1ae40*/  ISETP.LT.AND P2, PT, R201, UR16, !P0 ;  /* 0x00000010c9007c0c */ /* 0x000fe2000c741270 */
[----:B------:R-:W5:Y:S01]  /*1ae50*/  LDCU UR6, c[0x0][0x3b8] ;  /* 0x00007700ff0677ac */ /* 0x000f620008000800 */
[C---:B----4-:R-:W-:Y:S01]  /*1ae60*/  VIADD R197, R0.reuse, 0xa4 ;  /* 0x000000a400c57836 */ /* 0x050fe20000000000 */
[----:B------:R-:W-:Y:S01]  /*1ae70*/  IADD3 R196, P4, PT, R199, R3, RZ ;  /* 0x00000003c7c47210 */ /* 0x000fe20007f9e0ff */
[----:B------:R-:W-:Y:S01]  /*1ae80*/  VIADD R201, R0, 0xa6 ;  /* 0x000000a600c97836 */ /* 0x000fe20000000000 */
[----:B------:R-:W-:Y:S01]  /*1ae90*/  SHF.R.S32.HI R221, RZ, 0x8, R221 ;  /* 0x00000008ffdd7819 */ /* 0x000fe200000114dd */
[----:B------:R-:W4:Y:S01]  /*1aea0*/  LDCU UR16, c[0x0][0x39c] ;  /* 0x00007380ff1077ac */ /* 0x000f220008000800 */
[----:B------:R-:W-:Y:S02]  /*1aeb0*/  ISETP.LT.AND P5, PT, R197, UR17, !P0 ;  /* 0x00000011c5007c0c */ /* 0x000fe4000c7a1270 */
[C---:B------:R-:W-:Y:S01]  /*1aec0*/  LEA.HI.X.SX32 R197, R199.reuse, R2, 0x1, P4 ;  /* 0x00000002c7c57211 */ /* 0x040fe200020f0eff */
[----:B------:R-:W0:Y:S01]  /*1aed0*/  LDCU UR17, c[0x0][0x3b8] ;  /* 0x00007700ff1177ac */ /* 0x000e220008000800 */
[----:B------:R-:W-:Y:S01]  /*1aee0*/  ISETP.LT.AND P4, PT, R198, UR18, !P0 ;  /* 0x00000012c6007c0c */ /* 0x000fe2000c781270 */
[----:B------:R-:W-:Y:S01]  /*1aef0*/  VIADD R199, R199, UR5 ;  /* 0x00000005c7c77c36 */ /* 0x000fe20008000000 */
[----:B------:R-:W0:Y:S03]  /*1af00*/  LDCU UR18, c[0x0][0x3b8] ;  /* 0x00007700ff1277ac */ /* 0x000e260008000800 */
[----:B------:R-:W-:Y:S01]  /*1af10*/  VIADD R200, R199, UR5 ;  /* 0x00000005c7c87c36 */ /* 0x000fe20008000000 */
[----:B--2---:R-:W-:-:S04]  /*1af20*/  F2FP.SATFINITE.E5M2.F32.PACK_AB_MERGE_C R198, R159, R158, RZ ;  /* 0x0000009e9fc6723e */ /* 0x004fc800048060ff */
[----:B------:R-:W-:Y:S01]  /*1af30*/  PRMT R202, R198, 0x9910, RZ ;  /* 0x00009910c6ca7816 */ /* 0x000fe200000000ff */
[----:B------:R2:W-:Y:S03]  /*1af40*/  @P1 STG.E.U8 desc[UR24][R196.64], R198 ;  /* 0x000000c6c4001986 */ /* 0x0005e6000c101118 */
[----:B------:R-:W-:Y:S02]  /*1af50*/  SHF.R.S32.HI R202, RZ, 0x8, R202 ;  /* 0x00000008ffca7819 */ /* 0x000fe400000114ca */
[----:B--2---:R-:W-:-:S04]  /*1af60*/  IADD3 R198, P1, PT, R199, R3, RZ ;  /* 0x00000003c7c67210 */ /* 0x004fc80007f3e0ff */
[----:B------:R-:W-:Y:S02]  /*1af70*/  LEA.HI.X.SX32 R199, R199, R2, 0x1, P1 ;  /* 0x00000002c7c77211 */ /* 0x000fe400008f0eff */
[----:B------:R-:W-:-:S04]  /*1af80*/  IADD3 R196, P1, PT, R200, R3, RZ ;  /* 0x00000003c8c47210 */ /* 0x000fc80007f3e0ff */
[C---:B------:R-:W-:Y:S01]  /*1af90*/  LEA.HI.X.SX32 R197, R200.reuse, R2, 0x1, P1 ;  /* 0x00000002c8c57211 */ /* 0x040fe200008f0eff */
[----:B------:R2:W-:Y:S04]  /*1afa0*/  @P6 STG.E.U8 desc[UR24][R198.64], R202 ;  /* 0x000000cac6006986 */ /* 0x0005e8000c101118 */
[----:B------:R0:W-:Y:S01]  /*1afb0*/  @P2 STG.E.U8 desc[UR24][R196.64], R203 ;  /* 0x000000cbc4002986 */ /* 0x0001e2000c101118 */
[----:B--2---:R-:W-:Y:S01]  /*1afc0*/  VIADD R198, R200, UR5 ;  /* 0x00000005c8c67c36 */ /* 0x004fe20008000000 */
[----:B------:R-:W-:Y:S01]  /*1afd0*/  PRMT R200, R203, 0x9910, RZ ;  /* 0x00009910cbc87816 */ /* 0x000fe200000000ff */
[----:B0-----:R-:W-:-:S03]  /*1afe0*/  VIADD R197, R0, 0xa7 ;  /* 0x000000a700c57836 */ /* 0x001fc60000000000 */
[----:B------:R-:W-:Y:S01]  /*1aff0*/  IADD3 R196, P6, PT, R198, R3, RZ ;  /* 0x00000003c6c47210 */ /* 0x000fe20007fde0ff */
[----:B------:R-:W-:Y:S01]  /*1b000*/  VIADD R199, R0, 0xa8 ;  /* 0x000000a800c77836 */ /* 0x000fe20000000000 */
[----:B------:R-:W-:Y:S02]  /*1b010*/  SHF.R.S32.HI R200, RZ, 0x8, R200 ;  /* 0x00000008ffc87819 */ /* 0x000fe400000114c8 */
[----:B------:R-:W-:Y:S01]  /*1b020*/  ISETP.LT.AND P2, PT, R197, UR7, !P0 ;  /* 0x00000007c5007c0c */ /* 0x000fe2000c741270 */
[----:B------:R-:W0:Y:S01]  /*1b030*/  LDCU UR7, c[0x0][0x3b8] ;  /* 0x00007700ff0777ac */ /* 0x000e220008000800 */
[C---:B------:R-:W-:Y:S01]  /*1b040*/  LEA.HI.X.SX32 R197, R198.reuse, R2, 0x1, P6 ;  /* 0x00000002c6c57211 */ /* 0x040fe200030f0eff */
[----:B------:R-:W-:-:S04]  /*1b050*/  VIADD R198, R198, UR5 ;  /* 0x00000005c6c67c36 */ /* 0x000fc80008000000 */
[----:B------:R2:W-:Y:S01]  /*1b060*/  @P3 STG.E.U8 desc[UR24][R196.64], R200 ;  /* 0x000000c8c4003986 */ /* 0x0005e2000c101118 */
[----:B------:R-:W-:Y:S01]  /*1b070*/  ISETP.LT.AND P3, PT, R199, UR21, !P0 ;  /* 0x00000015c7007c0c */ /* 0x000fe2000c761270 */
[----:B------:R-:W-:Y:S01]  /*1b080*/  VIADD R199, R0, 0xa9 ;  /* 0x000000a900c77836 */ /* 0x000fe20000000000 */
[----:B------:R-:W-:Y:S02]  /*1b090*/  ISETP.LT.AND P1, PT, R201, UR19, !P0 ;  /* 0x00000013c9007c0c */ /* 0x000fe4000c721270 */
[-C--:B--2---:R-:W-:Y:S02]  /*1b0a0*/  IADD3 R196, P6, PT, R198, R3.reuse, RZ ;  /* 0x00000003c6c47210 */ /* 0x084fe40007fde0ff */
[----:B------:R-:W-:Y:S01]  /*1b0b0*/  F2FP.SATFINITE.E5M2.F32.PACK_AB_MERGE_C R200, R157, R156, RZ ;  /* 0x0000009c9dc8723e */ /* 0x000fe200048060ff */
[----:B------:R-:W-:Y:S01]  /*1b0c0*/  VIADD R201, R0, 0xaa ;  /* 0x000000aa00c97836 */ /* 0x000fe20000000000 */
[C---:B------:R-:W-:Y:S01]  /*1b0d0*/  LEA.HI.X.SX32 R197, R198.reuse, R2, 0x1, P6 ;  /* 0x00000002c6c57211 */ /* 0x040fe200030f0eff */
[----:B------:R-:W2:Y:S01]  /*1b0e0*/  LDCU UR19, c[0x0][0x3b8] ;  /* 0x00007700ff1377ac */ /* 0x000ea20008000800 */
[----:B------:R-:W-:Y:S01]  /*1b0f0*/  ISETP.LT.AND P6, PT, R199, UR22, !P0 ;  /* 0x00000016c7007c0c */ /* 0x000fe2000c7c1270 */
[----:B------:R-:W-:Y:S01]  /*1b100*/  VIADD R199, R198, UR5 ;  /* 0x00000005c6c77c36 */ /* 0x000fe20008000000 */
[----:B------:R-:W-:Y:S01]  /*1b110*/  PRMT R203, R200, 0x9910, RZ ;  /* 0x00009910c8cb7816 */ /* 0x000fe200000000ff */
[----:B------:R0:W-:Y:S01]  /*1b120*/  @P5 STG.E.U8 desc[UR24][R196.64], R200 ;  /* 0x000000c8c4005986 */ /* 0x0001e2000c101118 */
[----:B------:R-:W1:Y:S01]  /*1b130*/  LDCU UR22, c[0x0][0x3b8] ;  /* 0x00007700ff1677ac */ /* 0x000e620008000800 */
[C---:B------:R-:W-:Y:S01]  /*1b140*/  VIADD R198, R199.reuse, UR5 ;  /* 0x00000005c7c67c36 */ /* 0x040fe20008000000 */
[----:B------:R-:W-:Y:S01]  /*1b150*/  SHF.R.S32.HI R203, RZ, 0x8, R203 ;  /* 0x00000008ffcb7819 */ /* 0x000fe200000114cb */
[----:B------:R-:W1:Y:S01]  /*1b160*/  LDCU UR21, c[0x0][0x3b8] ;  /* 0x00007700ff1577ac */ /* 0x000e620008000800 */
[----:B0-----:R-:W-:-:S04]  /*1b170*/  IADD3 R196, P5, PT, R199, R3, RZ ;  /* 0x00000003c7c47210 */ /* 0x001fc80007fbe0ff */
[----:B------:R-:W-:-:S05]  /*1b180*/  LEA.HI.X.SX32 R197, R199, R2, 0x1, P5 ;  /* 0x00000002c7c57211 */ /* 0x000fca00028f0eff */
[----:B------:R0:W-:Y:S01]  /*1b190*/  @P4 STG.E.U8 desc[UR24][R196.64], R203 ;  /* 0x000000cbc4004986 */ /* 0x0001e2000c101118 */
[C---:B------:R-:W-:Y:S01]  /*1b1a0*/  VIADD R200, R198.reuse, UR5 ;  /* 0x00000005c6c87c36 */ /* 0x040fe20008000000 */
[----:B0-----:R-:W-:-:S04]  /*1b1b0*/  IADD3 R196, P4, PT, R198, R3, RZ ;  /* 0x00000003c6c47210 */ /* 0x001fc80007f9e0ff */
[----:B------:R-:W-:-:S05]  /*1b1c0*/  LEA.HI.X.SX32 R197, R198, R2, 0x1, P4 ;  /* 0x00000002c6c57211 */ /* 0x000fca00020f0eff */
[----:B------:R0:W-:Y:S01]  /*1b1d0*/  @P1 STG.E.U8 desc[UR24][R196.64], R205 ;  /* 0x000000cdc4001986 */ /* 0x0001e2000c101118 */
[C---:B------:R-:W-:Y:S01]  /*1b1e0*/  VIADD R199, R200.reuse, UR5 ;  /* 0x00000005c8c77c36 */ /* 0x040fe20008000000 */
[----:B0-----:R-:W-:-:S04]  /*1b1f0*/  IADD3 R196, P1, PT, R200, R3, RZ ;  /* 0x00000003c8c47210 */ /* 0x001fc80007f3e0ff */
[----:B------:R-:W-:Y:S02]  /*1b200*/  LEA.HI.X.SX32 R197, R200, R2, 0x1, P1 ;  /* 0x00000002c8c57211 */ /* 0x000fe400008f0eff */
[----:B------:R-:W-:-:S05]  /*1b210*/  SHF.R.S32.HI R200, RZ, 0x8, R207 ;  /* 0x00000008ffc87819 */ /* 0x000fca00000114cf */
[----:B------:R0:W-:Y:S01]  /*1b220*/  @P2 STG.E.U8 desc[UR24][R196.64], R200 ;  /* 0x000000c8c4002986 */ /* 0x0001e2000c101118 */
[C---:B------:R-:W-:Y:S01]  /*1b230*/  VIADD R202, R199.reuse, UR5 ;  /* 0x00000005c7ca7c36 */ /* 0x040fe20008000000 */
[----:B0-----:R-:W-:-:S04]  /*1b240*/  IADD3 R196, P2, PT, R199, R3, RZ ;  /* 0x00000003c7c47210 */ /* 0x001fc80007f5e0ff */
[----:B------:R-:W-:-:S05]  /*1b250*/  LEA.HI.X.SX32 R197, R199, R2, 0x1, P2 ;  /* 0x00000002c7c57211 */ /* 0x000fca00010f0eff */
[----:B------:R0:W-:Y:S01]  /*1b260*/  @P3 STG.E.U8 desc[UR24][R196.64], R209 ;  /* 0x000000d1c4003986 */ /* 0x0001e2000c101118 */
[----:B------:R-:W-:Y:S01]  /*1b270*/  ISETP.LT.AND P5, PT, R201, UR23, !P0 ;  /* 0x00000017c9007c0c */ /* 0x000fe2000c7a1270 */
[----:B------:R-:W-:Y:S02]  /*1b280*/  VIADD R201, R202, UR5 ;  /* 0x00000005cac97c36 */ /* 0x000fe40008000000 */
[----:B------:R-:W-:Y:S01]  /*1b290*/  VIADD R203, R0, 0xab ;  /* 0x000000ab00cb7836 */ /* 0x000fe20000000000 */
[----:B------:R-:W-:Y:S02]  /*1b2a0*/  ISETP.LT.AND P1, PT, R206, UR12, !P0 ;  /* 0x0000000cce007c0c */ /* 0x000fe4000c721270 */
[-C--:B0-----:R-:W-:Y:S01]  /*1b2b0*/  IADD3 R196, P3, PT, R202, R3.reuse, RZ ;  /* 0x00000003cac47210 */ /* 0x081fe20007f7e0ff */
[----:B------:R-:W-:Y:S01]  /*1b2c0*/  VIADD R198, R201, UR5 ;  /* 0x00000005c9c67c36 */ /* 0x000fe20008000000 */
[----:B------:R-:W-:Y:S01]  /*1b2d0*/  ISETP.LT.AND P4, PT, R203, UR26, !P0 ;  /* 0x0000001acb007c0c */ /* 0x000fe2000c781270 */
[----:B------:R-:W-:Y:S01]  /*1b2e0*/  VIADD R207, R0, 0xad ;  /* 0x000000ad00cf7836 */ /* 0x000fe20000000000 */
[----:B------:R-:W-:Y:S01]  /*1b2f0*/  LEA.HI.X.SX32 R197, R202, R2, 0x1, P3 ;  /* 0x00000002cac57211 */ /* 0x000fe200018f0eff */
[----:B------:R-:W-:Y:S01]  /*1b300*/  VIADD R204, R198, UR5 ;  /* 0x00000005c6cc7c36 */ /* 0x000fe20008000000 */
[----:B------:R-:W0:Y:S03]  /*1b310*/  LDCU UR12, c[0x0][0x3b8] ;  /* 0x00007700ff0c77ac */ /* 0x000e260008000800 */
[----:B------:R1:W-:Y:S01]  /*1b320*/  @P6 STG.E.U8 desc[UR24][R196.64], R212 ;  /* 0x000000d4c4006986 */ /* 0x0003e2000c101118 */
[----:B------:R-:W0:Y:S01]  /*1b330*/  LDCU UR26, c[0x0][0x3b8] ;  /* 0x00007700ff1a77ac */ /* 0x000e220008000800 */
[----:B------:R-:W0:Y:S01]  /*1b340*/  LDCU UR23, c[0x0][0x3b8] ;  /* 0x00007700ff1777ac */ /* 0x000e220008000800 */
[----:B-1----:R-:W-:-:S04]  /*1b350*/  IADD3 R196, P6, PT, R201, R3, RZ ;  /* 0x00000003c9c47210 */ /* 0x002fc80007fde0ff */
[----:B------:R-:W-:Y:S02]  /*1b360*/  LEA.HI.X.SX32 R197, R201, R2, 0x1, P6 ;  /* 0x00000002c9c57211 */ /* 0x000fe400030f0eff */
[----:B------:R-:W-:-:S05]  /*1b370*/  F2FP.SATFINITE.E5M2.F32.PACK_AB_MERGE_C R201, R151, R150, RZ ;  /* 0x0000009697c9723e */ /* 0x000fca00048060ff */
[----:B------:R1:W-:Y:S01]  /*1b380*/  @P5 STG.E.U8 desc[UR24][R196.64], R201 ;  /* 0x000000c9c4005986 */ /* 0x0003e2000c101118 */
[----:B------:R-:W-:Y:S02]  /*1b390*/  PRMT R215, R201, 0x9910, RZ ;  /* 0x00009910c9d77816 */ /* 0x000fe400000000ff */
[----:B-1----:R-:W-:-:S04]  /*1b3a0*/  IADD3 R196, P5, PT, R198, R3, RZ ;  /* 0x00000003c6c47210 */ /* 0x002fc80007fbe0ff */
[----:B------:R-:W-:Y:S02]  /*1b3b0*/  LEA.HI.X.SX32 R197, R198, R2, 0x1, P5 ;  /* 0x00000002c6c57211 */ /* 0x000fe400028f0eff */
[----:B------:R-:W-:-:S05]  /*1b3c0*/  SHF.R.S32.HI R198, RZ, 0x8, R215 ;  /* 0x00000008ffc67819 */ /* 0x000fca00000114d7 */
[----:B------:R1:W-:Y:S01]  /*1b3d0*/  @P4 STG.E.U8 desc[UR24][R196.64], R198 ;  /* 0x000000c6c4004986 */ /* 0x0003e2000c101118 */
[----:B------:R-:W-:Y:S01]  /*1b3e0*/  VIADD R203, R204, UR5 ;  /* 0x00000005cccb7c36 */ /* 0x000fe20008000000 */
[----:B------:R-:W-:Y:S02]  /*1b3f0*/  ISETP.LT.AND P2, PT, R207, UR27, !P0 ;  /* 0x0000001bcf007c0c */ /* 0x000fe4000c741270 */
[----:B------:R-:W-:Y:S02]  /*1b400*/  ISETP.LT.AND P3, PT, R210, UR28, !P0 ;  /* 0x0000001cd2007c0c */ /* 0x000fe4000c761270 */
[----:B-1----:R-:W-:Y:S01]  /*1b410*/  IADD3 R196, P4, PT, R204, R3, RZ ;  /* 0x00000003ccc47210 */ /* 0x002fe20007f9e0ff */
[----:B------:R-:W-:Y:S02]  /*1b420*/  VIADD R205, R203, UR5 ;  /* 0x00000005cbcd7c36 */ /* 0x000fe40008000000 */
[----:B------:R-:W-:Y:S01]  /*1b430*/  VIADD R212, R0, 0xaf ;  /* 0x000000af00d47836 */ /* 0x000fe20000000000 */
[----:B------:R-:W-:-:S02]  /*1b440*/  LEA.HI.X.SX32 R197, R204, R2, 0x1, P4 ;  /* 0x00000002ccc57211 */ /* 0x000fc400020f0eff */
[----:B------:R-:W-:Y:S01]  /*1b450*/  ISETP.LT.AND P5, PT, R216, UR34, !P0 ;  /* 0x00000022d8007c0c */ /* 0x000fe2000c7a1270 */
[----:B------:R-:W-:Y:S01]  /*1b460*/  VIADD R206, R205, UR5 ;  /* 0x00000005cdce7c36 */ /* 0x000fe20008000000 */
[----:B------:R-:W-:Y:S01]  /*1b470*/  ISETP.LT.AND P6, PT, R212, UR33, !P0 ;  /* 0x00000021d4007c0c */ /* 0x000fe2000c7c1270 */
[----:B------:R1:W-:Y:S01]  /*1b480*/  @P1 STG.E.U8 desc[UR24][R196.64], R218 ;  /* 0x000000dac4001986 */ /* 0x0003e2000c101118 */
[----:B------:R-:W-:Y:S01]  /*1b490*/  VIADD R198, R0, 0xb1 ;  /* 0x000000b100c67836 */ /* 0x000fe20000000000 */
[----:B------:R-:W0:Y:S01]  /*1b4a0*/  LDCU UR33, c[0x0][0x39c] ;  /* 0x00007380ff2177ac */ /* 0x000e220008000800 */
[----:B------:R-:W0:Y:S01]  /*1b4b0*/  LDCU UR28, c[0x0][0x3b8] ;  /* 0x00007700ff1c77ac */ /* 0x000e220008000800 */
[----:B------:R-:W0:Y:S01]  /*1b4c0*/  LDCU UR27, c[0x0][0x3b8] ;  /* 0x00007700ff1b77ac */ /* 0x000e220008000800 */
[C---:B-1----:R-:W-:Y:S01]  /*1b4d0*/  IADD3 R196, P1, PT, R203.reuse, R3, RZ ;  /* 0x00000003cbc47210 */ /* 0x042fe20007f3e0ff */
[----:B------:R-:W1:Y:S03]  /*1b4e0*/  LDCU UR34, c[0x0][0x3b8] ;  /* 0x00007700ff2277ac */ /* 0x000e660008000800 */
[----:B------:R-:W-:-:S05]  /*1b4f0*/  LEA.HI.X.SX32 R197, R203, R2, 0x1, P1 ;  /* 0x00000002cbc57211 */ /* 0x000fca00008f0eff */
[----:B------:R0:W-:Y:S02]  /*1b500*/  @P2 STG.E.U8 desc[UR24][R196.64], R221 ;  /* 0x000000ddc4002986 */ /* 0x0001e4000c101118 */
[----:B0-----:R-:W-:-:S04]  /*1b510*/  IADD3 R196, P2, PT, R205, R3, RZ ;  /* 0x00000003cdc47210 */ /* 0x001fc80007f5e0ff */
[----:B------:R-:W-:-:S05]  /*1b520*/  LEA.HI.X.SX32 R197, R205, R2, 0x1, P2 ;  /* 0x00000002cdc57211 */ /* 0x000fca00010f0eff */
[----:B------:R0:W-:Y:S01]  /*1b530*/  @P3 STG.E.U8 desc[UR24][R196.64], R222 ;  /* 0x000000dec4003986 */ /* 0x0001e2000c101118 */
[----:B------:R-:W-:Y:S01]  /*1b540*/  VIADD R200, R206, UR5 ;  /* 0x00000005cec87c36 */ /* 0x000fe20008000000 */
[----:B0-----:R-:W-:Y:S02]  /*1b550*/  PRMT R222, R222, 0x9910, RZ ;  /* 0x00009910dede7816 */ /* 0x001fe400000000ff */
[C---:B------:R-:W-:Y:S02]  /*1b560*/  IADD3 R196, P3, PT, R206.reuse, R3, RZ ;  /* 0x00000003cec47210 */ /* 0x040fe40007f7e0ff */
[----:B------:R-:W-:Y:S02]  /*1b570*/  SHF.R.S32.HI R222, RZ, 0x8, R222 ;  /* 0x00000008ffde7819 */ /* 0x000fe400000114de */
[----:B------:R-:W-:-:S05]  /*1b580*/  LEA.HI.X.SX32 R197, R206, R2, 0x1, P3 ;  /* 0x00000002cec57211 */ /* 0x000fca00018f0eff */
[----:B------:R0:W-:Y:S01]  /*1b590*/  @P6 STG.E.U8 desc[UR24][R196.64], R222 ;  /* 0x000000dec4006986 */ /* 0x0001e2000c101118 */
[----:B------:R-:W-:Y:S01]  /*1b5a0*/  VIADD R208, R200, UR5 ;  /* 0x00000005c8d07c36 */ /* 0x000fe20008000000 */
[----:B------:R-:W-:Y:S02]  /*1b5b0*/  ISETP.LT.AND P4, PT, R198, UR35, !P0 ;  /* 0x00000023c6007c0c */ /* 0x000fe4000c781270 */
[----:B0-----:R-:W-:Y:S02]  /*1b5c0*/  IADD3 R196, P6, PT, R200, R3, RZ ;  /* 0x00000003c8c47210 */ /* 0x001fe40007fde0ff */
[----:B------:R-:W-:Y:S01]  /*1b5d0*/  F2FP.SATFINITE.E5M2.F32.PACK_AB_MERGE_C R222, R145, R144, RZ ;  /* 0x0000009091de723e */ /* 0x000fe200048060ff */
[----:B------:R-:W-:Y:S01]  /*1b5e0*/  VIADD R198, R0, 0xb2 ;  /* 0x000000b200c67836 */ /* 0x000fe20000000000 */
[----:B------:R-:W-:Y:S01]  /*1b5f0*/  LEA.HI.X.SX32 R197, R200, R2, 0x1, P6 ;  /* 0x00000002c8c57211 */ /* 0x000fe200030f0eff */
[----:B------:R-:W-:Y:S01]  /*1b600*/  VIADD R207, R208, UR5 ;  /* 0x00000005d0cf7c36 */ /* 0x000fe20008000000 */
[----:B------:R-:W0:Y:S03]  /*1b610*/  LDCU UR35, c[0x0][0x3b8] ;  /* 0x00007700ff2377ac */ /* 0x000e260008000800 */
[----:B------:R1:W-:Y:S01]  /*1b620*/  @P5 STG.E.U8 desc[UR24][R196.64], R222 ;  /* 0x000000dec4005986 */ /* 0x0003e2000c101118 */
[----:B------:R-:W-:-:S02]  /*1b630*/  ISETP.LT.AND P1, PT, R198, UR36, !P0 ;  /* 0x00000024c6007c0c */ /* 0x000fc4000c721270 */
[-C--:B-1----:R-:W-:Y:S02]  /*1b640*/  IADD3 R196, P5, PT, R208, R3.reuse, RZ ;  /* 0x00000003d0c47210 */ /* 0x082fe40007fbe0ff */
[----:B------:R-:W-:Y:S01]  /*1b650*/  PRMT R222, R222, 0x9910, RZ ;  /* 0x00009910dede7816 */ /* 0x000fe200000000ff */
[C---:B------:R-:W-:Y:S01]  /*1b660*/  VIADD R199, R207.reuse, UR5 ;  /* 0x00000005cfc77c36 */ /* 0x040fe20008000000 */
[----:B------:R-:W-:Y:S01]  /*1b670*/  LEA.HI.X.SX32 R197, R208, R2, 0x1, P5 ;  /* 0x00000002d0c57211 */ /* 0x000fe200028f0eff */
[----:B------:R-:W-:Y:S01]  /*1b680*/  VIADD R198, R0, 0xb3 ;  /* 0x000000b300c67836 */ /* 0x000fe20000000000 */
[----:B------:R-:W-:Y:S01]  /*1b690*/  SHF.R.S32.HI R208, RZ, 0x8, R222 ;  /* 0x00000008ffd07819 */ /* 0x000fe200000114de */
[----:B------:R-:W1:Y:S04]  /*1b6a0*/  LDCU UR36, c[0x0][0x3b8] ;  /* 0x00007700ff2477ac */ /* 0x000e680008000800 */
[----:B------:R0:W-:Y:S02]  /*1b6b0*/  @P4 STG.E.U8 desc[UR24][R196.64], R208 ;  /* 0x000000d0c4004986 */ /* 0x0001e4000c101118 */
[----:B0-----:R-:W-:-:S04]  /*1b6c0*/  IADD3 R196, P4, PT, R207, R3, RZ ;  /* 0x00000003cfc47210 */ /* 0x001fc80007f9e0ff */
[----:B------:R-:W-:Y:S02]  /*1b6d0*/  LEA.HI.X.SX32 R197, R207, R2, 0x1, P4 ;  /* 0x00000002cfc57211 */ /* 0x000fe400020f0eff */
[----:B------:R-:W-:-:S05]  /*1b6e0*/  F2FP.SATFINITE.E5M2.F32.PACK_AB_MERGE_C R207, R143, R142, RZ ;  /* 0x0000008e8fcf723e */ /* 0x000fca00048060ff */
[----:B------:R0:W-:Y:S01]  /*1b6f0*/  @P1 STG.E.U8 desc[UR24][R196.64], R207 ;  /* 0x000000cfc4001986 */ /* 0x0001e2000c101118 */
[C---:B------:R-:W-:Y:S01]  /*1b700*/  VIADD R209, R199.reuse, UR5 ;  /* 0x00000005c7d17c36 */ /* 0x040fe20008000000 */
[----:B0-----:R-:W-:Y:S02]  /*1b710*/  IADD3 R196, P1, PT, R199, R3, RZ ;  /* 0x00000003c7c47210 */ /* 0x001fe40007f3e0ff */
[----:B------:R-:W-:Y:S02]  /*1b720*/  PRMT R207, R207, 0x9910, RZ ;  /* 0x00009910cfcf7816 */ /* 0x000fe400000000ff */
[----:B------:R-:W-:Y:S02]  /*1b730*/  LEA.HI.X.SX32 R197, R199, R2, 0x1, P1 ;  /* 0x00000002c7c57211 */ /* 0x000fe400008f0eff */
[----:B------:R-:W-:Y:S02]  /*1b740*/  SHF.R.S32.HI R199, RZ, 0x8, R207 ;  /* 0x00000008ffc77819 */ /* 0x000fe400000114cf */
[----:B------:R-:W-:-:S02]  /*1b750*/  F2FP.SATFINITE.E5M2.F32.PACK_AB_MERGE_C R207, R133, R132, RZ ;  /* 0x0000008485cf723e */ /* 0x000fc400048060ff */
[----:B------:R-:W2:Y:S04]  /*1b760*/  LDL.LU R132, [R1+0x2f8] ;  /* 0x0002f80001847983 */ /* 0x000ea80000300800 */
[----:B------:R-:W2:Y:S01]  /*1b770*/  LDL.LU R133, [R1+0x2fc] ;  /* 0x0002fc0001857983 */ /* 0x000ea20000300800 */
[----:B------:R-:W-:-:S03]  /*1b780*/  VIADD R202, R209, UR5 ;  /* 0x00000005d1ca7c36 */ /* 0x000fc60008000000 */
[----:B------:R-:W5:Y:S01]  /*1b790*/  LDL.LU R148, [R1+0x100] ;  /* 0x0001000001947983 */ /* 0x000f620000300800 */
[----:B------:R-:W-:Y:S01]  /*1b7a0*/  VIADD R211, R202, UR5 ;  /* 0x00000005cad37c36 */ /* 0x000fe20008000000 */
[----:B------:R-:W-:Y:S02]  /*1b7b0*/  ISETP.LT.AND P2, PT, R198, UR37, !P0 ;  /* 0x00000025c6007c0c */ /* 0x000fe4000c741270 */
[----:B------:R-:W5:Y:S01]  /*1b7c0*/  LDL.LU R149, [R1+0x104] ;  /* 0x0001040001957983 */ /* 0x000f620000300800 */
[----:B------:R-:W-:Y:S01]  /*1b7d0*/  VIADD R210, R211, UR5 ;  /* 0x00000005d3d27c36 */ /* 0x000fe20008000000 */
[----:B------:R-:W0:Y:S01]  /*1b7e0*/  LDCU UR37, c[0x0][0x3b8] ;  /* 0x00007700ff2577ac */ /* 0x000e220008000800 */
[----:B------:R-:W-:Y:S01]  /*1b7f0*/  VIADD R198, R0, 0xb4 ;  /* 0x000000b400c67836 */ /* 0x000fe20000000000 */
[----:B------:R-:W5:Y:S01]  /*1b800*/  LDL.LU R146, [R1+0x108] ;  /* 0x0001080001927983 */ /* 0x000f620000300800 */
[----:B------:R-:W-:-:S03]  /*1b810*/  VIADD R213, R210, UR5 ;  /* 0x00000005d2d57c36 */ /* 0x000fc60008000000 */
[----:B------:R-:W-:Y:S01]  /*1b820*/  ISETP.LT.AND P3, PT, R198, UR38, !P0 ;  /* 0x00000026c6007c0c */ /* 0x000fe2000c761270 */
[----:B------:R-:W-:Y:S01]  /*1b830*/  VIADD R212, R213, UR5 ;  /* 0x00000005d5d47c36 */ /* 0x000fe20008000000 */
[----:B------:R-:W5:Y:S01]  /*1b840*/  LDL.LU R147, [R1+0x10c] ;  /* 0x00010c0001937983 */ /* 0x000f620000300800 */
[----:B------:R-:W-:Y:S01]  /*1b850*/  VIADD R198, R0, 0xb5 ;  /* 0x000000b500c67836 */ /* 0x000fe20000000000 */
[----:B------:R-:W0:Y:S01]  /*1b860*/  LDCU UR38, c[0x0][0x3b8] ;  /* 0x00007700ff2677ac */ /* 0x000e220008000800 */
[----:B------:R-:W-:Y:S01]  /*1b870*/  VIADD R201, R212, UR5 ;  /* 0x00000005d4c97c36 */ /* 0x000fe20008000000 */
[----:B------:R1:W-:Y:S03]  /*1b880*/  @P2 STG.E.U8 desc[UR24][R196.64], R199 ;  /* 0x000000c7c4002986 */ /* 0x0003e6000c101118 */
[----:B------:R-:W-:Y:S01]  /*1b890*/  VIADD R214, R201, UR5 ;  /* 0x00000005c9d67c36 */ /* 0x000fe20008000000 */
[----:B------:R-:W5:Y:S03]  /*1b8a0*/  LDL.LU R144, [R1+0x110] ;  /* 0x0001100001907983 */ /* 0x000f660000300800 */
[----:B------:R-:W-:Y:S01]  /*1b8b0*/  VIADD R215, R214, UR5 ;  /* 0x00000005d6d77c36 */ /* 0x000fe20008000000 */
[----:B------:R-:W-:Y:S01]  /*1b8c0*/  ISETP.LT.AND P6, PT, R198, UR39, !P0 ;  /* 0x00000027c6007c0c */ /* 0x000fe2000c7c1270 */
[----:B------:R-:W5:Y:S02]  /*1b8d0*/  LDL.LU R145, [R1+0x114] ;  /* 0x0001140001917983 */ /* 0x000f640000300800 */
[----:B------:R-:W-:Y:S01]  /*1b8e0*/  VIADD R217, R215, UR5 ;  /* 0x00000005d7d97c36 */ /* 0x000fe20008000000 */
[----:B-1----:R-:W-:-:S02]  /*1b8f0*/  IADD3 R196, P2, PT, R209, R3, RZ ;  /* 0x00000003d1c47210 */ /* 0x002fc40007f5e0ff */
[----:B------:R-:W-:Y:S01]  /*1b900*/  F2FP.SATFINITE.E5M2.F32.PACK_AB_MERGE_C R199, R141, R140, RZ ;  /* 0x0000008c8dc7723e */ /* 0x000fe200048060ff */
[----:B------:R-:W-:Y:S01]  /*1b910*/  VIADD R216, R217, UR5 ;  /* 0x00000005d9d87c36 */ /* 0x000fe20008000000 */
[----:B------:R-:W5:Y:S01]  /*1b920*/  LDL.LU R142, [R1+0x118] ;  /* 0x00011800018e7983 */ /* 0x000f620000300800 */
[----:B------:R-:W-:Y:S01]  /*1b930*/  VIADD R198, R0, 0xb6 ;  /* 0x000000b600c67836 */ /* 0x000fe20000000000 */
[----:B------:R-:W1:Y:S01]  /*1b940*/  LDCU UR39, c[0x0][0x3b8] ;  /* 0x00007700ff2777ac */ /* 0x000e620008000800 */
[----:B------:R-:W-:Y:S01]  /*1b950*/  VIADD R204, R216, UR5 ;  /* 0x00000005d8cc7c36 */ /* 0x000fe20008000000 */
[----:B------:R-:W-:Y:S01]  /*1b960*/  LEA.HI.X.SX32 R197, R209, R2, 0x1, P2 ;  /* 0x00000002d1c57211 */ /* 0x000fe200010f0eff */
[----:B------:R-:W5:Y:S02]  /*1b970*/  LDL.LU R143, [R1+0x11c] ;  /* 0x00011c00018f7983 */ /* 0x000f640000300800 */
[----:B------:R-:W-:Y:S02]  /*1b980*/  VIADD R219, R204, UR5 ;  /* 0x00000005ccdb7c36 */ /* 0x000fe40008000000 */
[----:B------:R0:W-:Y:S02]  /*1b990*/  @P3 STG.E.U8 desc[UR24][R196.64], R199 ;  /* 0x000000c7c4003986 */ /* 0x0001e4000c101118 */
[----:B------:R-:W-:Y:S01]  /*1b9a0*/  VIADD R218, R219, UR5 ;  /* 0x00000005dbda7c36 */ /* 0x000fe20008000000 */
[----:B------:R-:W-:Y:S01]  /*1b9b0*/  ISETP.LT.AND P5, PT, R198, UR40, !P0 ;  /* 0x00000028c6007c0c */ /* 0x000fe2000c7a1270 */
[----:B------:R-:W5:Y:S02]  /*1b9c0*/  LDL.LU R140, [R1+0x120] ;  /* 0x00012000018c7983 */ /* 0x000f640000300800 */
[----:B------:R-:W-:Y:S01]  /*1b9d0*/  VIADD R220, R218, UR5 ;  /* 0x00000005dadc7c36 */ /* 0x000fe20008000000 */
[----:B------:R-:W0:Y:S01]  /*1b9e0*/  LDCU UR40, c[0x0][0x3b8] ;  /* 0x00007700ff2877ac */ /* 0x000e220008000800 */
[----:B------:R-:W-:Y:S01]  /*1b9f0*/  VIADD R198, R0, 0xb7 ;  /* 0x000000b700c67836 */ /* 0x000fe20000000000 */
[----:B------:R-:W5:Y:S01]  /*1ba00*/  LDL.LU R141, [R1+0x124] ;  /* 0x00012400018d7983 */ /* 0x000f620000300800 */
[----:B------:R-:W-:-:S04]  /*1ba10*/  VIADD R203, R220, UR5 ;  /* 0x00000005dccb7c36 */ /* 0x000fc80008000000 */
[----:B------:R-:W-:-:S04]  /*1ba20*/  VIADD R221, R203, UR5 ;  /* 0x00000005cbdd7c36 */ /* 0x000fc80008000000 */
[----:B------:R-:W-:-:S04]  /*1ba30*/  VIADD R232, R221, UR5 ;  /* 0x00000005dde87c36 */ /* 0x000fc80008000000 */
[----:B------:R-:W-:-:S04]  /*1ba40*/  VIADD R234, R232, UR5 ;  /* 0x00000005e8ea7c36 */ /* 0x000fc80008000000 */
[----:B------:R-:W-:-:S04]  /*1ba50*/  VIADD R205, R234, UR5 ;  /* 0x00000005eacd7c36 */ /* 0x000fc80008000000 */
[----:B------:R-:W-:-:S04]  /*1ba60*/  VIADD R237, R205, UR5 ;  /* 0x00000005cded7c36 */ /* 0x000fc80008000000 */
[----:B------:R-:W-:Y:S01]  /*1ba70*/  VIADD R206, R237, UR5 ;  /* 0x00000005edce7c36 */ /* 0x000fe20008000000 */
[----:B0-----:R-:W-:Y:S02]  /*1ba80*/  PRMT R199, R199, 0x9910, RZ ;  /* 0x00009910c7c77816 */ /* 0x001fe400000000ff */
[-C--:B------:R-:W-:Y:S01]  /*1ba90*/  IADD3 R196, P3, PT, R202, R3.reuse, RZ ;  /* 0x00000003cac47210 */ /* 0x080fe20007f7e0ff */
[----:B------:R-:W-:Y:S01]  /*1baa0*/  VIADD R239, R206, UR5 ;  /* 0x00000005ceef7c36 */ /* 0x000fe20008000000 */
[----:B------:R-:W-:Y:S02]  /*1bab0*/  SHF.R.S32.HI R199, RZ, 0x8, R199 ;  /* 0x00000008ffc77819 */ /* 0x000fe400000114c7 */
[----:B------:R-:W-:Y:S01]  /*1bac0*/  LEA.HI.X.SX32 R197, R202, R2, 0x1, P3 ;  /* 0x00000002cac57211 */ /* 0x000fe200018f0eff */
[----:B------:R-:W-:Y:S01]  /*1bad0*/  VIADD R238, R239, UR5 ;  /* 0x00000005efee7c36 */ /* 0x000fe20008000000 */
[----:B------:R-:W-:Y:S01]  /*1bae0*/  ISETP.LT.AND P4, PT, R198, UR50, !P0 ;  /* 0x00000032c6007c0c */ /* 0x000fe2000c781270 */
[----:B------:R-:W-:Y:S01]  /*1baf0*/  VIADD R198, R0, 0xb8 ;  /* 0x000000b800c67836 */ /* 0x000fe20000000000 */
[----:B------:R-:W0:Y:S01]  /*1bb00*/  LDCU UR50, c[0x0][0x3b8] ;  /* 0x00007700ff3277ac */ /* 0x000e220008000800 */
[----:B------:R-:W-:Y:S01]  /*1bb10*/  VIADD R242, R238, UR5 ;  /* 0x00000005eef27c36 */ /* 0x000fe20008000000 */
[----:B------:R1:W-:Y:S02]  /*1bb20*/  @P6 STG.E.U8 desc[UR24][R196.64], R199 ;  /* 0x000000c7c4006986 */ /* 0x0003e4000c101118 */
[----:B------:R-:W-:Y:S01]  /*1bb30*/  ISETP.LT.AND P1, PT, R198, UR51, !P0 ;  /* 0x00000033c6007c0c */ /* 0x000fe2000c721270 */
[----:B------:R-:W-:Y:S01]  /*1bb40*/  VIADD R200, R242, UR5 ;  /* 0x00000005f2c87c36 */ /* 0x000fe20008000000 */
[----:B------:R-:W0:Y:S01]  /*1bb50*/  LDCU UR51, c[0x0][0x3b8] ;  /* 0x00007700ff3377ac */ /* 0x000e220008000800 */
[----:B------:R-:W-:Y:S01]  /*1bb60*/  VIADD R198, R0, 0xb9 ;  /* 0x000000b900c67836 */ /* 0x000fe20000000000 */
[----:B-1----:R-:W-:-:S02]  /*1bb70*/  IADD3 R196, P6, PT, R211, R3, RZ ;  /* 0x00000003d3c47210 */ /* 0x002fc40007fde0ff */
[----:B------:R-:W-:Y:S02]  /*1bb80*/  F2FP.SATFINITE.E5M2.F32.PACK_AB_MERGE_C R199, R139, R138, RZ ;  /* 0x0000008a8bc7723e */ /* 0x000fe400048060ff */
[----:B------:R-:W-:Y:S01]  /*1bb90*/  LEA.HI.X.SX32 R197, R211, R2, 0x1, P6 ;  /* 0x00000002d3c57211 */ /* 0x000fe200030f0eff */
[----:B------:R-:W-:Y:S01]  /*1bba0*/  VIADD R240, R200, UR5 ;  /* 0x00000005c8f07c36 */ /* 0x000fe20008000000 */
[----:B------:R-:W-:Y:S01]  /*1bbb0*/  ISETP.LT.AND P2, PT, R198, UR52, !P0 ;  /* 0x00000034c6007c0c */ /* 0x000fe2000c741270 */
[----:B------:R-:W-:Y:S01]  /*1bbc0*/  VIADD R198, R0, 0xba ;  /* 0x000000ba00c67836 */ /* 0x000fe20000000000 */
[----:B------:R-:W5:Y:S01]  /*1bbd0*/  LDL.LU R138, [R1+0x128] ;  /* 0x00012800018a7983 */ /* 0x000f620000300800 */
[----:B------:R-:W-:Y:S01]  /*1bbe0*/  VIADD R243, R240, UR5 ;  /* 0x00000005f0f37c36 */ /* 0x000fe20008000000 */
[----:B------:R-:W1:Y:S02]  /*1bbf0*/  LDCU UR52, c[0x0][0x3b8] ;  /* 0x00007700ff3477ac */ /* 0x000e640008000800 */
[----:B------:R0:W-:Y:S01]  /*1bc00*/  @P5 STG.E.U8 desc[UR24][R196.64], R199 ;  /* 0x000000c7c4005986 */ /* 0x0001e2000c101118 */
[----:B------:R-:W-:Y:S01]  /*1bc10*/  VIADD R244, R243, UR5 ;  /* 0x00000005f3f47c36 */ /* 0x000fe20008000000 */
[----:B----4-:R-:W-:Y:S01]  /*1bc20*/  ISETP.LT.AND P3, PT, R198, UR16, !P0 ;  /* 0x00000010c6007c0c */ /* 0x010fe2000c761270 */
[----:B------:R-:W-:Y:S01]  /*1bc30*/  VIADD R198, R0, 0xbb ;  /* 0x000000bb00c67836 */ /* 0x000fe20000000000 */
[----:B------:R-:W4:Y:S01]  /*1bc40*/  LDL.LU R139, [R1+0x12c] ;  /* 0x00012c00018b7983 */ /* 0x000f220000300800 */
[----:B0-----:R-:W-:-:S02]  /*1bc50*/  PRMT R199, R199, 0x9910, RZ ;  /* 0x00009910c7c77816 */ /* 0x001fc400000000ff */
[----:B------:R-:W-:Y:S01]  /*1bc60*/  IADD3 R196, P5, PT, R210, R3, RZ ;  /* 0x00000003d2c47210 */ /* 0x000fe20007fbe0ff */
[----:B------:R-:W-:Y:S01]  /*1bc70*/  VIADD R62, R244, UR5 ;  /* 0x00000005f43e7c36 */ /* 0x000fe20008000000 */
[----:B------:R-:W-:Y:S01]  /*1bc80*/  SHF.R.S32.HI R199, RZ, 0x8, R199 ;  /* 0x00000008ffc77819 */ /* 0x000fe200000114c7 */
[----:B------:R-:W0:Y:S01]  /*1bc90*/  LDCU UR16, c[0x0][0x3b8] ;  /* 0x00007700ff1077ac */ /* 0x000e220008000800 */
[----:B------:R-:W-:Y:S01]  /*1bca0*/  LEA.HI.X.SX32 R197, R210, R2, 0x1, P5 ;  /* 0x00000002d2c57211 */ /* 0x000fe200028f0eff */
[----:B------:R-:W-:Y:S01]  /*1bcb0*/  VIADD R64, R62, UR5 ;  /* 0x000000053e407c36 */ /* 0x000fe20008000000 */
[----:B------:R-:W-:-:S03]  /*1bcc0*/  ISETP.LT.AND P6, PT, R198, UR15, !P0 ;  /* 0x0000000fc6007c0c */ /* 0x000fc6000c7c1270 */
[----:B------:R0:W-:Y:S01]  /*1bcd0*/  @P4 STG.E.U8 desc[UR24][R196.64], R199 ;  /* 0x000000c7c4004986 */ /* 0x0001e2000c101118 */
[----:B------:R-:W-:Y:S01]  /*1bce0*/  VIADD R198, R0, 0xbc ;  /* 0x000000bc00c67836 */ /* 0x000fe20000000000 */
[----:B------:R-:W1:Y:S01]  /*1bcf0*/  LDCU UR15, c[0x0][0x3b8] ;  /* 0x00007700ff0f77ac */ /* 0x000e620008000800 */
[----:B------:R-:W-:Y:S01]  /*1bd00*/  VIADD R61, R64, UR5 ;  /* 0x00000005403d7c36 */ /* 0x000fe20008000000 */
[----:B0-----:R-:W-:Y:S02]  /*1bd10*/  IADD3 R196, P4, PT, R213, R3, RZ ;  /* 0x00000003d5c47210 */ /* 0x001fe40007f9e0ff */
[----:B------:R-:W-:Y:S02]  /*1bd20*/  F2FP.SATFINITE.E5M2.F32.PACK_AB_MERGE_C R199, R137, R136, RZ ;  /* 0x0000008889c7723e */ /* 0x000fe400048060ff */
[----:B------:R-:W-:Y:S02]  /*1bd30*/  LEA.HI.X.SX32 R197, R213, R2, 0x1, P4 ;  /* 0x00000002d5c57211 */ /* 0x000fe400020f0eff */
[----:B------:R-:W-:Y:S01]  /*1bd40*/  ISETP.LT.AND P5, PT, R198, UR14, !P0 ;  /* 0x0000000ec6007c0c */ /* 0x000fe2000c7a1270 */
[----:B------:R-:W-:Y:S01]  /*1bd50*/  VIADD R198, R0, 0xbd ;  /* 0x000000bd00c67836 */ /* 0x000fe20000000000 */
[----:B------:R-:W4:Y:S01]  /*1bd60*/  LDL.LU R136, [R1+0x130] ;  /* 0x0001300001887983 */ /* 0x000f220000300800 */
[----:B------:R-:W-:Y:S01]  /*1bd70*/  VIADD R59, R61, UR5 ;  /* 0x000000053d3b7c36 */ /* 0x000fe20008000000 */
[----:B------:R-:W0:Y:S02]  /*1bd80*/  LDCU UR14, c[0x0][0x39c] ;  /* 0x00007380ff0e77ac */ /* 0x000e240008000800 */
[----:B------:R1:W-:Y:S01]  /*1bd90*/  @P1 STG.E.U8 desc[UR24][R196.64], R199 ;  /* 0x000000c7c4001986 */ /* 0x0003e2000c101118 */
[----:B------:R-:W-:Y:S01]  /*1bda0*/  ISETP.LT.AND P4, PT, R198, UR11, !P0 ;  /* 0x0000000bc6007c0c */ /* 0x000fe2000c781270 */
[----:B------:R-:W-:Y:S01]  /*1bdb0*/  VIADD R58, R59, UR5 ;  /* 0x000000053b3a7c36 */ /* 0x000fe20008000000 */
[----:B------:R-:W0:Y:S01]  /*1bdc0*/  LDCU UR11, c[0x0][0x3b8] ;  /* 0x00007700ff0b77ac */ /* 0x000e220008000800 */
[----:B------:R-:W-:Y:S01]  /*1bdd0*/  VIADD R198, R0, 0xbe ;  /* 0x000000be00c67836 */ /* 0x000fe20000000000 */
[----:B------:R-:W4:Y:S01]  /*1bde0*/  LDL.LU R137, [R1+0x134] ;  /* 0x0001340001897983 */ /* 0x000f220000300800 */
[----:B-1----:R-:W-:-:S02]  /*1bdf0*/  PRMT R199, R199, 0x9910, RZ ;  /* 0x00009910c7c77816 */ /* 0x002fc400000000ff */
[C---:B------:R-:W-:Y:S02]  /*1be00*/  IADD3 R196, P1, PT, R212.reuse, R3, RZ ;  /* 0x00000003d4c47210 */ /* 0x040fe40007f3e0ff */
[----:B------:R-:W-:Y:S02]  /*1be10*/  SHF.R.S32.HI R199, RZ, 0x8, R199 ;  /* 0x00000008ffc77819 */ /* 0x000fe400000114c7 */
[----:B------:R-:W-:Y:S01]  /*1be20*/  LEA.HI.X.SX32 R197, R212, R2, 0x1, P1 ;  /* 0x00000002d4c57211 */ /* 0x000fe200008f0eff */
[----:B------:R-:W-:Y:S01]  /*1be30*/  VIADD R60, R58, UR5 ;  /* 0x000000053a3c7c36 */ /* 0x000fe20008000000 */
[----:B---3--:R-:W-:Y:S01]  /*1be40*/  ISETP.LT.AND P1, PT, R198, UR8, !P0 ;  /* 0x00000008c6007c0c */ /* 0x008fe2000c721270 */
[----:B------:R-:W-:Y:S01]  /*1be50*/  VIADD R198, R0, 0x1ff ;  /* 0x000001ff00c67836 */ /* 0x000fe20000000000 */
[----:B------:R-:W1:Y:S01]  /*1be60*/  LDCU UR8, c[0x0][0x39c] ;  /* 0x00007380ff0877ac */ /* 0x000e620008000800 */
[----:B------:R3:W-:Y:S01]  /*1be70*/  @P2 STG.E.U8 desc[UR24][R196.64], R199 ;  /* 0x000000c7c4002986 */ /* 0x0007e2000c101118 */
[----:B------:R-:W-:-:S04]  /*1be80*/  VIADD R57, R60, UR5 ;  /* 0x000000053c397c36 */ /* 0x000fc80008000000 */
[----:B------:R-:W-:Y:S01]  /*1be90*/  VIADD R55, R57, UR5 ;  /* 0x0000000539377c36 */ /* 0x000fe20008000000 */
[----:B---3--:R-:W-:-:S04]  /*1bea0*/  IADD3 R196, P2, PT, R201, R3, RZ ;  /* 0x00000003c9c47210 */ /* 0x008fc80007f5e0ff */
[----:B------:R-:W-:Y:S02]  /*1beb0*/  LEA.HI.X.SX32 R197, R201, R2, 0x1, P2 ;  /* 0x00000002c9c57211 */ /* 0x000fe400010f0eff */
[----:B------:R-:W-:Y:S01]  /*1bec0*/  ISETP.LT.AND P2, PT, R198, UR4, !P0 ;  /* 0x00000004c6007c0c */ /* 0x000fe2000c741270 */
[----:B------:R-:W-:Y:S01]  /*1bed0*/  VIADD R54, R55, UR5 ;  /* 0x0000000537367c36 */ /* 0x000fe20008000000 */
[----:B------:R-:W-:Y:S01]  /*1bee0*/  F2FP.SATFINITE.E5M2.F32.PACK_AB_MERGE_C R198, R135, R134, RZ ;  /* 0x0000008687c6723e */ /* 0x000fe200048060ff */
[----:B------:R-:W3:Y:S01]  /*1bef0*/  LDCU UR4, c[0x0][0x39c] ;  /* 0x00007380ff0477ac */ /* 0x000ee20008000800 */
[----:B------:R-:W4:Y:S02]  /*1bf00*/  LDL.LU R134, [R1+0x138] ;  /* 0x0001380001867983 */ /* 0x000f240000300800 */
[----:B------:R-:W-:Y:S02]  /*1bf10*/  PRMT R202, R198, 0x9910, RZ ;  /* 0x00009910c6ca7816 */ /* 0x000fe400000000ff */
[----:B------:R0:W-:Y:S01]  /*1bf20*/  @P3 STG.E.U8 desc[UR24][R196.64], R198 ;  /* 0x000000c6c4003986 */ /* 0x0001e2000c101118 */
[----:B------:R-:W-:Y:S01]  /*1bf30*/  VIADD R56, R54, UR5 ;  /* 0x0000000536387c36 */ /* 0x000fe20008000000 */
[----:B------:R-:W-:-:S02]  /*1bf40*/  SHF.R.S32.HI R202, RZ, 0x8, R202 ;  /* 0x00000008ffca7819 */ /* 0x000fc400000114ca */
[----:B------:R-:W4:Y:S01]  /*1bf50*/  LDL.LU R135, [R1+0x13c] ;  /* 0x00013c0001877983 */ /* 0x000f220000300800 */
[----:B------:R-:W-:Y:S01]  /*1bf60*/  VIADD R53, R56, UR5 ;  /* 0x0000000538357c36 */ /* 0x000fe20008000000 */
[----:B0-----:R-:W-:-:S04]  /*1bf70*/  IADD3 R198, P3, PT, R214, R3, RZ ;  /* 0x00000003d6c67210 */ /* 0x001fc80007f7e0ff */
[----:B------:R-:W-:Y:S02]  /*1bf80*/  LEA.HI.X.SX32 R199, R214, R2, 0x1, P3 ;  /* 0x00000002d6c77211 */ /* 0x000fe400018f0eff */
[----:B------:R-:W-:Y:S01]  /*1bf90*/  IADD3 R196, P3, PT, R215, R3, RZ ;  /* 0x00000003d7c47210 */ /* 0x000fe20007f7e0ff */
[----:B------:R-:W-:-:S03]  /*1bfa0*/  VIADD R51, R53, UR5 ;  /* 0x0000000535337c36 */ /* 0x000fc60008000000 */
[----:B------:R-:W-:Y:S01]  /*1bfb0*/  LEA.HI.X.SX32 R197, R215, R2, 0x1, P3 ;  /* 0x00000002d7c57211 */ /* 0x000fe200018f0eff */
[----:B------:R0:W-:Y:S01]  /*1bfc0*/  @P6 STG.E.U8 desc[UR24][R198.64], R202 ;  /* 0x000000cac6006986 */ /* 0x0001e2000c101118 */
[----:B------:R-:W-:-:S03]  /*1bfd0*/  VIADD R50, R51, UR5 ;  /* 0x0000000533327c36 */ /* 0x000fc60008000000 */
[----:B------:R1:W-:Y:S01]  /*1bfe0*/  @P5 STG.E.U8 desc[UR24][R196.64], R207 ;  /* 0x000000cfc4005986 */ /* 0x0003e2000c101118 */
[----:B------:R-:W-:Y:S01]  /*1bff0*/  VIADD R52, R50, UR5 ;  /* 0x0000000532347c36 */ /* 0x000fe20008000000 */
[----:B0-----:R-:W-:Y:S02]  /*1c000*/  PRMT R199, R207, 0x9910, RZ ;  /* 0x00009910cfc77816 */ /* 0x001fe400000000ff */
[C---:B-1----:R-:W-:Y:S02]  /*1c010*/  IADD3 R196, P5, PT, R217.reuse, R3, RZ ;  /* 0x00000003d9c47210 */ /* 0x042fe40007fbe0ff */
[----:B------:R-:W-:Y:S02]  /*1c020*/  SHF.R.S32.HI R199, RZ, 0x8, R199 ;  /* 0x00000008ffc77819 */ /* 0x000fe400000114c7 */
[----:B------:R-:W-:Y:S01]  /*1c030*/  LEA.HI.X.SX32 R197, R217, R2, 0x1, P5 ;  /* 0x00000002d9c57211 */ /* 0x000fe200028f0eff */
[----:B------:R-:W-:-:S04]  /*1c040*/  VIADD R49, R52, UR5 ;  /* 0x0000000534317c36 */ /* 0x000fc80008000000 */
[----:B------:R2:W-:Y:S01]  /*1c050*/  @P4 STG.E.U8 desc[UR24][R196.64], R199 ;  /* 0x000000c7c4004986 */ /* 0x0005e2000c101118 */
[----:B------:R-:W-:-:S04]  /*1c060*/  VIADD R47, R49, UR5 ;  /* 0x00000005312f7c36 */ /* 0x000fc80008000000 */
[----:B------:R-:W-:-:S04]  /*1c070*/  VIADD R46, R47, UR5 ;  /* 0x000000052f2e7c36 */ /* 0x000fc80008000000 */
[----:B------:R-:W-:-:S04]  /*1c080*/  VIADD R48, R46, UR5 ;  /* 0x000000052e307c36 */ /* 0x000fc80008000000 */
[----:B------:R-:W-:-:S04]  /*1c090*/  VIADD R45, R48, UR5 ;  /* 0x00000005302d7c36 */ /* 0x000fc80008000000 */
[----:B------:R-:W-:Y:S01]  /*1c0a0*/  VIADD R43, R45, UR5 ;  /* 0x000000052d2b7c36 */ /* 0x000fe20008000000 */
[----:B--2---:R-:W-:Y:S02]  /*1c0b0*/  F2FP.SATFINITE.E5M2.F32.PACK_AB_MERGE_C R199, R133, R132, RZ ;  /* 0x0000008485c7723e */ /* 0x004fe400048060ff */
[----:B------:R-:W2:Y:S04]  /*1c0c0*/  LDL.LU R132, [R1+0x140] ;  /* 0x0001400001847983 */ /* 0x000ea80000300800 */
[----:B------:R-:W2:Y:S01]  /*1c0d0*/  LDL.LU R133, [R1+0x144] ;  /* 0x0001440001857983 */ /* 0x000ea20000300800 */
        /* <DEDUP_REMOVED lines=19> */
[----:B------:R-:W-:Y:S02]  /*1c210*/  VIADD R23, R25, UR5 ;  /* 0x0000000519177c36 */ /* 0x000fe40008000000 */
[----:B------:R-:W-:Y:S02]  /*1c220*/  VIADD R201, R0, 0xbf ;  /* 0x000000bf00c97836 */ /* 0x000fe40000000000 */
[----:B------:R-:W-:-:S04]  /*1c230*/  VIADD R22, R23, UR5 ;  /* 0x0000000517167c36 */ /* 0x000fc80008000000 */
[----:B------:R-:W-:Y:S01]  /*1c240*/  VIADD R24, R22, UR5 ;  /* 0x0000000516187c36 */ /* 0x000fe20008000000 */
[----:B---3--:R-:W-:Y:S01]  /*1c250*/  ISETP.LT.AND P3, PT, R201, UR4, !P0 ;  /* 0x00000004c9007c0c */ /* 0x008fe2000c761270 */
[----:B------:R-:W0:Y:S02]  /*1c260*/  LDCU UR4, c[0x0][0x39c] ;  /* 0x00007380ff0477ac */ /* 0x000e240008000800 */
[----:B------:R-:W-:-:S04]  /*1c270*/  VIADD R21, R24, UR5 ;  /* 0x0000000518157c36 */ /* 0x000fc80008000000 */
[----:B------:R-:W-:-:S04]  /*1c280*/  VIADD R19, R21, UR5 ;  /* 0x0000000515137c36 */ /* 0x000fc80008000000 */
[----:B------:R-:W-:Y:S02]  /*1c290*/  VIADD R18, R19, UR5 ;  /* 0x0000000513127c36 */ /* 0x000fe40008000000 */
[----:B------:R-:W-:Y:S02]  /*1c2a0*/  VIADD R197, R0, 0xc1 ;  /* 0x000000c100c57836 */ /* 0x000fe40000000000 */
[----:B------:R-:W-:Y:S01]  /*1c2b0*/  VIADD R17, R18, UR5 ;  /* 0x0000000512117c36 */ /* 0x000fe20008000000 */
[----:B------:R-:W-:-:S03]  /*1c2c0*/  IADD3 R196, P6, PT, R216, R3, RZ ;  /* 0x00000003d8c47210 */ /* 0x000fc60007fde0ff */
[----:B------:R-:W-:Y:S01]  /*1c2d0*/  VIADD R16, R17, UR5 ;  /* 0x0000000511107c36 */ /* 0x000fe20008000000 */
[----:B0-----:R-:W-:Y:S01]  /*1c2e0*/  ISETP.LT.AND P4, PT, R197, UR4, !P0 ;  /* 0x00000004c5007c0c */ /* 0x001fe2000c781270 */
[----:B------:R-:W-:Y:S01]  /*1c2f0*/  VIADD R198, R0, 0xc0 ;  /* 0x000000c000c67836 */ /* 0x000fe20000000000 */
[-C--:B------:R-:W-:Y:S01]  /*1c300*/  LEA.HI.X.SX32 R197, R216, R2.reuse, 0x1, P6 ;  /* 0x00000002d8c57211 */ /* 0x080fe200030f0eff */
[----:B------:R-:W-:Y:S01]  /*1c310*/  VIADD R13, R16, UR5 ;  /* 0x00000005100d7c36 */ /* 0x000fe20008000000 */
[CC--:B------:R-:W-:Y:S01]  /*1c320*/  IADD3 R230, P6, PT, R204.reuse, R3.reuse, RZ ;  /* 0x00000003cce67210 */ /* 0x0c0fe20007fde0ff */
[----:B------:R-:W0:Y:S02]  /*1c330*/  LDCU UR4, c[0x0][0x3b8] ;  /* 0x00007700ff0477ac */ /* 0x000e240008000800 */
[----:B------:R-:W-:Y:S01]  /*1c340*/  VIADD R12, R13, UR5 ;  /* 0x000000050d0c7c36 */ /* 0x000fe20008000000 */
[----:B------:R-:W-:Y:S02]  /*1c350*/  LEA.HI.X.SX32 R231, R204, R2, 0x1, P6 ;  /* 0x00000002cce77211 */ /* 0x000fe400030f0eff */
[----:B------:R-:W-:Y:S01]  /*1c360*/  IADD3 R226, P6, PT, R218, R3, RZ ;  /* 0x00000003dae27210 */ /* 0x000fe20007fde0ff */
[----:B------:R-:W-:-:S03]  /*1c370*/  VIADD R15, R12, UR5 ;  /* 0x000000050c0f7c36 */ /* 0x000fc60008000000 */
[-C--:B------:R-:W-:Y:S02]  /*1c380*/  LEA.HI.X.SX32 R227, R218, R2.reuse, 0x1, P6 ;  /* 0x00000002dae37211 */ /* 0x080fe400030f0eff */
[-C--:B------:R-:W-:Y:S01]  /*1c390*/  IADD3 R222, P6, PT, R203, R3.reuse, RZ ;  /* 0x00000003cbde7210 */ /* 0x080fe20007fde0ff */
[----:B------:R-:W-:Y:S01]  /*1c3a0*/  VIADD R233, R15, UR5 ;  /* 0x000000050fe97c36 */ /* 0x000fe20008000000 */
[----:B------:R1:W-:Y:S01]  /*1c3b0*/  @P1 STG.E.U8 desc[UR24][R196.64], R199 ;  /* 0x000000c7c4001986 */ /* 0x0003e2000c101118 */
[-C--:B------:R-:W-:Y:S02]  /*1c3c0*/  IADD3 R228, P1, PT, R219, R3.reuse, RZ ;  /* 0x00000003dbe47210 */ /* 0x080fe40007f3e0ff */
[-C--:B------:R-:W-:Y:S01]  /*1c3d0*/  LEA.HI.X.SX32 R223, R203, R2.reuse, 0x1, P6 ;  /* 0x00000002cbdf7211 */ /* 0x080fe200030f0eff */
[----:B------:R-:W-:Y:S01]  /*1c3e0*/  VIADD R236, R233, UR5 ;  /* 0x00000005e9ec7c36 */ /* 0x000fe20008000000 */
[-C--:B------:R-:W-:Y:S02]  /*1c3f0*/  IADD3 R218, P6, PT, R232, R3.reuse, RZ ;  /* 0x00000003e8da7210 */ /* 0x080fe40007fde0ff */
[----:B------:R-:W-:Y:S01]  /*1c400*/  LEA.HI.X.SX32 R229, R219, R2, 0x1, P1 ;  /* 0x00000002dbe57211 */ /* 0x000fe200008f0eff */
[----:B------:R-:W-:Y:S01]  /*1c410*/  VIADD R235, R236, UR5 ;  /* 0x00000005eceb7c36 */ /* 0x000fe20008000000 */
[----:B------:R-:W-:-:S02]  /*1c420*/  IADD3 R224, P1, PT, R220, R3, RZ ;  /* 0x00000003dce07210 */ /* 0x000fc40007f3e0ff */
[-C--:B------:R-:W-:Y:S02]  /*1c430*/  LEA.HI.X.SX32 R219, R232, R2.reuse, 0x1, P6 ;  /* 0x00000002e8db7211 */ /* 0x080fe400030f0eff */
[-C--:B------:R-:W-:Y:S01]  /*1c440*/  IADD3 R214, P6, PT, R205, R3.reuse, RZ ;  /* 0x00000003cdd67210 */ /* 0x080fe20007fde0ff */
[----:B------:R-:W-:Y:S01]  /*1c450*/  VIADD R250, R235, UR5 ;  /* 0x00000005ebfa7c36 */ /* 0x000fe20008000000 */
[-C--:B------:R-:W-:Y:S02]  /*1c460*/  LEA.HI.X.SX32 R225, R220, R2.reuse, 0x1, P1 ;  /* 0x00000002dce17211 */ /* 0x080fe400008f0eff */
[-C--:B------:R-:W-:Y:S02]  /*1c470*/  IADD3 R220, P1, PT, R221, R3.reuse, RZ ;  /* 0x00000003dddc7210 */ /* 0x080fe40007f3e0ff */
[-C--:B------:R-:W-:Y:S02]  /*1c480*/  LEA.HI.X.SX32 R215, R205, R2.reuse, 0x1, P6 ;  /* 0x00000002cdd77211 */ /* 0x080fe400030f0eff */
[----:B------:R-:W-:Y:S01]  /*1c490*/  IADD3 R210, P6, PT, R206, R3, RZ ;  /* 0x00000003ced27210 */ /* 0x000fe20007fde0ff */
[----:B------:R-:W-:Y:S01]  /*1c4a0*/  VIADD R241, R250, UR5 ;  /* 0x00000005faf17c36 */ /* 0x000fe20008000000 */
[----:B------:R-:W-:-:S02]  /*1c4b0*/  LEA.HI.X.SX32 R221, R221, R2, 0x1, P1 ;  /* 0x00000002dddd7211 */ /* 0x000fc400008f0eff */
[-C--:B------:R-:W-:Y:S02]  /*1c4c0*/  IADD3 R216, P1, PT, R234, R3.reuse, RZ ;  /* 0x00000003ead87210 */ /* 0x080fe40007f3e0ff */
[-C--:B------:R-:W-:Y:S02]  /*1c4d0*/  LEA.HI.X.SX32 R211, R206, R2.reuse, 0x1, P6 ;  /* 0x00000002ced37211 */ /* 0x080fe400030f0eff */
[-C--:B------:R-:W-:Y:S01]  /*1c4e0*/  IADD3 R206, P6, PT, R238, R3.reuse, RZ ;  /* 0x00000003eece7210 */ /* 0x080fe20007fde0ff */
[----:B------:R-:W-:Y:S01]  /*1c4f0*/  VIADD R14, R241, UR5 ;  /* 0x00000005f10e7c36 */ /* 0x000fe20008000000 */
[-C--:B------:R-:W-:Y:S02]  /*1c500*/  LEA.HI.X.SX32 R217, R234, R2.reuse, 0x1, P1 ;  /* 0x00000002ead97211 */ /* 0x080fe400008f0eff */
[-C--:B------:R-:W-:Y:S02]  /*1c510*/  IADD3 R212, P1, PT, R237, R3.reuse, RZ ;  /* 0x00000003edd47210 */ /* 0x080fe40007f3e0ff */
[----:B------:R-:W-:Y:S01]  /*1c520*/  LEA.HI.X.SX32 R207, R238, R2, 0x1, P6 ;  /* 0x00000002eecf7211 */ /* 0x000fe200030f0eff */
[----:B------:R-:W-:Y:S01]  /*1c530*/  VIADD R252, R14, UR5 ;  /* 0x000000050efc7c36 */ /* 0x000fe20008000000 */
[----:B------:R-:W-:-:S02]  /*1c540*/  IADD3 R202, P6, PT, R200, R3, RZ ;  /* 0x00000003c8ca7210 */ /* 0x000fc40007fde0ff */
[-C--:B------:R-:W-:Y:S01]  /*1c550*/  LEA.HI.X.SX32 R213, R237, R2.reuse, 0x1, P1 ;  /* 0x00000002edd57211 */ /* 0x080fe200008f0eff */
[----:B------:R-:W-:Y:S01]  /*1c560*/  VIADD R11, R252, UR5 ;  /* 0x00000005fc0b7c36 */ /* 0x000fe20008000000 */
[CC--:B------:R-:W-:Y:S02]  /*1c570*/  IADD3 R208, P1, PT, R239.reuse, R3.reuse, RZ ;  /* 0x00000003efd07210 */ /* 0x0c0fe40007f3e0ff */
[-C--:B------:R-:W-:Y:S02]  /*1c580*/  LEA.HI.X.SX32 R203, R200, R2.reuse, 0x1, P6 ;  /* 0x00000002c8cb7211 */ /* 0x080fe400030f0eff */
[-C--:B------:R-:W-:Y:S01]  /*1c590*/  IADD3 R200, P6, PT, R240, R3.reuse, RZ ;  /* 0x00000003f0c87210 */ /* 0x080fe20007fde0ff */
[----:B-1----:R-:W-:Y:S01]  /*1c5a0*/  VIADD R196, R0, 0xc2 ;  /* 0x000000c200c47836 */ /* 0x002fe20000000000 */
[----:B------:R-:W-:Y:S01]  /*1c5b0*/  LEA.HI.X.SX32 R209, R239, R2, 0x1, P1 ;  /* 0x00000002efd17211 */ /* 0x000fe200008f0eff */
[----:B------:R-:W-:Y:S01]  /*1c5c0*/  VIADD R10, R11, UR5 ;  /* 0x000000050b0a7c36 */ /* 0x000fe20008000000 */
[----:B------:R-:W-:Y:S01]  /*1c5d0*/  ISETP.LT.AND P5, PT, R198, UR8, !P0 ;  /* 0x00000008c6007c0c */ /* 0x000fe2000c7a1270 */
[----:B------:R-:W-:Y:S01]  /*1c5e0*/  VIADD R232, R0, 0xc3 ;  /* 0x000000c300e87836 */ /* 0x000fe20000000000 */
[----:B------:R-:W-:-:S02]  /*1c5f0*/  IADD3 R204, P1, PT, R242, R3, RZ ;  /* 0x00000003f2cc7210 */ /* 0x000fc40007f3e0ff */
[-C--:B------:R-:W-:Y:S01]  /*1c600*/  LEA.HI.X.SX32 R201, R240, R2.reuse, 0x1, P6 ;  /* 0x00000002f0c97211 */ /* 0x080fe200030f0eff */
[----:B------:R-:W-:Y:S01]  /*1c610*/  VIADD R9, R10, UR5 ;  /* 0x000000050a097c36 */ /* 0x000fe20008000000 */
[-C--:B------:R-:W-:Y:S01]  /*1c620*/  IADD3 R198, P6, PT, R243, R3.reuse, RZ ;  /* 0x00000003f3c67210 */ /* 0x080fe20007fde0ff */
[----:B------:R-:W1:Y:S01]  /*1c630*/  LDCU UR8, c[0x0][0x3b8] ;  /* 0x00007700ff0877ac */ /* 0x000e620008000800 */
[-C--:B------:R-:W-:Y:S02]  /*1c640*/  LEA.HI.X.SX32 R205, R242, R2.reuse, 0x1, P1 ;  /* 0x00000002f2cd7211 */ /* 0x080fe400008f0eff */
[----:B------:R-:W-:Y:S02]  /*1c650*/  PRMT R234, R199, 0x9910, RZ ;  /* 0x00009910c7ea7816 */ /* 0x000fe400000000ff */
[----:B------:R-:W-:Y:S01]  /*1c660*/  ISETP.LT.AND P1, PT, R196, UR14, !P0 ;  /* 0x0000000ec4007c0c */ /* 0x000fe2000c721270 */
[----:B------:R-:W-:Y:S01]  /*1c670*/  VIADD R8, R9, UR5 ;  /* 0x0000000509087c36 */ /* 0x000fe20008000000 */
[----:B------:R-:W-:Y:S01]  /*1c680*/  LEA.HI.X.SX32 R199, R243, R2, 0x1, P6 ;  /* 0x00000002f3c77211 */ /* 0x000fe200030f0eff */
[----:B------:R-:W3:Y:S01]  /*1c690*/  LDCU UR14, c[0x0][0x3b8] ;  /* 0x00007700ff0e77ac */ /* 0x000ee20008000800 */
[----:B------:R-:W-:-:S02]  /*1c6a0*/  IADD3 R196, P6, PT, R244, R3, RZ ;  /* 0x00000003f4c47210 */ /* 0x000fc40007fde0ff */
[----:B------:R-:W-:Y:S02]  /*1c6b0*/  SHF.R.S32.HI R234, RZ, 0x8, R234 ;  /* 0x00000008ffea7819 */ /* 0x000fe400000114ea */
[----:B------:R-:W-:Y:S01]  /*1c6c0*/  LEA.HI.X.SX32 R197, R244, R2, 0x1, P6 ;  /* 0x00000002f4c57211 */ /* 0x000fe200030f0eff */
[----:B------:R-:W-:Y:S01]  /*1c6d0*/  VIADD R7, R8, UR5 ;  /* 0x0000000508077c36 */ /* 0x000fe20008000000 */
[----:B------:R-:W-:Y:S01]  /*1c6e0*/  ISETP.LT.AND P6, PT, R232, UR33, !P0 ;  /* 0x00000021e8007c0c */ /* 0x000fe2000c7c1270 */
[----:B------:R-:W-:Y:S01]  /*1c6f0*/  VIADD R232, R0, 0xc4 ;  /* 0x000000c400e87836 */ /* 0x000fe20000000000 */
[----:B------:R5:W-:Y:S01]  /*1c700*/  @P3 STG.E.U8 desc[UR24][R230.64], R234 ;  /* 0x000000eae6003986 */ /* 0x000be2000c101118 */
[----:B------:R-:W-:Y:S01]  /*1c710*/  VIADD R6, R7, UR5 ;  /* 0x0000000507067c36 */ /* 0x000fe20008000000 */
[----:B------:R-:W0:Y:S02]  /*1c720*/  LDCU UR33, c[0x0][0x3b8] ;  /* 0x00007700ff2177ac */ /* 0x000e240008000800 */
[----:B------:R-:W-:Y:S01]  /*1c730*/  ISETP.LT.AND P3, PT, R232, UR77, !P0 ;  /* 0x0000004de8007c0c */ /* 0x000fe2000c761270 */
[----:B------:R-:W-:Y:S01]  /*1c740*/  VIADD R251, R6, UR5 ;  /* 0x0000000506fb7c36 */ /* 0x000fe20008000000 */
[----:B------:R-:W0:Y:S01]  /*1c750*/  LDCU UR5, c[0x0][0x39c] ;  /* 0x00007380ff0577ac */ /* 0x000e220008000800 */
[----:B-----5:R-:W-:Y:S01]  /*1c760*/  F2FP.SATFINITE.E5M2.F32.PACK_AB_MERGE_C R231, R149, R148, RZ ;  /* 0x0000009495e7723e */ /* 0x020fe200048060ff */
[----:B------:R-:W-:Y:S01]  /*1c770*/  VIADD R230, R0, 0xc5 ;  /* 0x000000c500e67836 */ /* 0x000fe20000000000 */
[----:B------:R-:W5:Y:S02]  /*1c780*/  LDCU UR77, c[0x0][0x3b8] ;  /* 0x00007700ff4d77ac */ /* 0x000f640008000800 */
[----:B------:R-:W-:Y:S01]  /*1c790*/  PRMT R232, R231, 0x9910, RZ ;  /* 0x00009910e7e87816 */ /* 0x000fe200000000ff */
[----:B------:R0:W-:Y:S01]  /*1c7a0*/  @P5 STG.E.U8 desc[UR24][R228.64], R231 ;  /* 0x000000e7e4005986 */ /* 0x0001e2000c101118 */
[----:B------:R-:W-:Y:S01]  /*1c7b0*/  VIADD R240, R251, UR75 ;  /* 0x0000004bfbf07c36 */ /* 0x000fe20008000000 */
[----:B------:R-:W-:Y:S01]  /*1c7c0*/  ISETP.LT.AND P5, PT, R230, UR76, !P0 ;  /* 0x0000004ce6007c0c */ /* 0x000fe2000c7a1270 */
[----:B------:R-:W1:Y:S02]  /*1c7d0*/  LDCU UR75, c[0x0][0x39c] ;  /* 0x00007380ff4b77ac */ /* 0x000e640008000800 */
[----:B------:R-:W-:-:S02]  /*1c7e0*/  VIADD R249, R240, UR48 ;  /* 0x00000030f0f97c36 */ /* 0x000fc40008000000 */
[----:B0-----:R-:W-:Y:S01]  /*1c7f0*/  IMAD.MOV.U32 R229, RZ, RZ, R232 ;  /* 0x000000ffffe57224 */ /* 0x001fe200078e00e8 */
[----:B------:R-:W0:Y:S01]  /*1c800*/  LDCU UR48, c[0x0][0x39c] ;  /* 0x00007380ff3077ac */ /* 0x000e220008000800 */
[----:B------:R-:W-:-:S03]  /*1c810*/  F2FP.SATFINITE.E5M2.F32.PACK_AB_MERGE_C R230, R147, R146, RZ ;  /* 0x0000009293e6723e */ /* 0x000fc600048060ff */
[----:B------:R-:W-:Y:S01]  /*1c820*/  SHF.R.S32.HI R229, RZ, 0x8, R229 ;  /* 0x00000008ffe57819 */ /* 0x000fe200000114e5 */
[----:B------:R-:W-:Y:S01]  /*1c830*/  VIADD R228, R0, 0xc6 ;  /* 0x000000c600e47836 */ /* 0x000fe20000000000 */
[----:B------:R-:W0:Y:S03]  /*1c840*/  LDCU UR76, c[0x0][0x3b8] ;  /* 0x00007700ff4c77ac */ /* 0x000e260008000800 */
[----:B------:R1:W-:Y:S01]  /*1c850*/  @P4 STG.E.U8 desc[UR24][R226.64], R229 ;  /* 0x000000e5e2004986 */ /* 0x0003e2000c101118 */
[----:B------:R-:W-:Y:S01]  /*1c860*/  ISETP.LT.AND P4, PT, R228, UR5, !P0 ;  /* 0x00000005e4007c0c */ /* 0x000fe2000c781270 */
[----:B------:R-:W0:Y:S02]  /*1c870*/  LDCU UR5, c[0x0][0x39c] ;  /* 0x00007380ff0577ac */ /* 0x000e240008000800 */
[----:B------:R3:W-:Y:S01]  /*1c880*/  @P1 STG.E.U8 desc[UR24][R224.64], R230 ;  /* 0x000000e6e0001986 */ /* 0x0007e2000c101118 */
[----:B-1----:R-:W-:-:S04]  /*1c890*/  PRMT R227, R230, 0x9910, RZ ;  /* 0x00009910e6e37816 */ /* 0x002fc800000000ff */
[----:B---3--:R-:W-:Y:S01]  /*1c8a0*/  SHF.R.S32.HI R225, RZ, 0x8, R227 ;  /* 0x00000008ffe17819 */ /* 0x008fe200000114e3 */
[----:B------:R-:W-:Y:S01]  /*1c8b0*/  VIADD R244, R249, UR20 ;  /* 0x00000014f9f47c36 */ /* 0x000fe20008000000 */
[----:B------:R-:W1:Y:S01]  /*1c8c0*/  LDCU UR20, c[0x0][0x3b8] ;  /* 0x00007700ff1477ac */ /* 0x000e620008000800 */
[----:B------:R-:W-:Y:S02]  /*1c8d0*/  VIADD R224, R0, 0xc8 ;  /* 0x000000c800e07836 */ /* 0x000fe40000000000 */
[----:B------:R3:W-:Y:S01]  /*1c8e0*/  @P6 STG.E.U8 desc[UR24][R222.64], R225 ;  /* 0x000000e1de006986 */ /* 0x0007e2000c101118 */
[----:B------:R-:W-:Y:S01]  /*1c8f0*/  VIADD R248, R244, UR49 ;  /* 0x00000031f4f87c36 */ /* 0x000fe20008000000 */
[----:B------:R-:W1:Y:S01]  /*1c900*/  LDCU UR49, c[0x0][0x3b8] ;  /* 0x00007700ff3177ac */ /* 0x000e620008000800 */
[----:B0-----:R-:W-:Y:S02]  /*1c910*/  ISETP.LT.AND P6, PT, R224, UR48, !P0 ;  /* 0x00000030e0007c0c */ /* 0x001fe4000c7c1270 */
[----:B------:R-:W-:Y:S01]  /*1c920*/  VIADD R247, R248, UR32 ;  /* 0x00000020f8f77c36 */ /* 0x000fe20008000000 */
[----:B------:R-:W0:Y:S01]  /*1c930*/  LDCU UR48, c[0x0][0x39c] ;  /* 0x00007380ff3077ac */ /* 0x000e220008000800 */
[----:B---3--:R-:W-:Y:S01]  /*1c940*/  F2FP.SATFINITE.E5M2.F32.PACK_AB_MERGE_C R223, R145, R144, RZ ;  /* 0x0000009091df723e */ /* 0x008fe200048060ff */
[----:B------:R-:W-:Y:S01]  /*1c950*/  VIADD R222, R0, 0xc9 ;  /* 0x000000c900de7836 */ /* 0x000fe20000000000 */
[----:B------:R-:W3:Y:S02]  /*1c960*/  LDCU UR32, c[0x0][0x3b8] ;  /* 0x00007700ff2077ac */ /* 0x000ee40008000800 */
[----:B------:R-:W-:Y:S01]  /*1c970*/  PRMT R224, R223, 0x9910, RZ ;  /* 0x00009910dfe07816 */ /* 0x000fe200000000ff */
[----:B------:R0:W-:Y:S01]  /*1c980*/  @P3 STG.E.U8 desc[UR24][R220.64], R223 ;  /* 0x000000dfdc003986 */ /* 0x0001e2000c101118 */
[----:B------:R-:W-:-:S02]  /*1c990*/  VIADD R246, R247, UR73 ;  /* 0x00000049f7f67c36 */ /* 0x000fc40008000000 */
[----:B------:R-:W-:Y:S01]  /*1c9a0*/  VIADD R226, R0, 0xc7 ;  /* 0x000000c700e27836 */ /* 0x000fe20000000000 */
[----:B------:R-:W-:Y:S01]  /*1c9b0*/  ISETP.LT.AND P3, PT, R222, UR5, !P0 ;  /* 0x00000005de007c0c */ /* 0x000fe2000c761270 */
[----:B------:R-:W-:Y:S01]  /*1c9c0*/  VIADD R245, R246, UR19 ;  /* 0x00000013f6f57c36 */ /* 0x000fe20008000000 */
[----:B------:R-:W1:Y:S01]  /*1c9d0*/  LDCU UR19, c[0x0][0x39c] ;  /* 0x00007380ff1377ac */ /* 0x000e620008000800 */
[----:B0-----:R-:W-:Y:S01]  /*1c9e0*/  IMAD.MOV.U32 R221, RZ, RZ, R224 ;  /* 0x000000ffffdd7224 */ /* 0x001fe200078e00e0 */
[----:B------:R-:W-:Y:S01]  /*1c9f0*/  ISETP.LT.AND P1, PT, R226, UR75, !P0 ;  /* 0x0000004be2007c0c */ /* 0x000fe2000c721270 */
[----:B------:R-:W-:Y:S01]  /*1ca00*/  VIADD R220, R0, 0xca ;  /* 0x000000ca00dc7836 */ /* 0x000fe20000000000 */
[----:B------:R-:W-:Y:S01]  /*1ca10*/  F2FP.SATFINITE.E5M2.F32.PACK_AB_MERGE_C R222, R143, R142, RZ ;  /* 0x0000008e8fde723e */ /* 0x000fe200048060ff */
[----:B------:R-:W0:Y:S01]  /*1ca20*/  LDCU UR5, c[0x0][0x39c] ;  /* 0x00007380ff0577ac */ /* 0x000e220008000800 */
[----:B------:R-:W-:Y:S01]  /*1ca30*/  SHF.R.S32.HI R221, RZ, 0x8, R221 ;  /* 0x00000008ffdd7819 */ /* 0x000fe200000114dd */
[----:B------:R-:W-:Y:S01]  /*1ca40*/  VIADD R243, R245, UR74 ;  /* 0x0000004af5f37c36 */ /* 0x000fe20008000000 */
[----:B------:R-:W0:Y:S03]  /*1ca50*/  LDCU UR75, c[0x0][0x3b8] ;  /* 0x00007700ff4b77ac */ /* 0x000e260008000800 */
[----:B------:R1:W-:Y:S01]  /*1ca60*/  @P5 STG.E.U8 desc[UR24][R218.64], R221 ;  /* 0x000000ddda005986 */ /* 0x0003e2000c101118 */
[----:B------:R-:W-:Y:S01]  /*1ca70*/  ISETP.LT.AND P5, PT, R220, UR48, !P0 ;  /* 0x00000030dc007c0c */ /* 0x000fe2000c7a1270 */
[----:B------:R-:W0:Y:S02]  /*1ca80*/  LDCU UR48, c[0x0][0x39c] ;  /* 0x00007380ff3077ac */ /* 0x000e240008000800 */
[----:B------:R3:W-:Y:S01]  /*1ca90*/  @P4 STG.E.U8 desc[UR24][R216.64], R222 ;  /* 0x000000ded8004986 */ /* 0x0007e2000c101118 */
[----:B--2---:R-:W-:Y:S01]  /*1caa0*/  F2FP.SATFINITE.E5M2.F32.PACK_AB_MERGE_C R20, R133, R132, RZ ;  /* 0x000000848514723e */ /* 0x004fe200048060ff */
[----:B------:R-:W2:Y:S01]  /*1cab0*/  LDCU UR73, c[0x0][0x3b8] ;  /* 0x00007700ff4977ac */ /* 0x000ea20008000800 */
[----:B------:R-:W0:Y:S01]  /*1cac0*/  LDCU UR74, c[0x0][0x3b8] ;  /* 0x00007700ff4a77ac */ /* 0x000e220008000800 */
[----:B-1----:R-:W-:-:S04]  /*1cad0*/  PRMT R219, R222, 0x9910, RZ ;  /* 0x00009910dedb7816 */ /* 0x002fc800000000ff */
[----:B---3--:R-:W-:Y:S01]  /*1cae0*/  SHF.R.S32.HI R217, RZ, 0x8, R219 ;  /* 0x00000008ffd97819 */ /* 0x008fe200000114db */
[----:B------:R-:W-:-:S04]  /*1caf0*/  VIADD R216, R0, 0xcc ;  /* 0x000000cc00d87836 */ /* 0x000fc80000000000 */
[----:B------:R1:W-:Y:S01]  /*1cb00*/  @P1 STG.E.U8 desc[UR24][R214.64], R217 ;  /* 0x000000d9d6001986 */ /* 0x0003e2000c101118 */
[----:B------:R-:W-:Y:S01]  /*1cb10*/  VIADD R242, R243, UR31 ;  /* 0x0000001ff3f27c36 */ /* 0x000fe20008000000 */
[----:B------:R-:W-:Y:S01]  /*1cb20*/  ISETP.LT.AND P1, PT, R216, UR19, !P0 ;  /* 0x00000013d8007c0c */ /* 0x000fe2000c721270 */
[----:B------:R-:W-:Y:S01]  /*1cb30*/  VIADD R218, R0, 0xcb ;  /* 0x000000cb00da7836 */ /* 0x000fe20000000000 */
[----:B------:R-:W3:Y:S01]  /*1cb40*/  LDCU UR31, c[0x0][0x3b8] ;  /* 0x00007700ff1f77ac */ /* 0x000ee20008000800 */
[----:B------:R-:W-:Y:S01]  /*1cb50*/  VIADD R239, R242, UR47 ;  /* 0x0000002ff2ef7c36 */ /* 0x000fe20008000000 */
[----:B-1----:R-:W-:Y:S01]  /*1cb60*/  F2FP.SATFINITE.E5M2.F32.PACK_AB_MERGE_C R215, R141, R140, RZ ;  /* 0x0000008c8dd7723e */ /* 0x002fe200048060ff */
[----:B------:R-:W-:Y:S01]  /*1cb70*/  VIADD R214, R0, 0xcd ;  /* 0x000000cd00d67836 */ /* 0x000fe20000000000 */
[----:B0-----:R-:W-:Y:S01]  /*1cb80*/  ISETP.LT.AND P4, PT, R218, UR5, !P0 ;  /* 0x00000005da007c0c */ /* 0x001fe2000c781270 */
[----:B------:R-:W-:Y:S01]  /*1cb90*/  VIADD R238, R239, UR71 ;  /* 0x00000047efee7c36 */ /* 0x000fe20008000000 */
[----:B------:R-:W-:Y:S01]  /*1cba0*/  PRMT R216, R215, 0x9910, RZ ;  /* 0x00009910d7d87816 */ /* 0x000fe200000000ff */
[----:B------:R0:W-:Y:S01]  /*1cbb0*/  @P6 STG.E.U8 desc[UR24][R212.64], R215 ;  /* 0x000000d7d4006986 */ /* 0x0001e2000c101118 */
[----:B------:R-:W-:Y:S01]  /*1cbc0*/  ISETP.LT.AND P6, PT, R214, UR48, !P0 ;  /* 0x00000030d6007c0c */ /* 0x000fe2000c7c1270 */
[----:B------:R-:W-:Y:S01]  /*1cbd0*/  VIADD R237, R238, UR30 ;  /* 0x0000001eeeed7c36 */ /* 0x000fe20008000000 */
[----:B------:R-:W1:Y:S01]  /*1cbe0*/  LDCU UR30, c[0x0][0x39c] ;  /* 0x00007380ff1e77ac */ /* 0x000e620008000800 */
[----:B----4-:R-:W-:Y:S01]  /*1cbf0*/  F2FP.SATFINITE.E5M2.F32.PACK_AB_MERGE_C R214, R139, R138, RZ ;  /* 0x0000008a8bd6723e */ /* 0x010fe200048060ff */
[----:B------:R-:W4:Y:S01]  /*1cc00*/  LDCU UR47, c[0x0][0x39c] ;  /* 0x00007380ff2f77ac */ /* 0x000f220008000800 */
[----:B------:R-:W1:Y:S01]  /*1cc10*/  LDCU UR5, c[0x0][0x3b8] ;  /* 0x00007700ff0577ac */ /* 0x000e620008000800 */
[----:B0-----:R-:W-:Y:S01]  /*1cc20*/  IMAD.MOV.U32 R213, RZ, RZ, R216 ;  /* 0x000000ffffd57224 */ /* 0x001fe200078e00d8 */
[----:B------:R-:W0:Y:S04]  /*1cc30*/  LDCU UR48, c[0x0][0x39c] ;  /* 0x00007380ff3077ac */ /* 0x000e280008000800 */
[----:B------:R-:W-:Y:S01]  /*1cc40*/  SHF.R.S32.HI R213, RZ, 0x8, R213 ;  /* 0x00000008ffd57819 */ /* 0x000fe200000114d5 */
[----:B------:R-:W0:Y:S04]  /*1cc50*/  LDCU UR19, c[0x0][0x3b8] ;  /* 0x00007700ff1377ac */ /* 0x000e280008000800 */
[----:B------:R1:W-:Y:S01]  /*1cc60*/  @P3 STG.E.U8 desc[UR24][R210.64], R213 ;  /* 0x000000d5d2003986 */ /* 0x0003e2000c101118 */
[----:B------:R-:W-:Y:S01]  /*1cc70*/  VIADD R234, R237, UR72 ;  /* 0x00000048edea7c36 */ /* 0x000fe20008000000 */
[----:B------:R-:W0:Y:S02]  /*1cc80*/  LDCU UR72, c[0x0][0x39c] ;  /* 0x00007380ff4877ac */ /* 0x000e240008000800 */
[----:B------:R2:W-:Y:S01]  /*1cc90*/  @P5 STG.E.U8 desc[UR24][R208.64], R214 ;  /* 0x000000d6d0005986 */ /* 0x0005e2000c101118 */
[----:B------:R-:W0:Y:S01]  /*1cca0*/  LDCU UR71, c[0x0][0x3b8] ;  /* 0x00007700ff4777ac */ /* 0x000e220008000800 */
[----:B-1----:R-:W-:-:S04]  /*1ccb0*/  PRMT R211, R214, 0x9910, RZ ;  /* 0x00009910d6d37816 */ /* 0x002fc800000000ff */
[----:B--2---:R-:W-:Y:S01]  /*1ccc0*/  SHF.R.S32.HI R209, RZ, 0x8, R211 ;  /* 0x00000008ffd17819 */ /* 0x004fe200000114d3 */
[----:B------:R-:W-:-:S04]  /*1ccd0*/  VIADD R208, R0, 0xd0 ;  /* 0x000000d000d07836 */ /* 0x000fc80000000000 */
[----:B------:R1:W-:Y:S01]  /*1cce0*/  @P4 STG.E.U8 desc[UR24][R206.64], R209 ;  /* 0x000000d1ce004986 */ /* 0x0003e2000c101118 */
[----:B------:R-:W-:Y:S01]  /*1ccf0*/  VIADD R212, R0, 0xce ;  /* 0x000000ce00d47836 */ /* 0x000fe20000000000 */
[----:B------:R-:W-:Y:S01]  /*1cd00*/  ISETP.LT.AND P4, PT, R208, UR30, !P0 ;  /* 0x0000001ed0007c0c */ /* 0x000fe2000c781270 */
[----:B------:R-:W-:Y:S01]  /*1cd10*/  VIADD R210, R0, 0xcf ;  /* 0x000000cf00d27836 */ /* 0x000fe20000000000 */
[----:B------:R-:W2:Y:S01]  /*1cd20*/  LDCU UR30, c[0x0][0x39c] ;  /* 0x00007380ff1e77ac */ /* 0x000ea20008000800 */
[----:B-1----:R-:W-:-:S04]  /*1cd30*/  F2FP.SATFINITE.E5M2.F32.PACK_AB_MERGE_C R207, R137, R136, RZ ;  /* 0x0000008889cf723e */ /* 0x002fc800048060ff */
[----:B------:R-:W-:Y:S01]  /*1cd40*/  PRMT R208, R207, 0x9910, RZ ;  /* 0x00009910cfd07816 */ /* 0x000fe200000000ff */
[----:B------:R1:W-:Y:S01]  /*1cd50*/  @P1 STG.E.U8 desc[UR24][R204.64], R207 ;  /* 0x000000cfcc001986 */ /* 0x0003e2000c101118 */
[----:B----4-:R-:W-:Y:S01]  /*1cd60*/  ISETP.LT.AND P3, PT, R212, UR47, !P0 ;  /* 0x0000002fd4007c0c */ /* 0x010fe2000c761270 */
[----:B------:R-:W-:Y:S01]  /*1cd70*/  VIADD R206, R0, 0xd1 ;  /* 0x000000d100ce7836 */ /* 0x000fe20000000000 */
[----:B0-----:R-:W-:Y:S01]  /*1cd80*/  ISETP.LT.AND P5, PT, R210, UR48, !P0 ;  /* 0x00000030d2007c0c */ /* 0x001fe2000c7a1270 */
[----:B------:R-:W-:Y:S01]  /*1cd90*/  VIADD R232, R234, UR13 ;  /* 0x0000000deae87c36 */ /* 0x000fe20008000000 */
[----:B------:R-:W0:Y:S02]  /*1cda0*/  LDCU UR47, c[0x0][0x3b8] ;  /* 0x00007700ff2f77ac */ /* 0x000e240008000800 */
[----:B------:R-:W-:Y:S01]  /*1cdb0*/  ISETP.LT.AND P1, PT, R206, UR72, !P0 ;  /* 0x00000048ce007c0c */ /* 0x000fe2000c721270 */
[----:B-1----:R-:W-:Y:S01]  /*1cdc0*/  IMAD.MOV.U32 R205, RZ, RZ, R208 ;  /* 0x000000ffffcd7224 */ /* 0x002fe200078e00d0 */
[----:B------:R-:W-:Y:S01]  /*1cdd0*/  F2FP.SATFINITE.E5M2.F32.PACK_AB_MERGE_C R206, R135, R134, RZ ;  /* 0x0000008687ce723e */ /* 0x000fe200048060ff */
[----:B------:R-:W-:Y:S01]  /*1cde0*/  VIADD R230, R232, UR46 ;  /* 0x0000002ee8e67c36 */ /* 0x000fe20008000000 */
[----:B------:R-:W1:Y:S02]  /*1cdf0*/  LDCU UR13, c[0x0][0x3b8] ;  /* 0x00007700ff0d77ac */ /* 0x000e640008000800 */
[----:B------:R-:W-:Y:S01]  /*1ce00*/  SHF.R.S32.HI R205, RZ, 0x8, R205 ;  /* 0x00000008ffcd7819 */ /* 0x000fe200000114cd */
[----:B------:R-:W-:Y:S01]  /*1ce10*/  VIADD R204, R0, 0xd2 ;  /* 0x000000d200cc7836 */ /* 0x000fe20000000000 */
[----:B------:R-:W4:Y:S03]  /*1ce20*/  LDCU UR48, c[0x0][0x3b8] ;  /* 0x00007700ff3077ac */ /* 0x000f260008000800 */
[----:B------:R0:W-:Y:S01]  /*1ce30*/  @P6 STG.E.U8 desc[UR24][R202.64], R205 ;  /* 0x000000cdca006986 */ /* 0x0001e2000c101118 */
[----:B------:R-:W1:Y:S03]  /*1ce40*/  LDCU UR46, c[0x0][0x3b8] ;  /* 0x00007700ff2e77ac */ /* 0x000e660008000800 */
[----:B------:R-:W-:Y:S01]  /*1ce50*/  @P3 STG.E.U8 desc[UR24][R200.64], R206 ;  /* 0x000000cec8003986 */ /* 0x000fe2000c101118 */
[----:B------:R-:W-:Y:S01]  /*1ce60*/  IADD3 R4, P3, PT, R62, R3, RZ ;  /* 0x000000033e047210 */ /* 0x000fe20007f7e0ff */
[----:B------:R-:W1:Y:S01]  /*1ce70*/  LDCU UR72, c[0x0][0x3b8] ;  /* 0x00007700ff4877ac */ /* 0x000e620008000800 */
[----:B0-----:R-:W-:-:S02]  /*1ce80*/  PRMT R202, R206, 0x9910, RZ ;  /* 0x00009910ceca7816 */ /* 0x001fc400000000ff */
[-C--:B------:R-:W-:Y:S02]  /*1ce90*/  LEA.HI.X.SX32 R5, R62, R2.reuse, 0x1, P3 ;  /* 0x000000023e057211 */ /* 0x080fe400018f0eff */
[----:B------:R-:W-:Y:S02]  /*1cea0*/  SHF.R.S32.HI R202, RZ, 0x8, R202 ;  /* 0x00000008ffca7819 */ /* 0x000fe400000114ca */
[C---:B------:R-:W-:Y:S01]  /*1ceb0*/  IADD3 R62, P3, PT, R64.reuse, R3, RZ ;  /* 0x00000003403e7210 */ /* 0x040fe20007f7e0ff */
[----:B------:R0:W-:Y:S04]  /*1cec0*/  STL.64 [R1+0xa18], R4 ;  /* 0x000a180401007387 */ /* 0x0001e80000100a00 */
[----:B------:R-:W-:Y:S04]  /*1ced0*/  @P5 STG.E.U8 desc[UR24][R198.64], R202 ;  /* 0x000000cac6005986 */ /* 0x000fe8000c101118 */
[----:B------:R-:W-:Y:S01]  /*1cee0*/  @P4 STG.E.U8 desc[UR24][R196.64], R20 ;  /* 0x00000014c4004986 */ /* 0x000fe2000c101118 */
[----:B------:R-:W-:-:S02]  /*1cef0*/  LEA.HI.X.SX32 R63, R64, R2, 0x1, P3 ;  /* 0x00000002403f7211 */ /* 0x000fc400018f0eff */
[----:B0-----:R-:W-:-:S04]  /*1cf00*/  IADD3 R4, P4, PT, R61, R3, RZ ;  /* 0x000000033d047210 */ /* 0x001fc80007f9e0ff */
[----:B------:R-:W-:Y:S01]  /*1cf10*/  LEA.HI.X.SX32 R5, R61, R2, 0x1, P4 ;  /* 0x000000023d057211 */ /* 0x000fe200020f0eff */
[----:B------:R0:W-:Y:S04]  /*1cf20*/  STL.64 [R1+0xa10], R62 ;  /* 0x000a103e01007387 */ /* 0x0001e80000100a00 */
[----:B------:R1:W-:Y:S01]  /*1cf30*/  STL.64 [R1+0xa08], R4 ;  /* 0x000a080401007387 */ /* 0x0003e20000100a00 */
[-C--:B0-----:R-:W-:Y:S02]  /*1cf40*/  IADD3 R62, P3, PT, R59, R3.reuse, RZ ;  /* 0x000000033b3e7210 */ /* 0x081fe40007f7e0ff */
[----:B-1----:R-:W-:-:S04]  /*1cf50*/  IADD3 R4, P4, PT, R58, R3, RZ ;  /* 0x000000033a047210 */ /* 0x002fc80007f9e0ff */
[-C--:B------:R-:W-:Y:S02]  /*1cf60*/  LEA.HI.X.SX32 R5, R58, R2.reuse, 0x1, P4 ;  /* 0x000000023a057211 */ /* 0x080fe400020f0eff */
[-C--:B------:R-:W-:Y:S02]  /*1cf70*/  LEA.HI.X.SX32 R63, R59, R2.reuse, 0x1, P3 ;  /* 0x000000023b3f7211 */ /* 0x080fe400018f0eff */
[CC--:B------:R-:W-:Y:S01]  /*1cf80*/  IADD3 R58, P3, PT, R60.reuse, R3.reuse, RZ ;  /* 0x000000033c3a7210 */ /* 0x0c0fe20007f7e0ff */
[----:B------:R0:W-:Y:S03]  /*1cf90*/  STL.64 [R1+0x9f8], R4 ;  /* 0x0009f80401007387 */ /* 0x0001e60000100a00 */
[----:B------:R-:W-:Y:S01]  /*1cfa0*/  LEA.HI.X.SX32 R59, R60, R2, 0x1, P3 ;  /* 0x000000023c3b7211 */ /* 0x000fe200018f0eff */
[----:B------:R-:W-:Y:S01]  /*1cfb0*/  STL.64 [R1+0xa00], R62 ;  /* 0x000a003e01007387 */ /* 0x000fe20000100a00 */
        /* <DEDUP_REMOVED lines=110> */
[----:B------:R-:W-:Y:S04]  /*1d6a0*/  STL.64 [R1+0x8d0], R22 ;  /* 0x0008d01601007387 */ /* 0x000fe80000100a00 */
[----:B------:R0:W-:Y:S02]  /*1d6b0*/  STL.64 [R1+0x8c8], R4 ;  /* 0x0008c80401007387 */ /* 0x0001e40000100a00 */
[----:B0-----:R-:W-:-:S04]  /*1d6c0*/  IADD3 R4, P4, PT, R18, R3, RZ ;  /* 0x0000000312047210 */ /* 0x001fc80007f9e0ff */
[----:B------:R-:W-:Y:S02]  /*1d6d0*/  LEA.HI.X.SX32 R5, R18, R2, 0x1, P4 ;  /* 0x0000000212057211 */ /* 0x000fe400020f0eff */
[----:B------:R-:W-:-:S03]  /*1d6e0*/  IADD3 R22, P3, PT, R19, R3, RZ ;  /* 0x0000000313167210 */ /* 0x000fc60007f7e0ff */
[----:B------:R0:W-:Y:S01]  /*1d6f0*/  STL.64 [R1+0x8b8], R4 ;  /* 0x0008b80401007387 */ /* 0x0001e20000100a00 */
[----:B------:R-:W-:Y:S02]  /*1d700*/  LEA.HI.X.SX32 R23, R19, R2, 0x1, P3 ;  /* 0x0000000213177211 */ /* 0x000fe400018f0eff */
[-C--:B------:R-:W-:Y:S02]  /*1d710*/  IADD3 R18, P3, PT, R17, R3.reuse, RZ ;  /* 0x0000000311127210 */ /* 0x080fe40007f7e0ff */
[----:B0-----:R-:W-:-:S04]  /*1d720*/  IADD3 R4, P4, PT, R16, R3, RZ ;  /* 0x0000000310047210 */ /* 0x001fc80007f9e0ff */
[-C--:B------:R-:W-:Y:S01]  /*1d730*/  LEA.HI.X.SX32 R5, R16, R2.reuse, 0x1, P4 ;  /* 0x0000000210057211 */ /* 0x080fe200020f0eff */
[----:B------:R-:W-:Y:S04]  /*1d740*/  STL.64 [R1+0x8c0], R22 ;  /* 0x0008c01601007387 */ /* 0x000fe80000100a00 */
[----:B------:R0:W-:Y:S01]  /*1d750*/  STL.64 [R1+0x8a8], R4 ;  /* 0x0008a80401007387 */ /* 0x0001e20000100a00 */
[----:B------:R-:W-:Y:S02]  /*1d760*/  LEA.HI.X.SX32 R19, R17, R2, 0x1, P3 ;  /* 0x0000000211137211 */ /* 0x000fe400018f0eff */
[-C--:B------:R-:W-:Y:S02]  /*1d770*/  IADD3 R16, P3, PT, R13, R3.reuse, RZ ;  /* 0x000000030d107210 */ /* 0x080fe40007f7e0ff */
[----:B0-----:R-:W-:-:S04]  /*1d780*/  IADD3 R4, P4, PT, R12, R3, RZ ;  /* 0x000000030c047210 */ /* 0x001fc80007f9e0ff */
[-C--:B------:R-:W-:Y:S01]  /*1d790*/  LEA.HI.X.SX32 R5, R12, R2.reuse, 0x1, P4 ;  /* 0x000000020c057211 */ /* 0x080fe200020f0eff */
[----:B------:R-:W-:Y:S01]  /*1d7a0*/  STL.64 [R1+0x8b0], R18 ;  /* 0x0008b01201007387 */ /* 0x000fe20000100a00 */
[-C--:B------:R-:W-:Y:S02]  /*1d7b0*/  LEA.HI.X.SX32 R17, R13, R2.reuse, 0x1, P3 ;  /* 0x000000020d117211 */ /* 0x080fe400018f0eff */
[CC--:B------:R-:W-:Y:S01]  /*1d7c0*/  IADD3 R12, P3, PT, R15.reuse, R3.reuse, RZ ;  /* 0x000000030f0c7210 */ /* 0x0c0fe20007f7e0ff */
[----:B------:R0:W-:Y:S03]  /*1d7d0*/  STL.64 [R1+0x898], R4 ;  /* 0x0008980401007387 */ /* 0x0001e60000100a00 */
[----:B------:R-:W-:Y:S01]  /*1d7e0*/  LEA.HI.X.SX32 R13, R15, R2, 0x1, P3 ;  /* 0x000000020f0d7211 */ /* 0x000fe200018f0eff */
[----:B------:R-:W-:Y:S01]  /*1d7f0*/  STL.64 [R1+0x8a0], R16 ;  /* 0x0008a01001007387 */ /* 0x000fe20000100a00 */
[----:B0-----:R-:W-:-:S04]  /*1d800*/  IADD3 R4, P4, PT, R233, R3, RZ ;  /* 0x00000003e9047210 */ /* 0x001fc80007f9e0ff */
[-C--:B------:R-:W-:Y:S01]  /*1d810*/  LEA.HI.X.SX32 R5, R233, R2.reuse, 0x1, P4 ;  /* 0x00000002e9057211 */ /* 0x080fe200020f0eff */
[----:B------:R0:W-:Y:S04]  /*1d820*/  STL.64 [R1+0x890], R12 ;  /* 0x0008900c01007387 */ /* 0x0001e80000100a00 */
[----:B------:R1:W-:Y:S01]  /*1d830*/  STL.64 [R1+0x888], R4 ;  /* 0x0008880401007387 */ /* 0x0003e20000100a00 */
[CC--:B0-----:R-:W-:Y:S02]  /*1d840*/  IADD3 R12, P3, PT, R236.reuse, R3.reuse, RZ ;  /* 0x00000003ec0c7210 */ /* 0x0c1fe40007f7e0ff */
[----:B-1----:R-:W-:Y:S02]  /*1d850*/  IADD3 R4, P4, PT, R235, R3, RZ ;  /* 0x00000003eb047210 */ /* 0x002fe40007f9e0ff */
[----:B------:R-:W-:-:S02]  /*1d860*/  LEA.HI.X.SX32 R13, R236, R2, 0x1, P3 ;  /* 0x00000002ec0d7211 */ /* 0x000fc400018f0eff */
[----:B------:R-:W-:-:S03]  /*1d870*/  LEA.HI.X.SX32 R5, R235, R2, 0x1, P4 ;  /* 0x00000002eb057211 */ /* 0x000fc600020f0eff */
[----:B------:R0:W-:Y:S04]  /*1d880*/  STL.64 [R1+0x880], R12 ;  /* 0x0008800c01007387 */ /* 0x0001e80000100a00 */
[----:B------:R1:W-:Y:S01]  /*1d890*/  STL.64 [R1+0x878], R4 ;  /* 0x0008780401007387 */ /* 0x0003e20000100a00 */
[CC--:B0-----:R-:W-:Y:S02]  /*1d8a0*/  IADD3 R12, P3, PT, R250.reuse, R3.reuse, RZ ;  /* 0x00000003fa0c7210 */ /* 0x0c1fe40007f7e0ff */
[C---:B-1----:R-:W-:Y:S02]  /*1d8b0*/  IADD3 R4, P4, PT, R241.reuse, R3, RZ ;  /* 0x00000003f1047210 */ /* 0x042fe40007f9e0ff */
[-C--:B------:R-:W-:Y:S02]  /*1d8c0*/  LEA.HI.X.SX32 R13, R250, R2.reuse, 0x1, P3 ;  /* 0x00000002fa0d7211 */ /* 0x080fe400018f0eff */
[----:B------:R-:W-:-:S03]  /*1d8d0*/  LEA.HI.X.SX32 R5, R241, R2, 0x1, P4 ;  /* 0x00000002f1057211 */ /* 0x000fc600020f0eff */
[----:B------:R0:W-:Y:S04]  /*1d8e0*/  STL.64 [R1+0x870], R12 ;  /* 0x0008700c01007387 */ /* 0x0001e80000100a00 */
[----:B------:R1:W-:Y:S01]  /*1d8f0*/  STL.64 [R1+0x868], R4 ;  /* 0x0008680401007387 */ /* 0x0003e20000100a00 */
[-C--:B0-----:R-:W-:Y:S02]  /*1d900*/  IADD3 R12, P3, PT, R14, R3.reuse, RZ ;  /* 0x000000030e0c7210 */ /* 0x081fe40007f7e0ff */
[----:B-1----:R-:W-:Y:S02]  /*1d910*/  IADD3 R4, P4, PT, R252, R3, RZ ;  /* 0x00000003fc047210 */ /* 0x002fe40007f9e0ff */
[-C--:B------:R-:W-:Y:S02]  /*1d920*/  LEA.HI.X.SX32 R13, R14, R2.reuse, 0x1, P3 ;  /* 0x000000020e0d7211 */ /* 0x080fe400018f0eff */
[----:B------:R-:W-:-:S03]  /*1d930*/  LEA.HI.X.SX32 R5, R252, R2, 0x1, P4 ;  /* 0x00000002fc057211 */ /* 0x000fc600020f0eff */
        /* <DEDUP_REMOVED lines=60> */
[----:B------:R0:W-:Y:S01]  /*1dd00*/  STL.64 [R1+0x7c0], R6 ;  /* 0x0007c00601007387 */ /* 0x0001e20000100a00 */
[----:B------:R-:W-:Y:S01]  /*1dd10*/  VIADD R227, R230, UR7 ;  /* 0x00000007e6e37c36 */ /* 0x000fe20008000000 */
[----:B--2---:R-:W-:Y:S01]  /*1dd20*/  ISETP.LT.AND P6, PT, R204, UR30, !P0 ;  /* 0x0000001ecc007c0c */ /* 0x004fe2000c7c1270 */
[----:B------:R-:W1:Y:S01]  /*1dd30*/  LDCU UR7, c[0x0][0x3b8] ;  /* 0x00007700ff0777ac */ /* 0x000e620008000800 */
[----:B------:R2:W-:Y:S01]  /*1dd40*/  STL.64 [R1+0x7b8], R4 ;  /* 0x0007b80401007387 */ /* 0x0005e20000100a00 */
[----:B------:R-:W-:Y:S01]  /*1dd50*/  VIADD R224, R227, UR70 ;  /* 0x00000046e3e07c36 */ /* 0x000fe20008000000 */
[----:B------:R-:W1:Y:S01]  /*1dd60*/  LDCU UR70, c[0x0][0x3b8] ;  /* 0x00007700ff4677ac */ /* 0x000e620008000800 */
[----:B------:R-:W1:Y:S01]  /*1dd70*/  LDCU UR30, c[0x0][0x3b8] ;  /* 0x00007700ff1e77ac */ /* 0x000e620008000800 */
[-C--:B0-----:R-:W-:Y:S02]  /*1dd80*/  IADD3 R6, P3, PT, R232, R3.reuse, RZ ;  /* 0x00000003e8067210 */ /* 0x081fe40007f7e0ff */
[----:B--2---:R-:W-:-:S02]  /*1dd90*/  IADD3 R4, P4, PT, R230, R3, RZ ;  /* 0x00000003e6047210 */ /* 0x004fc40007f9e0ff */
[-C--:B------:R-:W-:Y:S02]  /*1dda0*/  LEA.HI.X.SX32 R7, R232, R2.reuse, 0x1, P3 ;  /* 0x00000002e8077211 */ /* 0x080fe400018f0eff */
[----:B------:R-:W-:-:S03]  /*1ddb0*/  LEA.HI.X.SX32 R5, R230, R2, 0x1, P4 ;  /* 0x00000002e6057211 */ /* 0x000fc600020f0eff */
[----:B------:R0:W-:Y:S01]  /*1ddc0*/  STL.64 [R1+0x7b0], R6 ;  /* 0x0007b00601007387 */ /* 0x0001e20000100a00 */
[----:B------:R-:W-:Y:S01]  /*1ddd0*/  VIADD R222, R224, UR45 ;  /* 0x0000002de0de7c36 */ /* 0x000fe20008000000 */
[----:B------:R-:W2:Y:S02]  /*1dde0*/  LDCU UR45, c[0x0][0x3b8] ;  /* 0x00007700ff2d77ac */ /* 0x000ea40008000800 */
[----:B------:R1:W-:Y:S01]  /*1ddf0*/  STL.64 [R1+0x7a8], R4 ;  /* 0x0007a80401007387 */ /* 0x0003e20000100a00 */
[----:B------:R-:W-:Y:S01]  /*1de00*/  VIADD R218, R222, UR69 ;  /* 0x00000045deda7c36 */ /* 0x000fe20008000000 */
[----:B------:R-:W2:Y:S01]  /*1de10*/  LDCU UR69, c[0x0][0x3b8] ;  /* 0x00007700ff4577ac */ /* 0x000ea20008000800 */
[CC--:B0-----:R-:W-:Y:S02]  /*1de20*/  IADD3 R6, P3, PT, R227.reuse, R3.reuse, RZ ;  /* 0x00000003e3067210 */ /* 0x0c1fe40007f7e0ff */
[----:B-1----:R-:W-:Y:S02]  /*1de30*/  IADD3 R4, P4, PT, R224, R3, RZ ;  /* 0x00000003e0047210 */ /* 0x002fe40007f9e0ff */
[----:B------:R-:W-:-:S02]  /*1de40*/  LEA.HI.X.SX32 R7, R227, R2, 0x1, P3 ;  /* 0x00000002e3077211 */ /* 0x000fc400018f0eff */
[----:B------:R-:W-:-:S03]  /*1de50*/  LEA.HI.X.SX32 R5, R224, R2, 0x1, P4 ;  /* 0x00000002e0057211 */ /* 0x000fc600020f0eff */
[----:B------:R0:W-:Y:S01]  /*1de60*/  STL.64 [R1+0x7a0], R6 ;  /* 0x0007a00601007387 */ /* 0x0001e20000100a00 */
[----:B------:R-:W-:Y:S01]  /*1de70*/  VIADD R215, R218, UR29 ;  /* 0x0000001ddad77c36 */ /* 0x000fe20008000000 */
[----:B------:R-:W1:Y:S02]  /*1de80*/  LDCU UR29, c[0x0][0x3b8] ;  /* 0x00007700ff1d77ac */ /* 0x000e640008000800 */
[----:B------:R2:W-:Y:S01]  /*1de90*/  STL.64 [R1+0x798], R4 ;  /* 0x0007980401007387 */ /* 0x0005e20000100a00 */
[----:B------:R-:W-:Y:S01]  /*1dea0*/  VIADD R213, R215, UR68 ;  /* 0x00000044d7d57c36 */ /* 0x000fe20008000000 */
[----:B------:R-:W1:Y:S01]  /*1deb0*/  LDCU UR68, c[0x0][0x3b8] ;  /* 0x00007700ff4477ac */ /* 0x000e620008000800 */
[-C--:B0-----:R-:W-:Y:S02]  /*1dec0*/  IADD3 R6, P3, PT, R222, R3.reuse, RZ ;  /* 0x00000003de067210 */ /* 0x081fe40007f7e0ff */
[----:B--2---:R-:W-:Y:S02]  /*1ded0*/  IADD3 R4, P4, PT, R218, R3, RZ ;  /* 0x00000003da047210 */ /* 0x004fe40007f9e0ff */
[----:B------:R-:W-:-:S02]  /*1dee0*/  LEA.HI.X.SX32 R7, R222, R2, 0x1, P3 ;  /* 0x00000002de077211 */ /* 0x000fc400018f0eff */
[----:B------:R-:W-:-:S03]  /*1def0*/  LEA.HI.X.SX32 R5, R218, R2, 0x1, P4 ;  /* 0x00000002da057211 */ /* 0x000fc600020f0eff */
[----:B------:R0:W-:Y:S01]  /*1df00*/  STL.64 [R1+0x790], R6 ;  /* 0x0007900601007387 */ /* 0x0001e20000100a00 */
[----:B------:R-:W-:Y:S01]  /*1df10*/  VIADD R209, R213, UR44 ;  /* 0x0000002cd5d17c36 */ /* 0x000fe20008000000 */
[----:B------:R-:W2:Y:S02]  /*1df20*/  LDCU UR44, c[0x0][0x3b8] ;  /* 0x00007700ff2c77ac */ /* 0x000ea40008000800 */
[----:B------:R1:W-:Y:S01]  /*1df30*/  STL.64 [R1+0x788], R4 ;  /* 0x0007880401007387 */ /* 0x0003e20000100a00 */
[----:B------:R-:W-:Y:S01]  /*1df40*/  VIADD R208, R209, UR18 ;  /* 0x00000012d1d07c36 */ /* 0x000fe20008000000 */
[----:B------:R-:W2:Y:S01]  /*1df50*/  LDCU UR18, c[0x0][0x3b8] ;  /* 0x00007700ff1277ac */ /* 0x000ea20008000800 */
[-C--:B0-----:R-:W-:Y:S02]  /*1df60*/  IADD3 R6, P3, PT, R215, R3.reuse, RZ ;  /* 0x00000003d7067210 */ /* 0x081fe40007f7e0ff */
[----:B-1----:R-:W-:Y:S02]  /*1df70*/  IADD3 R4, P4, PT, R213, R3, RZ ;  /* 0x00000003d5047210 */ /* 0x002fe40007f9e0ff */
[----:B------:R-:W-:-:S02]  /*1df80*/  LEA.HI.X.SX32 R7, R215, R2, 0x1, P3 ;  /* 0x00000002d7077211 */ /* 0x000fc400018f0eff */
[----:B------:R-:W-:-:S03]  /*1df90*/  LEA.HI.X.SX32 R5, R213, R2, 0x1, P4 ;  /* 0x00000002d5057211 */ /* 0x000fc600020f0eff */
[----:B------:R0:W-:Y:S01]  /*1dfa0*/  STL.64 [R1+0x780], R6 ;  /* 0x0007800601007387 */ /* 0x0001e20000100a00 */
[C---:B------:R-:W-:Y:S01]  /*1dfb0*/  VIADD R207, R208.reuse, UR67 ;  /* 0x00000043d0cf7c36 */ /* 0x040fe20008000000 */
[----:B------:R-:W1:Y:S02]  /*1dfc0*/  LDCU UR67, c[0x0][0x3b8] ;  /* 0x00007700ff4377ac */ /* 0x000e640008000800 */
[----:B------:R2:W-:Y:S01]  /*1dfd0*/  STL.64 [R1+0x778], R4 ;  /* 0x0007780401007387 */ /* 0x0005e20000100a00 */
[----:B------:R-:W-:Y:S01]  /*1dfe0*/  VIADD R206, R207, UR43 ;  /* 0x0000002bcfce7c36 */ /* 0x000fe20008000000 */
[----:B------:R-:W1:Y:S01]  /*1dff0*/  LDCU UR43, c[0x0][0x3b8] ;  /* 0x00007700ff2b77ac */ /* 0x000e620008000800 */
[CC--:B0-----:R-:W-:Y:S02]  /*1e000*/  IADD3 R6, P3, PT, R209.reuse, R3.reuse, RZ ;  /* 0x00000003d1067210 */ /* 0x0c1fe40007f7e0ff */
[----:B--2---:R-:W-:Y:S02]  /*1e010*/  IADD3 R4, P4, PT, R208, R3, RZ ;  /* 0x00000003d0047210 */ /* 0x004fe40007f9e0ff */
[----:B------:R-:W-:-:S02]  /*1e020*/  LEA.HI.X.SX32 R7, R209, R2, 0x1, P3 ;  /* 0x00000002d1077211 */ /* 0x000fc400018f0eff */
[----:B------:R-:W-:-:S03]  /*1e030*/  LEA.HI.X.SX32 R5, R208, R2, 0x1, P4 ;  /* 0x00000002d0057211 */ /* 0x000fc600020f0eff */
[----:B------:R0:W-:Y:S01]  /*1e040*/  STL.64 [R1+0x770], R6 ;  /* 0x0007700601007387 */ /* 0x0001e20000100a00 */
[C---:B------:R-:W-:Y:S01]  /*1e050*/  VIADD R205, R206.reuse, UR66 ;  /* 0x00000042cecd7c36 */ /* 0x040fe20008000000 */
        /* <DEDUP_REMOVED lines=77> */
[----:B------:R-:W-:Y:S01]  /*1e530*/  LEA.HI.X.SX32 R5, R214, R2, 0x1, P4 ;  /* 0x00000002d6057211 */ /* 0x000fe200020f0eff */
[----:B------:R-:W-:Y:S01]  /*1e540*/  VIADD R220, R216, UR39 ;  /* 0x00000027d8dc7c36 */ /* 0x000fe20008000000 */
[----:B------:R-:W0:Y:S01]  /*1e550*/  LDCU UR39, c[0x0][0x3b8] ;  /* 0x00007700ff2777ac */ /* 0x000e220008000800 */
[----:B------:R2:W-:Y:S04]  /*1e560*/  STL.64 [R1+0x6f0], R6 ;  /* 0x0006f00601007387 */ /* 0x0005e80000100a00 */
[----:B------:R1:W-:Y:S01]  /*1e570*/  STL.64 [R1+0x6e8], R4 ;  /* 0x0006e80401007387 */ /* 0x0003e20000100a00 */
[----:B------:R-:W-:Y:S01]  /*1e580*/  VIADD R219, R220, UR26 ;  /* 0x0000001adcdb7c36 */ /* 0x000fe20008000000 */
[----:B------:R-:W0:Y:S01]  /*1e590*/  LDCU UR26, c[0x0][0x3b8] ;  /* 0x00007700ff1a77ac */ /* 0x000e220008000800 */
[----:B--2---:R-:W-:-:S02]  /*1e5a0*/  IADD3 R6, P3, PT, R217, R3, RZ ;  /* 0x00000003d9067210 */ /* 0x004fc40007f7e0ff */
[CC--:B-1----:R-:W-:Y:S02]  /*1e5b0*/  IADD3 R4, P4, PT, R216.reuse, R3.reuse, RZ ;  /* 0x00000003d8047210 */ /* 0x0c2fe40007f9e0ff */
[-C--:B------:R-:W-:Y:S02]  /*1e5c0*/  LEA.HI.X.SX32 R7, R217, R2.reuse, 0x1, P3 ;  /* 0x00000002d9077211 */ /* 0x080fe400018f0eff */
[----:B------:R-:W-:Y:S01]  /*1e5d0*/  LEA.HI.X.SX32 R5, R216, R2, 0x1, P4 ;  /* 0x00000002d8057211 */ /* 0x000fe200020f0eff */
[----:B------:R-:W-:Y:S01]  /*1e5e0*/  VIADD R221, R219, UR59 ;  /* 0x0000003bdbdd7c36 */ /* 0x000fe20008000000 */
[----:B------:R-:W1:Y:S01]  /*1e5f0*/  LDCU UR59, c[0x0][0x3b8] ;  /* 0x00007700ff3b77ac */ /* 0x000e620008000800 */
[----:B------:R2:W-:Y:S02]  /*1e600*/  STL.64 [R1+0x6e0], R6 ;  /* 0x0006e00601007387 */ /* 0x0005e40000100a00 */
[----:B------:R-:W-:Y:S01]  /*1e610*/  VIADD R223, R221, UR16 ;  /* 0x00000010dddf7c36 */ /* 0x000fe20008000000 */
[----:B------:R-:W0:Y:S01]  /*1e620*/  LDCU UR16, c[0x0][0x3b8] ;  /* 0x00007700ff1077ac */ /* 0x000e220008000800 */
[----:B------:R3:W-:Y:S02]  /*1e630*/  STL.64 [R1+0x6d8], R4 ;  /* 0x0006d80401007387 */ /* 0x0007e40000100a00 */
[----:B------:R-:W-:Y:S01]  /*1e640*/  VIADD R226, R223, UR58 ;  /* 0x0000003adfe27c36 */ /* 0x000fe20008000000 */
[----:B------:R-:W0:Y:S01]  /*1e650*/  LDCU UR58, c[0x0][0x3b8] ;  /* 0x00007700ff3a77ac */ /* 0x000e220008000800 */
[----:B--2---:R-:W-:-:S02]  /*1e660*/  IADD3 R6, P3, PT, R220, R3, RZ ;  /* 0x00000003dc067210 */ /* 0x004fc40007f7e0ff */
[CC--:B---3--:R-:W-:Y:S02]  /*1e670*/  IADD3 R4, P4, PT, R219.reuse, R3.reuse, RZ ;  /* 0x00000003db047210 */ /* 0x0c8fe40007f9e0ff */
[-C--:B------:R-:W-:Y:S02]  /*1e680*/  LEA.HI.X.SX32 R7, R220, R2.reuse, 0x1, P3 ;  /* 0x00000002dc077211 */ /* 0x080fe400018f0eff */
[----:B------:R-:W-:Y:S01]  /*1e690*/  LEA.HI.X.SX32 R5, R219, R2, 0x1, P4 ;  /* 0x00000002db057211 */ /* 0x000fe200020f0eff */
[----:B------:R-:W-:Y:S01]  /*1e6a0*/  VIADD R225, R226, UR38 ;  /* 0x00000026e2e17c36 */ /* 0x000fe20008000000 */
[----:B------:R-:W2:Y:S01]  /*1e6b0*/  LDCU UR38, c[0x0][0x3b8] ;  /* 0x00007700ff2677ac */ /* 0x000ea20008000800 */
[----:B------:R3:W-:Y:S04]  /*1e6c0*/  STL.64 [R1+0x6d0], R6 ;  /* 0x0006d00601007387 */ /* 0x0007e80000100a00 */
[----:B------:R0:W-:Y:S01]  /*1e6d0*/  STL.64 [R1+0x6c8], R4 ;  /* 0x0006c80401007387 */ /* 0x0001e20000100a00 */
[----:B------:R-:W-:Y:S01]  /*1e6e0*/  VIADD R229, R225, UR23 ;  /* 0x00000017e1e57c36 */ /* 0x000fe20008000000 */
[----:B------:R-:W1:Y:S01]  /*1e6f0*/  LDCU UR23, c[0x0][0x3b8] ;  /* 0x00007700ff1777ac */ /* 0x000e620008000800 */
[----:B---3--:R-:W-:-:S02]  /*1e700*/  IADD3 R6, P3, PT, R221, R3, RZ ;  /* 0x00000003dd067210 */ /* 0x008fc40007f7e0ff */
[-C--:B0-----:R-:W-:Y:S02]  /*1e710*/  IADD3 R4, P4, PT, R223, R3.reuse, RZ ;  /* 0x00000003df047210 */ /* 0x081fe40007f9e0ff */
[-C--:B------:R-:W-:Y:S02]  /*1e720*/  LEA.HI.X.SX32 R7, R221, R2.reuse, 0x1, P3 ;  /* 0x00000002dd077211 */ /* 0x080fe400018f0eff */
[-C--:B------:R-:W-:Y:S01]  /*1e730*/  LEA.HI.X.SX32 R5, R223, R2.reuse, 0x1, P4 ;  /* 0x00000002df057211 */ /* 0x080fe200020f0eff */
[----:B------:R-:W-:Y:S01]  /*1e740*/  VIADD R228, R229, UR57 ;  /* 0x00000039e5e47c36 */ /* 0x000fe20008000000 */
[-C--:B------:R-:W-:Y:S01]  /*1e750*/  IADD3 R132, P3, PT, R226, R3.reuse, RZ ;  /* 0x00000003e2847210 */ /* 0x080fe20007f7e0ff */
[----:B------:R-:W-:Y:S01]  /*1e760*/  STL.64 [R1+0x6c0], R6 ;  /* 0x0006c00601007387 */ /* 0x000fe20000100a00 */
[----:B------:R-:W0:Y:S01]  /*1e770*/  LDCU UR57, c[0x0][0x3b8] ;  /* 0x00007700ff3977ac */ /* 0x000e220008000800 */
[----:B------:R-:W-:Y:S02]  /*1e780*/  VIADD R231, R228, UR37 ;  /* 0x00000025e4e77c36 */ /* 0x000fe40008000000 */
[----:B------:R3:W-:Y:S01]  /*1e790*/  STL.64 [R1+0x6b8], R4 ;  /* 0x0006b80401007387 */ /* 0x0007e20000100a00 */
[-C--:B------:R-:W-:Y:S01]  /*1e7a0*/  LEA.HI.X.SX32 R133, R226, R2.reuse, 0x1, P3 ;  /* 0x00000002e2857211 */ /* 0x080fe200018f0eff */
[----:B------:R-:W-:Y:S01]  /*1e7b0*/  VIADD R233, R231, UR56 ;  /* 0x00000038e7e97c36 */ /* 0x000fe20008000000 */
[-C--:B------:R-:W-:Y:S01]  /*1e7c0*/  IADD3 R134, P3, PT, R229, R3.reuse, RZ ;  /* 0x00000003e5867210 */ /* 0x080fe20007f7e0ff */
[----:B------:R-:W0:Y:S01]  /*1e7d0*/  LDCU UR37, c[0x0][0x3b8] ;  /* 0x00007700ff2577ac */ /* 0x000e220008000800 */
[C---:B---3--:R-:W-:Y:S01]  /*1e7e0*/  IADD3 R4, P4, PT, R225.reuse, R3, RZ ;  /* 0x00000003e1047210 */ /* 0x048fe20007f9e0ff */
[----:B------:R-:W-:Y:S01]  /*1e7f0*/  STL.64 [R1+0xd30], R132 ;  /* 0x000d308401007387 */ /* 0x000fe20000100a00 */
[----:B------:R-:W3:Y:S02]  /*1e800*/  LDCU UR56, c[0x0][0x3b8] ;  /* 0x00007700ff3877ac */ /* 0x000ee40008000800 */
[----:B------:R-:W-:-:S02]  /*1e810*/  LEA.HI.X.SX32 R5, R225, R2, 0x1, P4 ;  /* 0x00000002e1057211 */ /* 0x000fc400020f0eff */
[CC--:B------:R-:W-:Y:S01]  /*1e820*/  IADD3 R136, P4, PT, R228.reuse, R3.reuse, RZ ;  /* 0x00000003e4887210 */ /* 0x0c0fe20007f9e0ff */
[----:B------:R-:W-:Y:S01]  /*1e830*/  VIADD R236, R233, UR11 ;  /* 0x0000000be9ec7c36 */ /* 0x000fe20008000000 */
[-C--:B------:R-:W-:Y:S01]  /*1e840*/  LEA.HI.X.SX32 R135, R229, R2.reuse, 0x1, P3 ;  /* 0x00000002e5877211 */ /* 0x080fe200018f0eff */
[----:B------:R0:W-:Y:S01]  /*1e850*/  STL.64 [R1+0x6a8], R4 ;  /* 0x0006a80401007387 */ /* 0x0001e20000100a00 */
[-C--:B------:R-:W-:Y:S01]  /*1e860*/  LEA.HI.X.SX32 R137, R228, R2.reuse, 0x1, P4 ;  /* 0x00000002e4897211 */ /* 0x080fe200020f0eff */
[----:B------:R-:W1:Y:S01]  /*1e870*/  LDCU UR11, c[0x0][0x3b8] ;  /* 0x00007700ff0b77ac */ /* 0x000e620008000800 */
[C---:B------:R-:W-:Y:S01]  /*1e880*/  IADD3 R138, P4, PT, R233.reuse, R3, RZ ;  /* 0x00000003e98a7210 */ /* 0x040fe20007f9e0ff */
[----:B------:R-:W-:Y:S01]  /*1e890*/  VIADD R235, R236, UR15 ;  /* 0x0000000feceb7c36 */ /* 0x000fe20008000000 */
[----:B------:R-:W-:Y:S01]  /*1e8a0*/  STL.64 [R1+0xd20], R134 ;  /* 0x000d208601007387 */ /* 0x000fe20000100a00 */
[----:B------:R-:W1:Y:S01]  /*1e8b0*/  LDCU UR15, c[0x0][0x3b8] ;  /* 0x00007700ff0f77ac */ /* 0x000e620008000800 */
[----:B------:R-:W-:-:S02]  /*1e8c0*/  LEA.HI.X.SX32 R139, R233, R2, 0x1, P4 ;  /* 0x00000002e98b7211 */ /* 0x000fc400020f0eff */
[CC--:B0-----:R-:W-:Y:S01]  /*1e8d0*/  IADD3 R4, P3, PT, R231.reuse, R3.reuse, RZ ;  /* 0x00000003e7047210 */ /* 0x0c1fe20007f7e0ff */
[----:B------:R-:W-:Y:S03]  /*1e8e0*/  STL.64 [R1+0xd38], R136 ;  /* 0x000d388801007387 */ /* 0x000fe60000100a00 */
[-C--:B------:R-:W-:Y:S01]  /*1e8f0*/  LEA.HI.X.SX32 R5, R231, R2.reuse, 0x1, P3 ;  /* 0x00000002e7057211 */ /* 0x080fe200018f0eff */
[----:B------:R-:W-:Y:S01]  /*1e900*/  STL.64 [R1+0xd40], R138 ;  /* 0x000d408a01007387 */ /* 0x000fe20000100a00 */
[CC--:B------:R-:W-:Y:S01]  /*1e910*/  IADD3 R140, P4, PT, R235.reuse, R3.reuse, RZ ;  /* 0x00000003eb8c7210 */ /* 0x0c0fe20007f9e0ff */
[C---:B------:R-:W-:Y:S01]  /*1e920*/  VIADD R241, R235.reuse, UR55 ;  /* 0x00000037ebf17c36 */ /* 0x040fe20008000000 */
[----:B------:R-:W0:Y:S01]  /*1e930*/  LDCU UR55, c[0x0][0x3b8] ;  /* 0x00007700ff3777ac */ /* 0x000e220008000800 */
[----:B------:R1:W-:Y:S01]  /*1e940*/  STL.64 [R1+0x690], R4 ;  /* 0x0006900401007387 */ /* 0x0003e20000100a00 */
[----:B------:R-:W-:Y:S01]  /*1e950*/  LEA.HI.X.SX32 R141, R235, R2, 0x1, P4 ;  /* 0x00000002eb8d7211 */ /* 0x000fe200020f0eff */
[----:B------:R-:W-:Y:S01]  /*1e960*/  VIADD R240, R241, UR36 ;  /* 0x00000024f1f07c36 */ /* 0x000fe20008000000 */
[----:B------:R-:W0:Y:S01]  /*1e970*/  LDCU UR36, c[0x0][0x3b8] ;  /* 0x00007700ff2477ac */ /* 0x000e220008000800 */
[----:B-1----:R-:W-:-:S04]  /*1e980*/  IADD3 R4, P3, PT, R236, R3, RZ ;  /* 0x00000003ec047210 */ /* 0x002fc80007f7e0ff */
[----:B------:R-:W-:Y:S01]  /*1e990*/  LEA.HI.X.SX32 R5, R236, R2, 0x1, P3 ;  /* 0x00000002ec057211 */ /* 0x000fe200018f0eff */
[----:B------:R-:W-:Y:S01]  /*1e9a0*/  STL.64 [R1+0xd48], R140 ;  /* 0x000d488c01007387 */ /* 0x000fe20000100a00 */
[----:B------:R-:W-:-:S03]  /*1e9b0*/  IADD3 R142, P3, PT, R241, R3, RZ ;  /* 0x00000003f18e7210 */ /* 0x000fc60007f7e0ff */
[----:B------:R1:W-:Y:S01]  /*1e9c0*/  STL.64 [R1+0x680], R4 ;  /* 0x0006800401007387 */ /* 0x0003e20000100a00 */
[----:B------:R-:W-:Y:S01]  /*1e9d0*/  VIADD R244, R240, UR54 ;  /* 0x00000036f0f47c36 */ /* 0x000fe20008000000 */
[-C--:B------:R-:W-:Y:S01]  /*1e9e0*/  LEA.HI.X.SX32 R143, R241, R2.reuse, 0x1, P3 ;  /* 0x00000002f18f7211 */ /* 0x080fe200018f0eff */
[----:B------:R-:W0:Y:S02]  /*1e9f0*/  LDCU UR54, c[0x0][0x3b8] ;  /* 0x00007700ff3677ac */ /* 0x000e240008000800 */
[----:B------:R-:W-:Y:S01]  /*1ea00*/  VIADD R247, R244, UR22 ;  /* 0x00000016f4f77c36 */ /* 0x000fe20008000000 */
[CC--:B-1----:R-:W-:Y:S01]  /*1ea10*/  IADD3 R4, P4, PT, R240.reuse, R3.reuse, RZ ;  /* 0x00000003f0047210 */ /* 0x0c2fe20007f9e0ff */
[----:B------:R-:W-:Y:S01]  /*1ea20*/  STL.64 [R1+0xd50], R142 ;  /* 0x000d508e01007387 */ /* 0x000fe20000100a00 */
[----:B------:R-:W1:Y:S02]  /*1ea30*/  LDCU UR22, c[0x0][0x3b8] ;  /* 0x00007700ff1677ac */ /* 0x000e640008000800 */
[-C--:B------:R-:W-:Y:S01]  /*1ea40*/  LEA.HI.X.SX32 R5, R240, R2.reuse, 0x1, P4 ;  /* 0x00000002f0057211 */ /* 0x080fe200020f0eff */
[C---:B------:R-:W-:Y:S01]  /*1ea50*/  VIADD R248, R247.reuse, UR35 ;  /* 0x00000023f7f87c36 */ /* 0x040fe20008000000 */
[CC--:B------:R-:W-:Y:S01]  /*1ea60*/  IADD3 R144, P4, PT, R247.reuse, R3.reuse, RZ ;  /* 0x00000003f7907210 */ /* 0x0c0fe20007f9e0ff */
[----:B------:R-:W0:Y:S02]  /*1ea70*/  LDCU UR35, c[0x0][0x3b8] ;  /* 0x00007700ff2377ac */ /* 0x000e240008000800 */
[----:B------:R1:W-:Y:S01]  /*1ea80*/  STL.64 [R1+0x668], R4 ;  /* 0x0006680401007387 */ /* 0x0003e20000100a00 */
[----:B------:R-:W-:Y:S01]  /*1ea90*/  VIADD R246, R248, UR53 ;  /* 0x00000035f8f67c36 */ /* 0x000fe20008000000 */
[----:B------:R-:W-:Y:S01]  /*1eaa0*/  LEA.HI.X.SX32 R145, R247, R2, 0x1, P4 ;  /* 0x00000002f7917211 */ /* 0x000fe200020f0eff */
[----:B------:R-:W0:Y:S01]  /*1eab0*/  LDCU UR53, c[0x0][0x3b8] ;  /* 0x00007700ff3577ac */ /* 0x000e220008000800 */
[----:B-1----:R-:W-:-:S04]  /*1eac0*/  IADD3 R4, P3, PT, R244, R3, RZ ;  /* 0x00000003f4047210 */ /* 0x002fc80007f7e0ff */
[-C--:B------:R-:W-:Y:S01]  /*1ead0*/  LEA.HI.X.SX32 R5, R244, R2.reuse, 0x1, P3 ;  /* 0x00000002f4057211 */ /* 0x080fe200018f0eff */
[----:B------:R-:W-:Y:S01]  /*1eae0*/  VIADD R245, R246, UR4 ;  /* 0x00000004f6f57c36 */ /* 0x000fe20008000000 */
[CC--:B------:R-:W-:Y:S01]  /*1eaf0*/  IADD3 R146, P3, PT, R248.reuse, R3.reuse, RZ ;  /* 0x00000003f8927210 */ /* 0x0c0fe20007f7e0ff */
[----:B------:R-:W1:Y:S02]  /*1eb00*/  LDCU UR4, c[0x0][0x3b8] ;  /* 0x00007700ff0477ac */ /* 0x000e640008000800 */
[----:B------:R0:W-:Y:S01]  /*1eb10*/  STL.64 [R1+0x660], R4 ;  /* 0x0006600401007387 */ /* 0x0001e20000100a00 */
[----:B------:R-:W-:Y:S01]  /*1eb20*/  VIADD R243, R245, UR52 ;  /* 0x00000034f5f37c36 */ /* 0x000fe20008000000 */
[----:B------:R-:W-:Y:S01]  /*1eb30*/  LEA.HI.X.SX32 R147, R248, R2, 0x1, P3 ;  /* 0x00000002f8937211 */ /* 0x000fe200018f0eff */
[----:B------:R-:W1:Y:S01]  /*1eb40*/  LDCU UR52, c[0x0][0x3b8] ;  /* 0x00007700ff3477ac */ /* 0x000e620008000800 */
[----:B0-----:R-:W-:-:S04]  /*1eb50*/  IADD3 R4, P4, PT, R246, R3, RZ ;  /* 0x00000003f6047210 */ /* 0x001fc80007f9e0ff */
        /* <DEDUP_REMOVED lines=10> */
[C---:B------:R-:W-:Y:S01]  /*1ec00*/  VIADD R238, R239.reuse, UR51 ;  /* 0x00000033efee7c36 */ /* 0x040fe20008000000 */
[-C--:B------:R-:W-:Y:S01]  /*1ec10*/  IADD3 R150, P3, PT, R242, R3.reuse, RZ ;  /* 0x00000003f2967210 */ /* 0x080fe20007f7e0ff */
        /* <DEDUP_REMOVED lines=20> */
[----:B-----5:R-:W-:Y:S01]  /*1ed60*/  VIADD R227, R232, UR77 ;  /* 0x0000004de8e37c36 */ /* 0x020fe20008000000 */
[----:B------:R-:W-:Y:S02]  /*1ed70*/  LEA.HI.X.SX32 R155, R237, R2, 0x1, P3 ;  /* 0x00000002ed9b7211 */ /* 0x000fe400018f0eff */
        /* <DEDUP_REMOVED lines=9> */
[----:B-----5:R-:W-:-:S04]  /*1ee10*/  IADD3 R4, P3, PT, R232, R3, RZ ;  /* 0x00000003e8047210 */ /* 0x020fc80007f7e0ff */
[-C--:B------:R-:W-:Y:S01]  /*1ee20*/  LEA.HI.X.SX32 R5, R232, R2.reuse, 0x1, P3 ;  /* 0x00000002e8057211 */ /* 0x080fe200018f0eff */
[----:B------:R-:W-:Y:S01]  /*1ee30*/  VIADD R207, R213, UR75 ;  /* 0x0000004bd5cf7c36 */ /* 0x000fe20008000000 */
[CC--:B------:R-:W-:Y:S01]  /*1ee40*/  IADD3 R158, P3, PT, R224.reuse, R3.reuse, RZ ;  /* 0x00000003e09e7210 */ /* 0x0c0fe20007f7e0ff */
[----:B------:R-:W5:Y:S02]  /*1ee50*/  LDCU UR75, c[0x0][0x3b8] ;  /* 0x00007700ff4b77ac */ /* 0x000f640008000800 */
        /* <DEDUP_REMOVED lines=14> */
[----:B------:R-:W-:Y:S01]  /*1ef40*/  LEA.HI.X.SX32 R5, R207, R2, 0x1, P3 ;  /* 0x00000002cf057211 */ /* 0x000fe200018f0eff */
[----:B------:R-:W-:-:S04]  /*1ef50*/  VIADD R203, R204, UR74 ;  /* 0x0000004acccb7c36 */ /* 0x000fc80008000000 */
[----:B------:R1:W-:Y:S01]  /*1ef60*/  STL.64 [R1+0x5e0], R4 ;  /* 0x0005e00401007387 */ /* 0x0003e20000100a00 */
[-C--:B------:R-:W-:Y:S01]  /*1ef70*/  IADD3 R162, P3, PT, R205, R3.reuse, RZ ;  /* 0x00000003cda27210 */ /* 0x080fe20007f7e0ff */
[----:B------:R-:W-:Y:S01]  /*1ef80*/  VIADD R202, R203, UR5 ;  /* 0x00000005cbca7c36 */ /* 0x000fe20008000000 */
[----:B------:R-:W0:Y:S01]  /*1ef90*/  LDCU UR5, c[0x0][0x3b8] ;  /* 0x00007700ff0577ac */ /* 0x000e220008000800 */
[----:B-1----:R-:W-:-:S04]  /*1efa0*/  IADD3 R4, P4, PT, R204, R3, RZ ;  /* 0x00000003cc047210 */ /* 0x002fc80007f9e0ff */
[-C--:B------:R-:W-:Y:S02]  /*1efb0*/  LEA.HI.X.SX32 R5, R204, R2.reuse, 0x1, P4 ;  /* 0x00000002cc057211 */ /* 0x080fe400020f0eff */
[-C--:B------:R-:W-:Y:S01]  /*1efc0*/  LEA.HI.X.SX32 R163, R205, R2.reuse, 0x1, P3 ;  /* 0x00000002cda37211 */ /* 0x080fe200018f0eff */
[C---:B------:R-:W-:Y:S01]  /*1efd0*/  VIADD R201, R202.reuse, UR31 ;  /* 0x0000001fcac97c36 */ /* 0x040fe20008000000 */
[CC--:B------:R-:W-:Y:S01]  /*1efe0*/  IADD3 R164, P4, PT, R202.reuse, R3.reuse, RZ ;  /* 0x00000003caa47210 */ /* 0x0c0fe20007f9e0ff */
[----:B------:R1:W-:Y:S01]  /*1eff0*/  STL.64 [R1+0x5c8], R4 ;  /* 0x0005c80401007387 */ /* 0x0003e20000100a00 */
[----:B------:R-:W0:Y:S01]  /*1f000*/  LDCU UR31, c[0x0][0x3b8] ;  /* 0x00007700ff1f77ac */ /* 0x000e220008000800 */
        /* <DEDUP_REMOVED lines=17> */
[----:B----4-:R-:W-:Y:S01]  /*1f120*/  VIADD R196, R197, UR48 ;  /* 0x00000030c5c47c36 */ /* 0x010fe20008000000 */
[----:B------:R-:W-:Y:S02]  /*1f130*/  LEA.HI.X.SX32 R169, R198, R2, 0x1, P4 ;  /* 0x00000002c6a97211 */ /* 0x000fe400020f0eff */
        /* <DEDUP_REMOVED lines=8> */
[----:B------:R-:W0:Y:S01]  /*1f1c0*/  LDCU UR7, c[0x0][0x3b8] ;  /* 0x00007700ff0777ac */ /* 0x000e220008000800 */
[----:B----4-:R-:W-:-:S04]  /*1f1d0*/  IADD3 R4, P4, PT, R196, R3, RZ ;  /* 0x00000003c4047210 */ /* 0x010fc80007f9e0ff */
[----:B------:R-:W-:Y:S01]  /*1f1e0*/  LEA.HI.X.SX32 R5, R196, R2, 0x1, P4 ;  /* 0x00000002c4057211 */ /* 0x000fe200020f0eff */
[----:B------:R-:W-:-:S04]  /*1f1f0*/  VIADD R210, R208, UR72 ;  /* 0x00000048d0d27c36 */ /* 0x000fc80008000000 */
[----:B------:R4:W-:Y:S01]  /*1f200*/  STL.64 [R1+0x588], R4 ;  /* 0x0005880401007387 */ /* 0x0009e20000100a00 */
[----:B------:R-:W-:Y:S01]  /*1f210*/  VIADD R211, R210, UR70 ;  /* 0x00000046d2d37c36 */ /* 0x000fe20008000000 */
[-C--:B------:R-:W-:Y:S02]  /*1f220*/  IADD3 R172, P4, PT, R208, R3.reuse, RZ ;  /* 0x00000003d0ac7210 */ /* 0x080fe40007f9e0ff */
[----:B----4-:R-:W-:-:S04]  /*1f230*/  IADD3 R4, P3, PT, R209, R3, RZ ;  /* 0x00000003d1047210 */ /* 0x010fc80007f7e0ff */
[-C--:B------:R-:W-:Y:S02]  /*1f240*/  LEA.HI.X.SX32 R5, R209, R2.reuse, 0x1, P3 ;  /* 0x00000002d1057211 */ /* 0x080fe400018f0eff */
[----:B------:R-:W-:-:S03]  /*1f250*/  LEA.HI.X.SX32 R173, R208, R2, 0x1, P4 ;  /* 0x00000002d0ad7211 */ /* 0x000fc600020f0eff */
[----:B------:R4:W-:Y:S01]  /*1f260*/  STL.64 [R1+0x580], R4 ;  /* 0x0005800401007387 */ /* 0x0009e20000100a00 */
[----:B------:R-:W-:Y:S01]  /*1f270*/  VIADD R215, R211, UR30 ;  /* 0x0000001ed3d77c36 */ /* 0x000fe20008000000 */
[-C--:B------:R-:W-:Y:S01]  /*1f280*/  IADD3 R174, P3, PT, R210, R3.reuse, RZ ;  /* 0x00000003d2ae7210 */ /* 0x080fe20007f7e0ff */
[----:B------:R-:W0:Y:S02]  /*1f290*/  LDCU UR30, c[0x0][0x3b8] ;  /* 0x00007700ff1e77ac */ /* 0x000e240008000800 */
[----:B------:R-:W-:Y:S01]  /*1f2a0*/  VIADD R212, R215, UR45 ;  /* 0x0000002dd7d47c36 */ /* 0x000fe20008000000 */
[C---:B----4-:R-:W-:Y:S01]  /*1f2b0*/  IADD3 R4, P4, PT, R211.reuse, R3, RZ ;  /* 0x00000003d3047210 */ /* 0x050fe20007f9e0ff */
[----:B------:R-:W4:Y:S03]  /*1f2c0*/  LDCU UR45, c[0x0][0x3b8] ;  /* 0x00007700ff2d77ac */ /* 0x000f260008000800 */
[----:B------:R-:W-:-:S02]  /*1f2d0*/  LEA.HI.X.SX32 R5, R211, R2, 0x1, P4 ;  /* 0x00000002d3057211 */ /* 0x000fc400020f0eff */
[-C--:B------:R-:W-:Y:S01]  /*1f2e0*/  LEA.HI.X.SX32 R175, R210, R2.reuse, 0x1, P3 ;  /* 0x00000002d2af7211 */ /* 0x080fe200018f0eff */
[C---:B------:R-:W-:Y:S01]  /*1f2f0*/  VIADD R217, R212.reuse, UR29 ;  /* 0x0000001dd4d97c36 */ /* 0x040fe20008000000 */
[CC--:B------:R-:W-:Y:S01]  /*1f300*/  IADD3 R176, P4, PT, R212.reuse, R3.reuse, RZ ;  /* 0x00000003d4b07210 */ /* 0x0c0fe20007f9e0ff */
[----:B------:R0:W-:Y:S01]  /*1f310*/  STL.64 [R1+0x568], R4 ;  /* 0x0005680401007387 */ /* 0x0001e20000100a00 */
[----:B------:R-:W1:Y:S01]  /*1f320*/  LDCU UR29, c[0x0][0x3b8] ;  /* 0x00007700ff1d77ac */ /* 0x000e620008000800 */
[----:B------:R-:W-:Y:S01]  /*1f330*/  VIADD R216, R217, UR68 ;  /* 0x00000044d9d87c36 */ /* 0x000fe20008000000 */
[----:B------:R-:W-:Y:S02]  /*1f340*/  LEA.HI.X.SX32 R177, R212, R2, 0x1, P4 ;  /* 0x00000002d4b17211 */ /* 0x000fe400020f0eff */
[----:B0-----:R-:W-:-:S04]  /*1f350*/  IADD3 R4, P3, PT, R215, R3, RZ ;  /* 0x00000003d7047210 */ /* 0x001fc80007f7e0ff */
[-C--:B------:R-:W-:Y:S01]  /*1f360*/  LEA.HI.X.SX32 R5, R215, R2.reuse, 0x1, P3 ;  /* 0x00000002d7057211 */ /* 0x080fe200018f0eff */
[----:B------:R-:W-:Y:S01]  /*1f370*/  VIADD R218, R216, UR44 ;  /* 0x0000002cd8da7c36 */ /* 0x000fe20008000000 */
        /* <DEDUP_REMOVED lines=10> */
[----:B------:R-:W-:Y:S01]  /*1f420*/  VIADD R221, R222, UR43 ;  /* 0x0000002bdedd7c36 */ /* 0x000fe20008000000 */
[-C--:B------:R-:W-:Y:S01]  /*1f430*/  IADD3 R180, P4, PT, R220, R3.reuse, RZ ;  /* 0x00000003dcb47210 */ /* 0x080fe20007f9e0ff */
[----:B------:R-:W0:Y:S01]  /*1f440*/  LDCU UR43, c[0x0][0x3b8] ;  /* 0x00007700ff2b77ac */ /* 0x000e220008000800 */
[----:B-1----:R-:W-:-:S04]  /*1f450*/  IADD3 R4, P3, PT, R218, R3, RZ ;  /* 0x00000003da047210 */ /* 0x002fc80007f7e0ff */
[-C--:B------:R-:W-:Y:S02]  /*1f460*/  LEA.HI.X.SX32 R5, R218, R2.reuse, 0x1, P3 ;  /* 0x00000002da057211 */ /* 0x080fe400018f0eff */
[----:B------:R-:W-:-:S03]  /*1f470*/  LEA.HI.X.SX32 R181, R220, R2, 0x1, P4 ;  /* 0x00000002dcb57211 */ /* 0x000fc600020f0eff */
[----:B------:R1:W-:Y:S01]  /*1f480*/  STL.64 [R1+0x540], R4 ;  /* 0x0005400401007387 */ /* 0x0003e20000100a00 */
[----:B------:R-:W-:Y:S01]  /*1f490*/  VIADD R230, R221, UR66 ;  /* 0x00000042dde67c36 */ /* 0x000fe20008000000 */
[----:B------:R-:W-:-:S03]  /*1f4a0*/  IADD3 R182, P3, PT, R222, R3, RZ ;  /* 0x00000003deb67210 */ /* 0x000fc60007f7e0ff */
[----:B------:R-:W-:Y:S01]  /*1f4b0*/  VIADD R229, R230, UR9 ;  /* 0x00000009e6e57c36 */ /* 0x000fe20008000000 */
[CC--:B-1----:R-:W-:Y:S01]  /*1f4c0*/  IADD3 R4, P4, PT, R221.reuse, R3.reuse, RZ ;  /* 0x00000003dd047210 */ /* 0x0c2fe20007f9e0ff */
[----:B------:R-:W1:Y:S03]  /*1f4d0*/  LDCU UR9, c[0x0][0x3b8] ;  /* 0x00007700ff0977ac */ /* 0x000e660008000800 */
[-C--:B------:R-:W-:Y:S02]  /*1f4e0*/  LEA.HI.X.SX32 R5, R221, R2.reuse, 0x1, P4 ;  /* 0x00000002dd057211 */ /* 0x080fe400020f0eff */
[-C--:B------:R-:W-:Y:S01]  /*1f4f0*/  LEA.HI.X.SX32 R183, R222, R2.reuse, 0x1, P3 ;  /* 0x00000002deb77211 */ /* 0x080fe200018f0eff */
[C---:B------:R-:W-:Y:S01]  /*1f500*/  VIADD R234, R229.reuse, UR28 ;  /* 0x0000001ce5ea7c36 */ /* 0x040fe20008000000 */
[C---:B------:R-:W-:Y:S01]  /*1f510*/  IADD3 R184, P4, PT, R229.reuse, R3, RZ ;  /* 0x00000003e5b87210 */ /* 0x040fe20007f9e0ff */
[----:B------:R0:W-:Y:S01]  /*1f520*/  STL.64 [R1+0x528], R4 ;  /* 0x0005280401007387 */ /* 0x0001e20000100a00 */
[----:B------:R-:W1:Y:S01]  /*1f530*/  LDCU UR28, c[0x0][0x3b8] ;  /* 0x00007700ff1c77ac */ /* 0x000e620008000800 */
[----:B------:R-:W-:Y:S01]  /*1f540*/  VIADD R233, R234, UR65 ;  /* 0x00000041eae97c36 */ /* 0x000fe20008000000 */
[----:B------:R-:W-:-:S02]  /*1f550*/  LEA.HI.X.SX32 R185, R229, R2, 0x1, P4 ;  /* 0x00000002e5b97211 */ /* 0x000fc400020f0eff */
[----:B0-----:R-:W-:-:S04]  /*1f560*/  IADD3 R4, P3, PT, R230, R3, RZ ;  /* 0x00000003e6047210 */ /* 0x001fc80007f7e0ff */
[-C--:B------:R-:W-:Y:S01]  /*1f570*/  LEA.HI.X.SX32 R5, R230, R2.reuse, 0x1, P3 ;  /* 0x00000002e6057211 */ /* 0x080fe200018f0eff */
[C---:B------:R-:W-:Y:S01]  /*1f580*/  VIADD R232, R233.reuse, UR42 ;  /* 0x0000002ae9e87c36 */ /* 0x040fe20008000000 */
[-C--:B------:R-:W-:Y:S01]  /*1f590*/  IADD3 R186, P3, PT, R234, R3.reuse, RZ ;  /* 0x00000003eaba7210 */ /* 0x080fe20007f7e0ff */
[----:B------:R-:W0:Y:S02]  /*1f5a0*/  LDCU UR42, c[0x0][0x3b8] ;  /* 0x00007700ff2a77ac */ /* 0x000e240008000800 */
[----:B------:R1:W-:Y:S01]  /*1f5b0*/  STL.64 [R1+0x520], R4 ;  /* 0x0005200401007387 */ /* 0x0003e20000100a00 */
[----:B------:R-:W-:Y:S01]  /*1f5c0*/  VIADD R228, R232, UR64 ;  /* 0x00000040e8e47c36 */ /* 0x000fe20008000000 */
[----:B------:R-:W-:Y:S02]  /*1f5d0*/  LEA.HI.X.SX32 R187, R234, R2, 0x1, P3 ;  /* 0x00000002eabb7211 */ /* 0x000fe400018f0eff */
[----:B-1----:R-:W-:-:S04]  /*1f5e0*/  IADD3 R4, P4, PT, R233, R3, RZ ;  /* 0x00000003e9047210 */ /* 0x002fc80007f9e0ff */
[-C--:B------:R-:W-:Y:S01]  /*1f5f0*/  LEA.HI.X.SX32 R5, R233, R2.reuse, 0x1, P4 ;  /* 0x00000002e9057211 */ /* 0x080fe200020f0eff */
[C---:B------:R-:W-:Y:S01]  /*1f600*/  VIADD R231, R228.reuse, UR17 ;  /* 0x00000011e4e77c36 */ /* 0x040fe20008000000 */
[CC--:B------:R-:W-:Y:S01]  /*1f610*/  IADD3 R188, P4, PT, R228.reuse, R3.reuse, RZ ;  /* 0x00000003e4bc7210 */ /* 0x0c0fe20007f9e0ff */
[----:B------:R-:W1:Y:S02]  /*1f620*/  LDCU UR17, c[0x0][0x3b8] ;  /* 0x00007700ff1177ac */ /* 0x000e640008000800 */
[----:B------:R0:W-:Y:S01]  /*1f630*/  STL.64 [R1+0x508], R4 ;  /* 0x0005080401007387 */ /* 0x0001e20000100a00 */
[----:B------:R-:W-:Y:S01]  /*1f640*/  VIADD R227, R231, UR41 ;  /* 0x00000029e7e37c36 */ /* 0x000fe20008000000 */
[----:B------:R-:W-:Y:S01]  /*1f650*/  LEA.HI.X.SX32 R189, R228, R2, 0x1, P4 ;  /* 0x00000002e4bd7211 */ /* 0x000fe200020f0eff */
[----:B------:R-:W1:Y:S01]  /*1f660*/  LDCU UR41, c[0x0][0x3b8] ;  /* 0x00007700ff2977ac */ /* 0x000e620008000800 */
[----:B0-----:R-:W-:-:S04]  /*1f670*/  IADD3 R4, P3, PT, R232, R3, RZ ;  /* 0x00000003e8047210 */ /* 0x001fc80007f7e0ff */
[----:B------:R-:W-:Y:S01]  /*1f680*/  LEA.HI.X.SX32 R5, R232, R2, 0x1, P3 ;  /* 0x00000002e8057211 */ /* 0x000fe200018f0eff */
[----:B------:R-:W-:-:S04]  /*1f690*/  VIADD R226, R227, UR63 ;  /* 0x0000003fe3e27c36 */ /* 0x000fc80008000000 */
[----:B------:R0:W-:Y:S01]  /*1f6a0*/  STL.64 [R1+0x500], R4 ;  /* 0x0005000401007387 */ /* 0x0001e20000100a00 */
[-C--:B------:R-:W-:Y:S01]  /*1f6b0*/  IADD3 R190, P3, PT, R231, R3.reuse, RZ ;  /* 0x00000003e7be7210 */ /* 0x080fe20007f7e0ff */
[----:B------:R-:W-:Y:S01]  /*1f6c0*/  VIADD R225, R226, UR27 ;  /* 0x0000001be2e17c36 */ /* 0x000fe20008000000 */
[----:B------:R-:W1:Y:S01]  /*1f6d0*/  LDCU UR27, c[0x0][0x3b8] ;  /* 0x00007700ff1b77ac */ /* 0x000e620008000800 */
[----:B0-----:R-:W-:-:S04]  /*1f6e0*/  IADD3 R4, P4, PT, R227, R3, RZ ;  /* 0x00000003e3047210 */ /* 0x001fc80007f9e0ff */
[-C--:B------:R-:W-:Y:S02]  /*1f6f0*/  LEA.HI.X.SX32 R5, R227, R2.reuse, 0x1, P4 ;  /* 0x00000002e3057211 */ /* 0x080fe400020f0eff */
[----:B------:R-:W-:Y:S01]  /*1f700*/  LEA.HI.X.SX32 R191, R231, R2, 0x1, P3 ;  /* 0x00000002e7bf7211 */ /* 0x000fe200018f0eff */
[C---:B------:R-:W-:Y:S02]  /*1f710*/  VIADD R224, R225.reuse, UR62 ;  /* 0x0000003ee1e07c36 */ /* 0x040fe40008000000 */
[----:B------:R0:W-:Y:S01]  /*1f720*/  STL.64 [R1+0x4e8], R4 ;  /* 0x0004e80401007387 */ /* 0x0001e20000100a00 */
[-C--:B------:R-:W-:Y:S01]  /*1f730*/  IADD3 R192, P4, PT, R225, R3.reuse, RZ ;  /* 0x00000003e1c07210 */ /* 0x080fe20007f9e0ff */
[----:B------:R-:W-:Y:S01]  /*1f740*/  VIADD R223, R224, UR12 ;  /* 0x0000000ce0df7c36 */ /* 0x000fe20008000000 */
[----:B------:R-:W1:Y:S01]  /*1f750*/  LDCU UR12, c[0x0][0x3b8] ;  /* 0x00007700ff0c77ac */ /* 0x000e620008000800 */
[----:B0-----:R-:W-:-:S04]  /*1f760*/  IADD3 R4, P3, PT, R226, R3, RZ ;  /* 0x00000003e2047210 */ /* 0x001fc80007f7e0ff */
[-C--:B------:R-:W-:Y:S02]  /*1f770*/  LEA.HI.X.SX32 R5, R226, R2.reuse, 0x1, P3 ;  /* 0x00000002e2057211 */ /* 0x080fe400018f0eff */
[----:B------:R-:W-:-:S03]  /*1f780*/  LEA.HI.X.SX32 R193, R225, R2, 0x1, P4 ;  /* 0x00000002e1c17211 */ /* 0x000fc600020f0eff */
[----:B------:R0:W-:Y:S01]  /*1f790*/  STL.64 [R1+0x4e0], R4 ;  /* 0x0004e00401007387 */ /* 0x0001e20000100a00 */
[----:B------:R-:W-:Y:S01]  /*1f7a0*/  VIADD R219, R223, UR40 ;  /* 0x00000028dfdb7c36 */ /* 0x000fe20008000000 */
[-C--:B------:R-:W-:Y:S01]  /*1f7b0*/  IADD3 R194, P3, PT, R224, R3.reuse, RZ ;  /* 0x00000003e0c27210 */ /* 0x080fe20007f7e0ff */
[----:B------:R-:W1:Y:S02]  /*1f7c0*/  LDCU UR40, c[0x0][0x3b8] ;  /* 0x00007700ff2877ac */ /* 0x000e640008000800 */
[----:B------:R-:W-:Y:S01]  /*1f7d0*/  VIADD R214, R219, UR61 ;  /* 0x0000003ddbd67c36 */ /* 0x000fe20008000000 */
[----:B0-----:R-:W-:-:S04]  /*1f7e0*/  IADD3 R4, P4, PT, R223, R3, RZ ;  /* 0x00000003df047210 */ /* 0x001fc80007f9e0ff */
[-C--:B------:R-:W-:Y:S02]  /*1f7f0*/  LEA.HI.X.SX32 R5, R223, R2.reuse, 0x1, P4 ;  /* 0x00000002df057211 */ /* 0x080fe400020f0eff */
        /* <DEDUP_REMOVED lines=9> */
[C---:B------:R-:W-:Y:S01]  /*1f890*/  VIADD R205, R206.reuse, UR39 ;  /* 0x00000027cecd7c36 */ /* 0x040fe20008000000 */
[-C--:B------:R-:W-:Y:S01]  /*1f8a0*/  IADD3 R70, P3, PT, R213, R3.reuse, RZ ;  /* 0x00000003d5467210 */ /* 0x080fe20007f7e0ff */
        /* <DEDUP_REMOVED lines=18> */
[----:B--2---:R-:W-:Y:S01]  /*1f9d0*/  VIADD R200, R201, UR38 ;  /* 0x00000026c9c87c36 */ /* 0x004fe20008000000 */
[CC--:B-1----:R-:W-:Y:S01]  /*1f9e0*/  IADD3 R4, P4, PT, R202.reuse, R3.reuse, RZ ;  /* 0x00000003ca047210 */ /* 0x0c2fe20007f9e0ff */
[----:B------:R-:W1:Y:S03]  /*1f9f0*/  LDCU UR38, c[0x0][0x3b8] ;  /* 0x00007700ff2677ac */ /* 0x000e660008000800 */
[-C--:B------:R-:W-:Y:S02]  /*1fa00*/  LEA.HI.X.SX32 R5, R202, R2.reuse, 0x1, P4 ;  /* 0x00000002ca057211 */ /* 0x080fe400020f0eff */
[-C--:B------:R-:W-:Y:S01]  /*1fa10*/  LEA.HI.X.SX32 R75, R203, R2.reuse, 0x1, P3 ;  /* 0x00000002cb4b7211 */ /* 0x080fe200018f0eff */
[C---:B------:R-:W-:Y:S01]  /*1fa20*/  VIADD R199, R200.reuse, UR23 ;  /* 0x00000017c8c77c36 */ /* 0x040fe20008000000 */
[C---:B------:R-:W-:Y:S01]  /*1fa30*/  IADD3 R76, P4, PT, R200.reuse, R3, RZ ;  /* 0x00000003c84c7210 */ /* 0x040fe20007f9e0ff */
[----:B------:R2:W-:Y:S01]  /*1fa40*/  STL.64 [R1+0x488], R4 ;  /* 0x0004880401007387 */ /* 0x0005e20000100a00 */
[----:B------:R-:W0:Y:S01]  /*1fa50*/  LDCU UR23, c[0x0][0x3b8] ;  /* 0x00007700ff1777ac */ /* 0x000e220008000800 */
[----:B------:R-:W-:Y:S01]  /*1fa60*/  VIADD R198, R199, UR57 ;  /* 0x00000039c7c67c36 */ /* 0x000fe20008000000 */
[----:B------:R-:W-:-:S02]  /*1fa70*/  LEA.HI.X.SX32 R77, R200, R2, 0x1, P4 ;  /* 0x00000002c84d7211 */ /* 0x000fc400020f0eff */
[----:B--2---:R-:W-:-:S04]  /*1fa80*/  IADD3 R4, P3, PT, R201, R3, RZ ;  /* 0x00000003c9047210 */ /* 0x004fc80007f7e0ff */
[-C--:B------:R-:W-:Y:S01]  /*1fa90*/  LEA.HI.X.SX32 R5, R201, R2.reuse, 0x1, P3 ;  /* 0x00000002c9057211 */ /* 0x080fe200018f0eff */
[C---:B------:R-:W-:Y:S01]  /*1faa0*/  VIADD R197, R198.reuse, UR37 ;  /* 0x00000025c6c57c36 */ /* 0x040fe20008000000 */
[-C--:B------:R-:W-:Y:S01]  /*1fab0*/  IADD3 R78, P3, PT, R199, R3.reuse, RZ ;  /* 0x00000003c74e7210 */ /* 0x080fe20007f7e0ff */
[----:B------:R-:W2:Y:S02]  /*1fac0*/  LDCU UR37, c[0x0][0x3b8] ;  /* 0x00007700ff2577ac */ /* 0x000ea40008000800 */
[----:B------:R0:W-:Y:S01]  /*1fad0*/  STL.64 [R1+0x480], R4 ;  /* 0x0004800401007387 */ /* 0x0001e20000100a00 */
[----:B---3--:R-:W-:Y:S01]  /*1fae0*/  VIADD R196, R197, UR56 ;  /* 0x00000038c5c47c36 */ /* 0x008fe20008000000 */
        /* <DEDUP_REMOVED lines=10> */
[----:B---3--:R-:W-:-:S04]  /*1fb90*/  IADD3 R4, P3, PT, R197, R3, RZ ;  /* 0x00000003c5047210 */ /* 0x008fc80007f7e0ff */
[----:B------:R-:W-:Y:S01]  /*1fba0*/  LEA.HI.X.SX32 R5, R197, R2, 0x1, P3 ;  /* 0x00000002c5057211 */ /* 0x000fe200018f0eff */
[----:B------:R-:W-:-:S04]  /*1fbb0*/  VIADD R212, R210, UR55 ;  /* 0x00000037d2d47c36 */ /* 0x000fc80008000000 */
[----:B------:R3:W-:Y:S01]  /*1fbc0*/  STL.64 [R1+0x460], R4 ;  /* 0x0004600401007387 */ /* 0x0007e20000100a00 */
[-C--:B------:R-:W-:Y:S01]  /*1fbd0*/  IADD3 R82, P3, PT, R207, R3.reuse, RZ ;  /* 0x00000003cf527210 */ /* 0x080fe20007f7e0ff */
[----:B------:R-:W-:Y:S01]  /*1fbe0*/  VIADD R211, R212, UR36 ;  /* 0x00000024d4d37c36 */ /* 0x000fe20008000000 */
[----:B------:R-:W0:Y:S01]  /*1fbf0*/  LDCU UR36, c[0x0][0x3b8] ;  /* 0x00007700ff2477ac */ /* 0x000e220008000800 */
[----:B---3--:R-:W-:-:S04]  /*1fc00*/  IADD3 R4, P4, PT, R210, R3, RZ ;  /* 0x00000003d2047210 */ /* 0x008fc80007f9e0ff */
[-C--:B------:R-:W-:Y:S02]  /*1fc10*/  LEA.HI.X.SX32 R5, R210, R2.reuse, 0x1, P4 ;  /* 0x00000002d2057211 */ /* 0x080fe400020f0eff */
[----:B------:R-:W-:Y:S01]  /*1fc20*/  LEA.HI.X.SX32 R83, R207, R2, 0x1, P3 ;  /* 0x00000002cf537211 */ /* 0x000fe200018f0eff */
[C---:B------:R-:W-:Y:S02]  /*1fc30*/  VIADD R217, R211.reuse, UR54 ;  /* 0x00000036d3d97c36 */ /* 0x040fe40008000000 */
[----:B------:R3:W-:Y:S01]  /*1fc40*/  STL.64 [R1+0x448], R4 ;  /* 0x0004480401007387 */ /* 0x0007e20000100a00 */
[-C--:B------:R-:W-:Y:S01]  /*1fc50*/  IADD3 R84, P4, PT, R211, R3.reuse, RZ ;  /* 0x00000003d3547210 */ /* 0x080fe20007f9e0ff */
[----:B------:R-:W-:Y:S01]  /*1fc60*/  VIADD R216, R217, UR22 ;  /* 0x00000016d9d87c36 */ /* 0x000fe20008000000 */
[----:B------:R-:W0:Y:S01]  /*1fc70*/  LDCU UR22, c[0x0][0x3b8] ;  /* 0x00007700ff1677ac */ /* 0x000e220008000800 */
[----:B---3--:R-:W-:-:S04]  /*1fc80*/  IADD3 R4, P3, PT, R212, R3, RZ ;  /* 0x00000003d4047210 */ /* 0x008fc80007f7e0ff */
[-C--:B------:R-:W-:Y:S02]  /*1fc90*/  LEA.HI.X.SX32 R5, R212, R2.reuse, 0x1, P3 ;  /* 0x00000002d4057211 */ /* 0x080fe400018f0eff */
[----:B------:R-:W-:-:S03]  /*1fca0*/  LEA.HI.X.SX32 R85, R211, R2, 0x1, P4 ;  /* 0x00000002d3557211 */ /* 0x000fc600020f0eff */
[----:B------:R3:W-:Y:S01]  /*1fcb0*/  STL.64 [R1+0x440], R4 ;  /* 0x0004400401007387 */ /* 0x0007e20000100a00 */
[----:B------:R-:W-:Y:S01]  /*1fcc0*/  VIADD R220, R216, UR35 ;  /* 0x00000023d8dc7c36 */ /* 0x000fe20008000000 */
[-C--:B------:R-:W-:Y:S01]  /*1fcd0*/  IADD3 R86, P3, PT, R217, R3.reuse, RZ ;  /* 0x00000003d9567210 */ /* 0x080fe20007f7e0ff */
[----:B------:R-:W0:Y:S02]  /*1fce0*/  LDCU UR35, c[0x0][0x3b8] ;  /* 0x00007700ff2377ac */ /* 0x000e240008000800 */
[----:B------:R-:W-:Y:S01]  /*1fcf0*/  VIADD R222, R220, UR53 ;  /* 0x00000035dcde7c36 */ /* 0x000fe20008000000 */
[----:B---3--:R-:W-:-:S04]  /*1fd00*/  IADD3 R4, P4, PT, R216, R3, RZ ;  /* 0x00000003d8047210 */ /* 0x008fc80007f9e0ff */
[-C--:B------:R-:W-:Y:S02]  /*1fd10*/  LEA.HI.X.SX32 R5, R216, R2.reuse, 0x1, P4 ;  /* 0x00000002d8057211 */ /* 0x080fe400020f0eff */
[-C--:B------:R-:W-:Y:S01]  /*1fd20*/  LEA.HI.X.SX32 R87, R217, R2.reuse, 0x1, P3 ;  /* 0x00000002d9577211 */ /* 0x080fe200018f0eff */
[C---:B------:R-:W-:Y:S01]  /*1fd30*/  VIADD R227, R222.reuse, UR4 ;  /* 0x00000004dee37c36 */ /* 0x040fe20008000000 */
[CC--:B------:R-:W-:Y:S01]  /*1fd40*/  IADD3 R88, P4, PT, R222.reuse, R3.reuse, RZ ;  /* 0x00000003de587210 */ /* 0x0c0fe20007f9e0ff */
[----:B------:R3:W-:Y:S01]  /*1fd50*/  STL.64 [R1+0x428], R4 ;  /* 0x0004280401007387 */ /* 0x0007e20000100a00 */
[----:B------:R-:W0:Y:S01]  /*1fd60*/  LDCU UR4, c[0x0][0x3b8] ;  /* 0x00007700ff0477ac */ /* 0x000e220008000800 */
[----:B------:R-:W-:Y:S01]  /*1fd70*/  VIADD R225, R227, UR52 ;  /* 0x00000034e3e17c36 */ /* 0x000fe20008000000 */
[----:B------:R-:W-:Y:S02]  /*1fd80*/  LEA.HI.X.SX32 R89, R222, R2, 0x1, P4 ;  /* 0x00000002de597211 */ /* 0x000fe400020f0eff */
[----:B---3--:R-:W-:-:S04]  /*1fd90*/  IADD3 R4, P3, PT, R220, R3, RZ ;  /* 0x00000003dc047210 */ /* 0x008fc80007f7e0ff */
[-C--:B------:R-:W-:Y:S01]  /*1fda0*/  LEA.HI.X.SX32 R5, R220, R2.reuse, 0x1, P3 ;  /* 0x00000002dc057211 */ /* 0x080fe200018f0eff */
[----:B------:R-:W-:Y:S01]  /*1fdb0*/  VIADD R226, R225, UR21 ;  /* 0x00000015e1e27c36 */ /* 0x000fe20008000000 */
[CC--:B------:R-:W-:Y:S01]  /*1fdc0*/  IADD3 R90, P3, PT, R227.reuse, R3.reuse, RZ ;  /* 0x00000003e35a7210 */ /* 0x0c0fe20007f7e0ff */
[----:B------:R-:W3:Y:S02]  /*1fdd0*/  LDCU UR21, c[0x0][0x3b8] ;  /* 0x00007700ff1577ac */ /* 0x000ee40008000800 */
        /* <DEDUP_REMOVED lines=8> */
[----:B------:R-:W-:Y:S01]  /*1fe60*/  VIADD R221, R223, UR8 ;  /* 0x00000008dfdd7c36 */ /* 0x000fe20008000000 */
[-C--:B------:R-:W-:Y:S01]  /*1fe70*/  IADD3 R92, P4, PT, R224, R3.reuse, RZ ;  /* 0x00000003e05c7210 */ /* 0x080fe20007f9e0ff */
[----:B------:R-:W1:Y:S01]  /*1fe80*/  LDCU UR8, c[0x0][0x3b8] ;  /* 0x00007700ff0877ac */ /* 0x000e620008000800 */
[----:B0-----:R-:W-:-:S04]  /*1fe90*/  IADD3 R4, P3, PT, R226, R3, RZ ;  /* 0x00000003e2047210 */ /* 0x001fc80007f7e0ff */
[-C--:B------:R-:W-:Y:S01]  /*1fea0*/  LEA.HI.X.SX32 R5, R226, R2.reuse, 0x1, P3 ;  /* 0x00000002e2057211 */ /* 0x080fe200018f0eff */
[----:B------:R-:W-:Y:S01]  /*1feb0*/  VIADD R219, R221, UR50 ;  /* 0x00000032dddb7c36 */ /* 0x000fe20008000000 */
[----:B------:R-:W-:-:S03]  /*1fec0*/  LEA.HI.X.SX32 R93, R224, R2, 0x1, P4 ;  /* 0x00000002e05d7211 */ /* 0x000fc600020f0eff */
[----:B------:R0:W-:Y:S01]  /*1fed0*/  STL.64 [R1+0x400], R4 ;  /* 0x0004000401007387 */ /* 0x0001e20000100a00 */
[----:B------:R-:W-:Y:S01]  /*1fee0*/  VIADD R218, R219, UR33 ;  /* 0x00000021dbda7c36 */ /* 0x000fe20008000000 */
[-C--:B------:R-:W-:Y:S01]  /*1fef0*/  IADD3 R94, P3, PT, R223, R3.reuse, RZ ;  /* 0x00000003df5e7210 */ /* 0x080fe20007f7e0ff */
[----:B------:R-:W1:Y:S01]  /*1ff00*/  LDCU UR33, c[0x0][0x3b8] ;  /* 0x00007700ff2177ac */ /* 0x000e620008000800 */
[----:B0-----:R-:W-:-:S04]  /*1ff10*/  IADD3 R4, P4, PT, R221, R3, RZ ;  /* 0x00000003dd047210 */ /* 0x001fc80007f9e0ff */
[-C--:B------:R-:W-:Y:S01]  /*1ff20*/  LEA.HI.X.SX32 R5, R221, R2.reuse, 0x1, P4 ;  /* 0x00000002dd057211 */ /* 0x080fe200020f0eff */
[C---:B------:R-:W-:Y:S01]  /*1ff30*/  VIADD R215, R218.reuse, UR14 ;  /* 0x0000000edad77c36 */ /* 0x040fe20008000000 */
[----:B------:R-:W-:Y:S01]  /*1ff40*/  LEA.HI.X.SX32 R95, R223, R2, 0x1, P3 ;  /* 0x00000002df5f7211 */ /* 0x000fe200018f0eff */
[----:B------:R-:W0:Y:S02]  /*1ff50*/  LDCU UR14, c[0x0][0x3b8] ;  /* 0x00007700ff0e77ac */ /* 0x000e240008000800 */
[----:B------:R1:W-:Y:S01]  /*1ff60*/  STL.64 [R1+0x3e8], R4 ;  /* 0x0003e80401007387 */ /* 0x0003e20000100a00 */
[----:B------:R-:W-:Y:S01]  /*1ff70*/  VIADD R214, R215, UR69 ;  /* 0x00000045d7d67c36 */ /* 0x000fe20008000000 */
[----:B------:R-:W-:-:S03]  /*1ff80*/  IADD3 R96, P4, PT, R218, R3, RZ ;  /* 0x00000003da607210 */ /* 0x000fc60007f9e0ff */
[----:B------:R-:W-:Y:S01]  /*1ff90*/  VIADD R213, R214, UR76 ;  /* 0x0000004cd6d57c36 */ /* 0x000fe20008000000 */
[----:B-1----:R-:W-:-:S04]  /*1ffa0*/  IADD3 R4, P3, PT, R219, R3, RZ ;  /* 0x00000003db047210 */ /* 0x002fc80007f7e0ff */
[-C--:B------:R-:W-:Y:S01]  /*1ffb0*/  LEA.HI.X.SX32 R5, R219, R2.reuse, 0x1, P3 ;  /* 0x00000002db057211 */ /* 0x080fe200018f0eff */
[----:B------:R-:W-:Y:S01]  /*1ffc0*/  VIADD R209, R213, UR20 ;  /* 0x00000014d5d17c36 */ /* 0x000fe20008000000 */
[----:B------:R-:W-:Y:S01]  /*1ffd0*/  LEA.HI.X.SX32 R97, R218, R2, 0x1, P4 ;  /* 0x00000002da617211 */ /* 0x000fe200020f0eff */
[----:B------:R-:W1:Y:S02]  /*1ffe0*/  LDCU UR20, c[0x0][0x3b8] ;  /* 0x00007700ff1477ac */ /* 0x000e640008000800 */
[----:B------:R0:W-:Y:S01]  /*1fff0*/  STL.64 [R1+0x3e0], R4 ;  /* 0x0003e00401007387 */ /* 0x0001e20000100a00 */
[----:B-----5:R-:W-:Y:S01]  /*20000*/  VIADD R208, R209, UR75 ;  /* 0x0000004bd1d07c36 */ /* 0x020fe20008000000 */
[-C--:B------:R-:W-:Y:S02]  /*20010*/  IADD3 R98, P3, PT, R215, R3.reuse, RZ ;  /* 0x00000003d7627210 */ /* 0x080fe40007f7e0ff */
[----:B0-----:R-:W-:-:S04]  /*20020*/  IADD3 R4, P4, PT, R214, R3, RZ ;  /* 0x00000003d6047210 */ /* 0x001fc80007f9e0ff */
[-C--:B------:R-:W-:Y:S01]  /*20030*/  LEA.HI.X.SX32 R5, R214, R2.reuse, 0x1, P4 ;  /* 0x00000002d6057211 */ /* 0x080fe200020f0eff */
[----:B------:R-:W-:Y:S01]  /*20040*/  VIADD R206, R208, UR49 ;  /* 0x00000031d0ce7c36 */ /* 0x000fe20008000000 */
[----:B------:R-:W-:-:S03]  /*20050*/  LEA.HI.X.SX32 R99, R215, R2, 0x1, P3 ;  /* 0x00000002d7637211 */ /* 0x000fc600018f0eff */
[----:B------:R0:W-:Y:S01]  /*20060*/  STL.64 [R1+0x3c8], R4 ;  /* 0x0003c80401007387 */ /* 0x0001e20000100a00 */
[----:B------:R-:W-:Y:S01]  /*20070*/  VIADD R205, R206, UR32 ;  /* 0x00000020cecd7c36 */ /* 0x000fe20008000000 */
[-C--:B------:R-:W-:Y:S01]  /*20080*/  IADD3 R100, P4, PT, R209, R3.reuse, RZ ;  /* 0x00000003d1647210 */ /* 0x080fe20007f9e0ff */
[----:B------:R-:W5:Y:S02]  /*20090*/  LDCU UR32, c[0x0][0x3b8] ;  /* 0x00007700ff2077ac */ /* 0x000f640008000800 */
[----:B------:R-:W-:Y:S01]  /*200a0*/  VIADD R204, R205, UR73 ;  /* 0x00000049cdcc7c36 */ /* 0x000fe20008000000 */
[----:B0-----:R-:W-:-:S04]  /*200b0*/  IADD3 R4, P3, PT, R213, R3, RZ ;  /* 0x00000003d5047210 */ /* 0x001fc80007f7e0ff */
[-C--:B------:R-:W-:Y:S01]  /*200c0*/  LEA.HI.X.SX32 R5, R213, R2.reuse, 0x1, P3 ;  /* 0x00000002d5057211 */ /* 0x080fe200018f0eff */
[----:B------:R-:W-:Y:S01]  /*200d0*/  VIADD R203, R204, UR5 ;  /* 0x00000005cccb7c36 */ /* 0x000fe20008000000 */
[----:B------:R-:W-:Y:S01]  /*200e0*/  LEA.HI.X.SX32 R101, R209, R2, 0x1, P4 ;  /* 0x00000002d1657211 */ /* 0x000fe200020f0eff */
[----:B------:R-:W0:Y:S02]  /*200f0*/  LDCU UR5, c[0x0][0x3b8] ;  /* 0x00007700ff0577ac */ /* 0x000e240008000800 */
[----:B------:R1:W-:Y:S01]  /*20100*/  STL.64 [R1+0x3c0], R4 ;  /* 0x0003c00401007387 */ /* 0x0003e20000100a00 */
[----:B------:R-:W-:Y:S01]  /*20110*/  VIADD R202, R203, UR19 ;  /* 0x00000013cbca7c36 */ /* 0x000fe20008000000 */
[-C--:B------:R-:W-:Y:S01]  /*20120*/  IADD3 R102, P3, PT, R208, R3.reuse, RZ ;  /* 0x00000003d0667210 */ /* 0x080fe20007f7e0ff */
[----:B------:R-:W0:Y:S01]  /*20130*/  LDCU UR19, c[0x0][0x3b8] ;  /* 0x00007700ff1377ac */ /* 0x000e220008000800 */
[----:B-1----:R-:W-:-:S04]  /*20140*/  IADD3 R4, P4, PT, R206, R3, RZ ;  /* 0x00000003ce047210 */ /* 0x002fc80007f9e0ff */
[-C--:B------:R-:W-:Y:S01]  /*20150*/  LEA.HI.X.SX32 R5, R206, R2.reuse, 0x1, P4 ;  /* 0x00000002ce057211 */ /* 0x080fe200020f0eff */
[----:B------:R-:W-:Y:S01]  /*20160*/  VIADD R201, R202, UR31 ;  /* 0x0000001fcac97c36 */ /* 0x000fe20008000000 */
[-C--:B------:R-:W-:Y:S01]  /*20170*/  LEA.HI.X.SX32 R103, R208, R2.reuse, 0x1, P3 ;  /* 0x00000002d0677211 */ /* 0x080fe200018f0eff */
[----:B------:R-:W-:Y:S01]  /*20180*/  IMAD.MOV.U32 R133, RZ, RZ, R20 ;  /* 0x000000ffff857224 */ /* 0x000fe200078e0014 */
[-C--:B------:R-:W-:Y:S01]  /*20190*/  IADD3 R104, P4, PT, R204, R3.reuse, RZ ;  /* 0x00000003cc687210 */ /* 0x080fe20007f9e0ff */
[----:B------:R1:W-:Y:S01]  /*201a0*/  STL.64 [R1+0x3a8], R4 ;  /* 0x0003a80401007387 */ /* 0x0003e20000100a00 */
[----:B------:R-:W-:Y:S01]  /*201b0*/  VIADD R200, R201, UR13 ;  /* 0x0000000dc9c87c36 */ /* 0x000fe20008000000 */
[----:B------:R-:W0:Y:S03]  /*201c0*/  LDCU UR13, c[0x0][0x3b8] ;  /* 0x00007700ff0d77ac */ /* 0x000e260008000800 */
[----:B------:R-:W-:Y:S01]  /*201d0*/  VIADD R199, R200, UR7 ;  /* 0x00000007c8c77c36 */ /* 0x000fe20008000000 */
[----:B------:R-:W-:Y:S01]  /*201e0*/  LEA.HI.X.SX32 R105, R204, R2, 0x1, P4 ;  /* 0x00000002cc697211 */ /* 0x000fe200020f0eff */
[----:B------:R-:W0:Y:S01]  /*201f0*/  LDCU UR7, c[0x0][0x3b8] ;  /* 0x00007700ff0777ac */ /* 0x000e220008000800 */
        /* <DEDUP_REMOVED lines=9> */
[-C--:B------:R-:W-:Y:S01]  /*20290*/  LEA.HI.X.SX32 R5, R202, R2.reuse, 0x1, P4 ;  /* 0x00000002ca057211 */ /* 0x080fe200020f0eff */
[----:B------:R-:W-:Y:S01]  /*202a0*/  VIADD R196, R197, UR29 ;  /* 0x0000001dc5c47c36 */ /* 0x000fe20008000000 */
[----:B------:R-:W-:Y:S01]  /*202b0*/  LEA.HI.X.SX32 R107, R203, R2, 0x1, P3 ;  /* 0x00000002cb6b7211 */ /* 0x000fe200018f0eff */
[----:B------:R-:W1:Y:S02]  /*202c0*/  LDCU UR29, c[0x0][0x3b8] ;  /* 0x00007700ff1d77ac */ /* 0x000e640008000800 */
[----:B------:R0:W-:Y:S01]  /*202d0*/  STL.64 [R1+0x388], R4 ;  /* 0x0003880401007387 */ /* 0x0001e20000100a00 */
[----:B----4-:R-:W-:Y:S01]  /*202e0*/  VIADD R210, R196, UR45 ;  /* 0x0000002dc4d27c36 */ /* 0x010fe20008000000 */
[----:B------:R-:W-:-:S03]  /*202f0*/  IADD3 R108, P4, PT, R200, R3, RZ ;  /* 0x00000003c86c7210 */ /* 0x000fc60007f9e0ff */
[----:B------:R-:W-:Y:S01]  /*20300*/  VIADD R207, R210, UR18 ;  /* 0x00000012d2cf7c36 */ /* 0x000fe20008000000 */
[C---:B0-----:R-:W-:Y:S01]  /*20310*/  IADD3 R4, P3, PT, R201.reuse, R3, RZ ;  /* 0x00000003c9047210 */ /* 0x041fe20007f7e0ff */
[----:B------:R-:W0:Y:S03]  /*20320*/  LDCU UR18, c[0x0][0x3b8] ;  /* 0x00007700ff1277ac */ /* 0x000e260008000800 */
[-C--:B------:R-:W-:Y:S01]  /*20330*/  LEA.HI.X.SX32 R5, R201, R2.reuse, 0x1, P3 ;  /* 0x00000002c9057211 */ /* 0x080fe200018f0eff */
[----:B------:R-:W-:Y:S01]  /*20340*/  VIADD R212, R207, UR43 ;  /* 0x0000002bcfd47c36 */ /* 0x000fe20008000000 */
[----:B------:R-:W-:-:S03]  /*20350*/  LEA.HI.X.SX32 R109, R200, R2, 0x1, P4 ;  /* 0x00000002c86d7211 */ /* 0x000fc600020f0eff */
[----:B------:R4:W-:Y:S01]  /*20360*/  STL.64 [R1+0x380], R4 ;  /* 0x0003800401007387 */ /* 0x0009e20000100a00 */
[----:B------:R-:W-:Y:S01]  /*20370*/  VIADD R211, R212, UR44 ;  /* 0x0000002cd4d37c36 */ /* 0x000fe20008000000 */
[-C--:B------:R-:W-:Y:S02]  /*20380*/  IADD3 R110, P3, PT, R199, R3.reuse, RZ ;  /* 0x00000003c76e7210 */ /* 0x080fe40007f7e0ff */
[----:B----4-:R-:W-:-:S04]  /*20390*/  IADD3 R4, P4, PT, R198, R3, RZ ;  /* 0x00000003c6047210 */ /* 0x010fc80007f9e0ff */
[-C--:B------:R-:W-:Y:S01]  /*203a0*/  LEA.HI.X.SX32 R5, R198, R2.reuse, 0x1, P4 ;  /* 0x00000002c6057211 */ /* 0x080fe200020f0eff */
[----:B------:R-:W-:Y:S01]  /*203b0*/  VIADD R214, R211, UR9 ;  /* 0x00000009d3d67c36 */ /* 0x000fe20008000000 */
[----:B------:R-:W-:Y:S01]  /*203c0*/  LEA.HI.X.SX32 R111, R199, R2, 0x1, P3 ;  /* 0x00000002c76f7211 */ /* 0x000fe200018f0eff */
[----:B------:R-:W4:Y:S02]  /*203d0*/  LDCU UR9, c[0x0][0x3b8] ;  /* 0x00007700ff0977ac */ /* 0x000f240008000800 */
[----:B------:R0:W-:Y:S01]  /*203e0*/  STL.64 [R1+0x368], R4 ;  /* 0x0003680401007387 */ /* 0x0001e20000100a00 */
[----:B------:R-:W-:Y:S01]  /*203f0*/  VIADD R213, R214, UR28 ;  /* 0x0000001cd6d57c36 */ /* 0x000fe20008000000 */
[-C--:B------:R-:W-:Y:S01]  /*20400*/  IADD3 R112, P4, PT, R196, R3.reuse, RZ ;  /* 0x00000003c4707210 */ /* 0x080fe20007f9e0ff */
[----:B------:R-:W1:Y:S02]  /*20410*/  LDCU UR28, c[0x0][0x3b8] ;  /* 0x00007700ff1c77ac */ /* 0x000e640008000800 */
        /* <DEDUP_REMOVED lines=13> */
[----:B------:R-:W-:-:S03]  /*204f0*/  LEA.HI.X.SX32 R115, R210, R2, 0x1, P3 ;  /* 0x00000002d2737211 */ /* 0x000fc600018f0eff */
[----:B------:R1:W-:Y:S01]  /*20500*/  STL.64 [R1+0x348], R4 ;  /* 0x0003480401007387 */ /* 0x0003e20000100a00 */
[----:B------:R-:W-:Y:S01]  /*20510*/  VIADD R203, R204, UR12 ;  /* 0x0000000ccccb7c36 */ /* 0x000fe20008000000 */
[-C--:B------:R-:W-:Y:S01]  /*20520*/  IADD3 R116, P4, PT, R211, R3.reuse, RZ ;  /* 0x00000003d3747210 */ /* 0x080fe20007f9e0ff */
[----:B------:R-:W0:Y:S02]  /*20530*/  LDCU UR12, c[0x0][0x3b8] ;  /* 0x00007700ff0c77ac */ /* 0x000e240008000800 */
[----:B------:R-:W-:Y:S01]  /*20540*/  VIADD R202, R203, UR6 ;  /* 0x00000006cbca7c36 */ /* 0x000fe20008000000 */
[C---:B-1----:R-:W-:Y:S01]  /*20550*/  IADD3 R4, P3, PT, R212.reuse, R3, RZ ;  /* 0x00000003d4047210 */ /* 0x042fe20007f7e0ff */
[----:B------:R-:W1:Y:S03]  /*20560*/  LDCU UR6, c[0x0][0x3b8] ;  /* 0x00007700ff0677ac */ /* 0x000e660008000800 */
        /* <DEDUP_REMOVED lines=9> */
[----:B------:R-:W-:Y:S01]  /*20600*/  VIADD R198, R200, UR16 ;  /* 0x00000010c8c67c36 */ /* 0x000fe20008000000 */
[----:B------:R-:W-:Y:S01]  /*20610*/  LEA.HI.X.SX32 R119, R214, R2, 0x1, P3 ;  /* 0x00000002d6777211 */ /* 0x000fe200018f0eff */
[----:B------:R-:W0:Y:S02]  /*20620*/  LDCU UR16, c[0x0][0x3b8] ;  /* 0x00007700ff1077ac */ /* 0x000e240008000800 */
[----:B------:R1:W-:Y:S01]  /*20630*/  STL.64 [R1+0x328], R4 ;  /* 0x0003280401007387 */ /* 0x0003e20000100a00 */
[----:B------:R-:W-:Y:S01]  /*20640*/  VIADD R197, R198, UR39 ;  /* 0x00000027c6c57c36 */ /* 0x000fe20008000000 */
[----:B------:R-:W-:-:S03]  /*20650*/  IADD3 R120, P4, PT, R206, R3, RZ ;  /* 0x00000003ce787210 */ /* 0x000fc60007f9e0ff */
[----:B------:R-:W-:Y:S01]  /*20660*/  VIADD R205, R197, UR23 ;  /* 0x00000017c5cd7c36 */ /* 0x000fe20008000000 */
[C---:B-1----:R-:W-:Y:S01]  /*20670*/  IADD3 R4, P3, PT, R209.reuse, R3, RZ ;  /* 0x00000003d1047210 */ /* 0x042fe20007f7e0ff */
[----:B------:R-:W1:Y:S03]  /*20680*/  LDCU UR23, c[0x0][0x3b8] ;  /* 0x00007700ff1777ac */ /* 0x000e660008000800 */
[-C--:B------:R-:W-:Y:S01]  /*20690*/  LEA.HI.X.SX32 R5, R209, R2.reuse, 0x1, P3 ;  /* 0x00000002d1057211 */ /* 0x080fe200018f0eff */
[----:B--2---:R-:W-:Y:S01]  /*206a0*/  VIADD R196, R205, UR37 ;  /* 0x00000025cdc47c36 */ /* 0x004fe20008000000 */
[----:B------:R-:W-:-:S03]  /*206b0*/  LEA.HI.X.SX32 R121, R206, R2, 0x1, P4 ;  /* 0x00000002ce797211 */ /* 0x000fc600020f0eff */
[----:B------:R2:W-:Y:S01]  /*206c0*/  STL.64 [R1+0x320], R4 ;  /* 0x0003200401007387 */ /* 0x0005e20000100a00 */
[----:B------:R-:W-:Y:S01]  /*206d0*/  VIADD R210, R196, UR38 ;  /* 0x00000026c4d27c36 */ /* 0x000fe20008000000 */
[-C--:B------:R-:W-:Y:S02]  /*206e0*/  IADD3 R122, P3, PT, R208, R3.reuse, RZ ;  /* 0x00000003d07a7210 */ /* 0x080fe40007f7e0ff */
[----:B--2---:R-:W-:-:S04]  /*206f0*/  IADD3 R4, P4, PT, R204, R3, RZ ;  /* 0x00000003cc047210 */ /* 0x004fc80007f9e0ff */
[-C--:B------:R-:W-:Y:S01]  /*20700*/  LEA.HI.X.SX32 R5, R204, R2.reuse, 0x1, P4 ;  /* 0x00000002cc057211 */ /* 0x080fe200020f0eff */
[----:B------:R-:W-:Y:S01]  /*20710*/  VIADD R199, R210, UR11 ;  /* 0x0000000bd2c77c36 */ /* 0x000fe20008000000 */
[----:B------:R-:W-:Y:S01]  /*20720*/  LEA.HI.X.SX32 R123, R208, R2, 0x1, P3 ;  /* 0x00000002d07b7211 */ /* 0x000fe200018f0eff */
[----:B------:R-:W2:Y:S02]  /*20730*/  LDCU UR11, c[0x0][0x3b8] ;  /* 0x00007700ff0b77ac */ /* 0x000ea40008000800 */
        /* <DEDUP_REMOVED lines=19> */
[----:B---3--:R-:W-:Y:S01]  /*20870*/  VIADD R203, R204, UR21 ;  /* 0x00000015cccb7c36 */ /* 0x008fe20008000000 */
[-C--:B------:R-:W-:Y:S01]  /*20880*/  IADD3 R128, P4, PT, R197, R3.reuse, RZ ;  /* 0x00000003c5807210 */ /* 0x080fe20007f9e0ff */
[----:B------:R-:W3:Y:S02]  /*20890*/  LDCU UR21, c[0x0][0x3b8] ;  /* 0x00007700ff1577ac */ /* 0x000ee40008000800 */
[----:B------:R-:W-:Y:S01]  /*208a0*/  VIADD R202, R203, UR8 ;  /* 0x00000008cbca7c36 */ /* 0x000fe20008000000 */
[C---:B-1----:R-:W-:Y:S01]  /*208b0*/  IADD3 R4, P3, PT, R198.reuse, R3, RZ ;  /* 0x00000003c6047210 */ /* 0x042fe20007f7e0ff */
[----:B------:R-:W1:Y:S03]  /*208c0*/  LDCU UR8, c[0x0][0x3b8] ;  /* 0x00007700ff0877ac */ /* 0x000e660008000800 */
[-C--:B------:R-:W-:Y:S01]  /*208d0*/  LEA.HI.X.SX32 R5, R198, R2.reuse, 0x1, P3 ;  /* 0x00000002c6057211 */ /* 0x080fe200018f0eff */
[----:B------:R-:W-:Y:S01]  /*208e0*/  VIADD R200, R202, UR34 ;  /* 0x00000022cac87c36 */ /* 0x000fe20008000000 */
[----:B------:R-:W-:-:S03]  /*208f0*/  LEA.HI.X.SX32 R129, R197, R2, 0x1, P4 ;  /* 0x00000002c5817211 */ /* 0x000fc600020f0eff */
[----:B------:R0:W-:Y:S01]  /*20900*/  STL.64 [R1+0x300], R4 ;  /* 0x0003000401007387 */ /* 0x0001e20000100a00 */
[CC--:B------:R-:W-:Y:S01]  /*20910*/  IADD3 R130, P3, PT, R205.reuse, R3.reuse, RZ ;  /* 0x00000003cd827210 */ /* 0x0c0fe20007f7e0ff */
[----:B------:R-:W-:Y:S01]  /*20920*/  VIADD R201, R200, UR14 ;  /* 0x0000000ec8c97c36 */ /* 0x000fe20008000000 */
[----:B------:R-:W1:Y:S02]  /*20930*/  LDCU UR14, c[0x0][0x3b8] ;  /* 0x00007700ff0e77ac */ /* 0x000e640008000800 */
[----:B------:R-:W-:Y:S02]  /*20940*/  LEA.HI.X.SX32 R131, R205, R2, 0x1, P3 ;  /* 0x00000002cd837211 */ /* 0x000fe400018f0eff */
[----:B0-----:R-:W-:-:S04]  /*20950*/  IADD3 R4, P4, PT, R196, R3, RZ ;  /* 0x00000003c4047210 */ /* 0x001fc80007f9e0ff */
[----:B------:R-:W-:Y:S01]  /*20960*/  LEA.HI.X.SX32 R5, R196, R2, 0x1, P4 ;  /* 0x00000002c4057211 */ /* 0x000fe200020f0eff */
[----:B------:R-:W-:Y:S01]  /*20970*/  VIADD R197, R201, UR33 ;  /* 0x00000021c9c57c36 */ /* 0x000fe20008000000 */
[----:B------:R-:W-:-:S03]  /*20980*/  IADD3 R6, P3, PT, R210, R3, RZ ;  /* 0x00000003d2067210 */ /* 0x000fc60007f7e0ff */
[----:B------:R0:W-:Y:S01]  /*20990*/  STL.64 [R1+0x2f8], R4 ;  /* 0x0002f80401007387 */ /* 0x0001e20000100a00 */
[-C--:B------:R-:W-:Y:S01]  /*209a0*/  LEA.HI.X.SX32 R7, R210, R2.reuse, 0x1, P3 ;  /* 0x00000002d2077211 */ /* 0x080fe200018f0eff */
[----:B------:R-:W-:Y:S01]  /*209b0*/  VIADD R198, R197, UR20 ;  /* 0x00000014c5c67c36 */ /* 0x000fe20008000000 */
[----:B------:R-:W1:Y:S03]  /*209c0*/  LDCU UR20, c[0x0][0x3b8] ;  /* 0x00007700ff1477ac */ /* 0x000e660008000800 */
[----:B------:R-:W-:Y:S01]  /*209d0*/  VIADD R196, R198, UR47 ;  /* 0x0000002fc6c47c36 */ /* 0x000fe20008000000 */
[C---:B0-----:R-:W-:Y:S01]  /*209e0*/  IADD3 R4, P4, PT, R199.reuse, R3, RZ ;  /* 0x00000003c7047210 */ /* 0x041fe20007f9e0ff */
[----:B------:R0:W-:Y:S03]  /*209f0*/  STL.64 [R1+0x2f0], R6 ;  /* 0x0002f00601007387 */ /* 0x0001e60000100a00 */
[----:B------:R-:W-:-:S02]  /*20a00*/  LEA.HI.X.SX32 R5, R199, R2, 0x1, P4 ;  /* 0x00000002c7057211 */ /* 0x000fc400020f0eff */
[----:B------:R-:W-:Y:S01]  /*20a10*/  IADD3 R8, P4, PT, R207, R3, RZ ;  /* 0x00000003cf087210 */ /* 0x000fe20007f9e0ff */
[----:B-----5:R-:W-:-:S03]  /*20a20*/  VIADD R205, R196, UR32 ;  /* 0x00000020c4cd7c36 */ /* 0x020fc60008000000 */
[-C--:B------:R-:W-:Y:S02]  /*20a30*/  LEA.HI.X.SX32 R9, R207, R2.reuse, 0x1, P4 ;  /* 0x00000002cf097211 */ /* 0x080fe400020f0eff */
[-C--:B0-----:R-:W-:Y:S01]  /*20a40*/  IADD3 R6, P3, PT, R211, R3.reuse, RZ ;  /* 0x00000003d3067210 */ /* 0x081fe20007f7e0ff */
[----:B------:R-:W-:Y:S02]  /*20a50*/  VIADD R199, R205, UR5 ;  /* 0x00000005cdc77c36 */ /* 0x000fe40008000000 */
[----:B------:R0:W-:Y:S01]  /*20a60*/  STL.64 [R1+0x2d8], R8 ;  /* 0x0002d80801007387 */ /* 0x0001e20000100a00 */
[----:B------:R-:W5:Y:S01]  /*20a70*/  LDCU UR5, c[0x0][0x3b8] ;  /* 0x00007700ff0577ac */ /* 0x000f620008000800 */
[-C--:B------:R-:W-:Y:S02]  /*20a80*/  LEA.HI.X.SX32 R7, R211, R2.reuse, 0x1, P3 ;  /* 0x00000002d3077211 */ /* 0x080fe400018f0eff */
[----:B------:R-:W-:Y:S01]  /*20a90*/  IADD3 R10, P3, PT, R209, R3, RZ ;  /* 0x00000003d10a7210 */ /* 0x000fe20007f7e0ff */
[----:B------:R-:W-:Y:S01]  /*20aa0*/  VIADD R208, R199, UR19 ;  /* 0x00000013c7d07c36 */ /* 0x000fe20008000000 */
[----:B------:R-:W1:Y:S02]  /*20ab0*/  LDCU UR19, c[0x0][0x3b8] ;  /* 0x00007700ff1377ac */ /* 0x000e640008000800 */
[----:B------:R-:W-:-:S02]  /*20ac0*/  LEA.HI.X.SX32 R11, R209, R2, 0x1, P3 ;  /* 0x00000002d10b7211 */ /* 0x000fc400018f0eff */
[----:B0-----:R-:W-:-:S03]  /*20ad0*/  IADD3 R8, P4, PT, R206, R3, RZ ;  /* 0x00000003ce087210 */ /* 0x001fc60007f9e0ff */
[----:B------:R0:W-:Y:S01]  /*20ae0*/  STL.64 [R1+0x2d0], R10 ;  /* 0x0002d00a01007387 */ /* 0x0001e20000100a00 */
[-C--:B------:R-:W-:Y:S02]  /*20af0*/  LEA.HI.X.SX32 R9, R206, R2.reuse, 0x1, P4 ;  /* 0x00000002ce097211 */ /* 0x080fe400020f0eff */
[CC--:B------:R-:W-:Y:S01]  /*20b00*/  IADD3 R12, P4, PT, R203.reuse, R3.reuse, RZ ;  /* 0x00000003cb0c7210 */ /* 0x0c0fe20007f9e0ff */
[----:B------:R-:W-:Y:S01]  /*20b10*/  VIADD R207, R208, UR7 ;  /* 0x00000007d0cf7c36 */ /* 0x000fe20008000000 */
[----:B------:R-:W1:Y:S02]  /*20b20*/  LDCU UR7, c[0x0][0x3b8] ;  /* 0x00007700ff0777ac */ /* 0x000e640008000800 */
[----:B------:R-:W-:Y:S02]  /*20b30*/  LEA.HI.X.SX32 R13, R203, R2, 0x1, P4 ;  /* 0x00000002cb0d7211 */ /* 0x000fe400020f0eff */
[----:B0-----:R-:W-:Y:S01]  /*20b40*/  IADD3 R10, P3, PT, R204, R3, RZ ;  /* 0x00000003cc0a7210 */ /* 0x001fe20007f7e0ff */
[----:B------:R-:W-:-:S02]  /*20b50*/  VIADD R206, R207, UR13 ;  /* 0x0000000dcfce7c36 */ /* 0x000fc40008000000 */
[----:B------:R0:W-:Y:S01]  /*20b60*/  STL.64 [R1+0x2b8], R12 ;  /* 0x0002b80c01007387 */ /* 0x0001e20000100a00 */
[----:B------:R-:W1:Y:S01]  /*20b70*/  LDCU UR13, c[0x0][0x3b8] ;  /* 0x00007700ff0d77ac */ /* 0x000e620008000800 */
[----:B------:R-:W-:Y:S02]  /*20b80*/  LEA.HI.X.SX32 R11, R204, R2, 0x1, P3 ;  /* 0x00000002cc0b7211 */ /* 0x000fe400018f0eff */
[----:B------:R-:W-:Y:S01]  /*20b90*/  IADD3 R14, P3, PT, R202, R3, RZ ;  /* 0x00000003ca0e7210 */ /* 0x000fe20007f7e0ff */
[----:B------:R-:W-:-:S03]  /*20ba0*/  VIADD R203, R206, UR29 ;  /* 0x0000001dcecb7c36 */ /* 0x000fc60008000000 */
[-C--:B------:R-:W-:Y:S02]  /*20bb0*/  LEA.HI.X.SX32 R15, R202, R2.reuse, 0x1, P3 ;  /* 0x00000002ca0f7211 */ /* 0x080fe400018f0eff */
[CC--:B0-----:R-:W-:Y:S01]  /*20bc0*/  IADD3 R12, P4, PT, R200.reuse, R3.reuse, RZ ;  /* 0x00000003c80c7210 */ /* 0x0c1fe20007f9e0ff */
[----:B------:R-:W-:Y:S02]  /*20bd0*/  VIADD R204, R203, UR18 ;  /* 0x00000012cbcc7c36 */ /* 0x000fe40008000000 */
[----:B------:R0:W-:Y:S01]  /*20be0*/  STL.64 [R1+0x2b0], R14 ;  /* 0x0002b00e01007387 */ /* 0x0001e20000100a00 */
[----:B------:R-:W1:Y:S01]  /*20bf0*/  LDCU UR18, c[0x0][0x3b8] ;  /* 0x00007700ff1277ac */ /* 0x000e620008000800 */
[----:B------:R-:W-:Y:S02]  /*20c00*/  LEA.HI.X.SX32 R13, R200, R2, 0x1, P4 ;  /* 0x00000002c80d7211 */ /* 0x000fe400020f0eff */
[----:B------:R-:W-:Y:S01]  /*20c10*/  IADD3 R16, P4, PT, R197, R3, RZ ;  /* 0x00000003c5107210 */ /* 0x000fe20007f9e0ff */
[----:B------:R-:W-:-:S03]  /*20c20*/  VIADD R200, R204, UR30 ;  /* 0x0000001eccc87c36 */ /* 0x000fc60008000000 */
[----:B------:R-:W-:Y:S02]  /*20c30*/  LEA.HI.X.SX32 R17, R197, R2, 0x1, P4 ;  /* 0x00000002c5117211 */ /* 0x000fe400020f0eff */
[----:B0-----:R-:W-:-:S03]  /*20c40*/  IADD3 R14, P3, PT, R201, R3, RZ ;  /* 0x00000003c90e7210 */ /* 0x001fc60007f7e0ff */
[----:B------:R0:W-:Y:S01]  /*20c50*/  STL.64 [R1+0x298], R16 ;  /* 0x0002981001007387 */ /* 0x0001e20000100a00 */
[-C--:B------:R-:W-:Y:S02]  /*20c60*/  IADD3 R18, P4, PT, R196, R3.reuse, RZ ;  /* 0x00000003c4127210 */ /* 0x080fe40007f9e0ff */
[-C--:B------:R-:W-:Y:S01]  /*20c70*/  LEA.HI.X.SX32 R15, R201, R2.reuse, 0x1, P3 ;  /* 0x00000002c90f7211 */ /* 0x080fe200018f0eff */
[----:B----4-:R-:W-:Y:S01]  /*20c80*/  VIADD R201, R200, UR9 ;  /* 0x00000009c8c97c36 */ /* 0x010fe20008000000 */
[----:B------:R-:W-:Y:S01]  /*20c90*/  LEA.HI.X.SX32 R19, R196, R2, 0x1, P4 ;  /* 0x00000002c4137211 */ /* 0x000fe200020f0eff */
[----:B------:R-:W4:Y:S02]  /*20ca0*/  LDCU UR9, c[0x0][0x3b8] ;  /* 0x00007700ff0977ac */ /* 0x000f240008000800 */
[----:B------:R-:W-:Y:S01]  /*20cb0*/  VIADD R197, R201, UR28 ;  /* 0x0000001cc9c57c36 */ /* 0x000fe20008000000 */
[-C--:B0-----:R-:W-:Y:S01]  /*20cc0*/  IADD3 R16, P3, PT, R198, R3.reuse, RZ ;  /* 0x00000003c6107210 */ /* 0x081fe20007f7e0ff */
[----:B------:R0:W-:Y:S01]  /*20cd0*/  STL.64 [R1+0x288], R18 ;  /* 0x0002881201007387 */ /* 0x0001e20000100a00 */
[----:B------:R-:W-:-:S02]  /*20ce0*/  IADD3 R22, P4, PT, R199, R3, RZ ;  /* 0x00000003c7167210 */ /* 0x000fc40007f9e0ff */
[-C--:B------:R-:W-:Y:S01]  /*20cf0*/  LEA.HI.X.SX32 R17, R198, R2.reuse, 0x1, P3 ;  /* 0x00000002c6117211 */ /* 0x080fe200018f0eff */
[----:B------:R-:W-:Y:S01]  /*20d00*/  VIADD R198, R197, UR17 ;  /* 0x00000011c5c67c36 */ /* 0x000fe20008000000 */
[----:B------:R-:W-:Y:S01]  /*20d10*/  LEA.HI.X.SX32 R23, R199, R2, 0x1, P4 ;  /* 0x00000002c7177211 */ /* 0x000fe200020f0eff */
[----:B------:R-:W4:Y:S01]  /*20d20*/  LDL.LU.64 R140, [R1+0xa18] ;  /* 0x000a1800018c7983 */ /* 0x000f220000300a00 */
[----:B------:R-:W1:Y:S01]  /*20d30*/  LDCU UR17, c[0x0][0x3b8] ;  /* 0x00007700ff1177ac */ /* 0x000e620008000800 */
[----:B------:R-:W-:Y:S02]  /*20d40*/  VIADD R196, R198, UR27 ;  /* 0x0000001bc6c47c36 */ /* 0x000fe40008000000 */
[----:B------:R-:W4:Y:S01]  /*20d50*/  LDL.LU.64 R138, [R1+0xa10] ;  /* 0x000a1000018a7983 */ /* 0x000f220000300a00 */
[----:B0-----:R-:W-:-:S04]  /*20d60*/  IADD3 R18, P3, PT, R205, R3, RZ ;  /* 0x00000003cd127210 */ /* 0x001fc80007f7e0ff */
[-C--:B------:R-:W-:Y:S01]  /*20d70*/  LEA.HI.X.SX32 R19, R205, R2.reuse, 0x1, P3 ;  /* 0x00000002cd137211 */ /* 0x080fe200018f0eff */
[----:B------:R-:W-:Y:S01]  /*20d80*/  VIADD R205, R196, UR6 ;  /* 0x00000006c4cd7c36 */ /* 0x000fe20008000000 */
[----:B------:R0:W-:Y:S01]  /*20d90*/  STL.64 [R1+0x278], R22 ;  /* 0x0002781601007387 */ /* 0x0001e20000100a00 */
[CC--:B------:R-:W-:Y:S01]  /*20da0*/  IADD3 R20, P3, PT, R208.reuse, R3.reuse, RZ ;  /* 0x00000003d0147210 */ /* 0x0c0fe20007f7e0ff */
[----:B------:R-:W1:Y:S01]  /*20db0*/  LDCU UR6, c[0x0][0x3b8] ;  /* 0x00007700ff0677ac */ /* 0x000e620008000800 */
[----:B------:R-:W-:Y:S01]  /*20dc0*/  VIADD R199, R205, UR12 ;  /* 0x0000000ccdc77c36 */ /* 0x000fe20008000000 */
[----:B------:R-:W4:Y:S01]  /*20dd0*/  LDL.LU R142, [R1+0x150] ;  /* 0x00015000018e7983 */ /* 0x000f220000300800 */
[----:B------:R-:W-:Y:S01]  /*20de0*/  LEA.HI.X.SX32 R21, R208, R2, 0x1, P3 ;  /* 0x00000002d0157211 */ /* 0x000fe200018f0eff */
[----:B------:R-:W1:Y:S01]  /*20df0*/  LDCU UR12, c[0x0][0x3b8] ;  /* 0x00007700ff0c77ac */ /* 0x000e620008000800 */
[-C--:B0-----:R-:W-:Y:S01]  /*20e00*/  IADD3 R22, P4, PT, R207, R3.reuse, RZ ;  /* 0x00000003cf167210 */ /* 0x081fe20007f9e0ff */
[----:B------:R-:W4:Y:S01]  /*20e10*/  LDL.LU R143, [R1+0x154] ;  /* 0x00015400018f7983 */ /* 0x000f220000300800 */
[----:B------:R-:W-:-:S02]  /*20e20*/  IADD3 R24, P3, PT, R206, R3, RZ ;  /* 0x00000003ce187210 */ /* 0x000fc40007f7e0ff */
[-C--:B------:R-:W-:Y:S01]  /*20e30*/  LEA.HI.X.SX32 R23, R207, R2.reuse, 0x1, P4 ;  /* 0x00000002cf177211 */ /* 0x080fe200020f0eff */
[----:B------:R-:W-:Y:S01]  /*20e40*/  VIADD R207, R199, UR16 ;  /* 0x00000010c7cf7c36 */ /* 0x000fe20008000000 */
[-C--:B------:R-:W-:Y:S01]  /*20e50*/  IADD3 R26, P4, PT, R203, R3.reuse, RZ ;  /* 0x00000003cb1a7210 */ /* 0x080fe20007f9e0ff */
[----:B------:R-:W0:Y:S01]  /*20e60*/  LDCU UR16, c[0x0][0x3b8] ;  /* 0x00007700ff1077ac */ /* 0x000e220008000800 */
[-C--:B------:R-:W-:Y:S01]  /*20e70*/  LEA.HI.X.SX32 R25, R206, R2.reuse, 0x1, P3 ;  /* 0x00000002ce197211 */ /* 0x080fe200018f0eff */
[----:B------:R-:W-:Y:S01]  /*20e80*/  VIADD R202, R207, UR23 ;  /* 0x00000017cfca7c36 */ /* 0x000fe20008000000 */
[-C--:B------:R-:W-:Y:S01]  /*20e90*/  LEA.HI.X.SX32 R27, R203, R2.reuse, 0x1, P4 ;  /* 0x00000002cb1b7211 */ /* 0x080fe200020f0eff */
[----:B------:R-:W4:Y:S01]  /*20ea0*/  LDL.LU.64 R136, [R1+0xa08] ;  /* 0x000a080001887983 */ /* 0x000f220000300a00 */
[-C--:B------:R-:W-:Y:S01]  /*20eb0*/  IADD3 R28, P3, PT, R204, R3.reuse, RZ ;  /* 0x00000003cc1c7210 */ /* 0x080fe20007f7e0ff */
[----:B------:R-:W-:Y:S01]  /*20ec0*/  VIADD R203, R202, UR26 ;  /* 0x0000001acacb7c36 */ /* 0x000fe20008000000 */
[----:B------:R-:W-:Y:S01]  /*20ed0*/  IADD3 R30, P4, PT, R200, R3, RZ ;  /* 0x00000003c81e7210 */ /* 0x000fe20007f9e0ff */
[----:B------:R-:W4:Y:S01]  /*20ee0*/  LDL.LU.64 R134, [R1+0xa00] ;  /* 0x000a000001867983 */ /* 0x000f220000300a00 */
[----:B------:R-:W-:-:S02]  /*20ef0*/  LEA.HI.X.SX32 R29, R204, R2, 0x1, P3 ;  /* 0x00000002cc1d7211 */ /* 0x000fc400018f0eff */
[-C--:B------:R-:W-:Y:S01]  /*20f00*/  LEA.HI.X.SX32 R31, R200, R2.reuse, 0x1, P4 ;  /* 0x00000002c81f7211 */ /* 0x080fe200020f0eff */
[----:B--2---:R-:W-:Y:S01]  /*20f10*/  VIADD R200, R203, UR11 ;  /* 0x0000000bcbc87c36 */ /* 0x004fe20008000000 */
[-C--:B------:R-:W-:Y:S01]  /*20f20*/  IADD3 R32, P3, PT, R201, R3.reuse, RZ ;  /* 0x00000003c9207210 */ /* 0x080fe20007f7e0ff */
[----:B------:R-:W2:Y:S01]  /*20f30*/  LDCU UR11, c[0x0][0x3b8] ;  /* 0x00007700ff0b77ac */ /* 0x000ea20008000800 */
[-C--:B------:R-:W-:Y:S02]  /*20f40*/  IADD3 R34, P4, PT, R197, R3.reuse, RZ ;  /* 0x00000003c5227210 */ /* 0x080fe40007f9e0ff */
[-C--:B------:R-:W-:Y:S01]  /*20f50*/  LEA.HI.X.SX32 R33, R201, R2.reuse, 0x1, P3 ;  /* 0x00000002c9217211 */ /* 0x080fe200018f0eff */
[----:B------:R-:W-:Y:S01]  /*20f60*/  VIADD R201, R200, UR15 ;  /* 0x0000000fc8c97c36 */ /* 0x000fe20008000000 */
[----:B------:R-:W-:Y:S01]  /*20f70*/  LEA.HI.X.SX32 R35, R197, R2, 0x1, P4 ;  /* 0x00000002c5237211 */ /* 0x000fe200020f0eff */
[----:B------:R-:W0:Y:S01]  /*20f80*/  LDCU UR15, c[0x0][0x3b8] ;  /* 0x00007700ff0f77ac */ /* 0x000e220008000800 */
[-C--:B------:R-:W-:Y:S01]  /*20f90*/  IADD3 R36, P3, PT, R198, R3.reuse, RZ ;  /* 0x00000003c6247210 */ /* 0x080fe20007f7e0ff */
[----:B------:R-:W-:Y:S01]  /*20fa0*/  VIADD R197, R201, UR22 ;  /* 0x00000016c9c57c36 */ /* 0x000fe20008000000 */
[----:B------:R-:W-:-:S02]  /*20fb0*/  IADD3 R38, P4, PT, R196, R3, RZ ;  /* 0x00000003c4267210 */ /* 0x000fc40007f9e0ff */
[-C--:B------:R-:W-:Y:S01]  /*20fc0*/  LEA.HI.X.SX32 R37, R198, R2.reuse, 0x1, P3 ;  /* 0x00000002c6257211 */ /* 0x080fe200018f0eff */
[----:B------:R-:W-:Y:S01]  /*20fd0*/  VIADD R198, R197, UR4 ;  /* 0x00000004c5c67c36 */ /* 0x000fe20008000000 */
[-C--:B------:R-:W-:Y:S01]  /*20fe0*/  LEA.HI.X.SX32 R39, R196, R2.reuse, 0x1, P4 ;  /* 0x00000002c4277211 */ /* 0x080fe200020f0eff */
[----:B------:R-:W0:Y:S01]  /*20ff0*/  LDCU UR4, c[0x0][0x3b8] ;  /* 0x00007700ff0477ac */ /* 0x000e220008000800 */
[-C--:B------:R-:W-:Y:S01]  /*21000*/  IADD3 R42, P4, PT, R199, R3.reuse, RZ ;  /* 0x00000003c72a7210 */ /* 0x080fe20007f9e0ff */
[----:B-1----:R-:W-:Y:S01]  /*21010*/  VIADD R196, R198, UR8 ;  /* 0x00000008c6c47c36 */ /* 0x002fe20008000000 */
[-C--:B------:R-:W-:Y:S01]  /*21020*/  IADD3 R40, P3, PT, R205, R3.reuse, RZ ;  /* 0x00000003cd287210 */ /* 0x080fe20007f7e0ff */
[----:B------:R-:W1:Y:S01]  /*21030*/  LDCU UR8, c[0x0][0x3b8] ;  /* 0x00007700ff0877ac */ /* 0x000e620008000800 */
[----:B------:R-:W-:Y:S01]  /*21040*/  LEA.HI.X.SX32 R43, R199, R2, 0x1, P4 ;  /* 0x00000002c72b7211 */ /* 0x000fe200020f0eff */
[----:B---3--:R-:W-:Y:S01]  /*21050*/  VIADD R204, R196, UR21 ;  /* 0x00000015c4cc7c36 */ /* 0x008fe20008000000 */
[----:B------:R-:W-:-:S02]  /*21060*/  IADD3 R46, P4, PT, R202, R3, RZ ;  /* 0x00000003ca2e7210 */ /* 0x000fc40007f9e0ff */
[-C--:B------:R-:W-:Y:S01]  /*21070*/  LEA.HI.X.SX32 R41, R205, R2.reuse, 0x1, P3 ;  /* 0x00000002cd297211 */ /* 0x080fe200018f0eff */
[----:B------:R-:W-:Y:S01]  /*21080*/  VIADD R199, R204, UR14 ;  /* 0x0000000eccc77c36 */ /* 0x000fe20008000000 */
[-C--:B------:R-:W-:Y:S01]  /*21090*/  IADD3 R44, P3, PT, R207, R3.reuse, RZ ;  /* 0x00000003cf2c7210 */ /* 0x080fe20007f7e0ff */
[----:B------:R-:W3:Y:S01]  /*210a0*/  LDCU UR14, c[0x0][0x3b8] ;  /* 0x00007700ff0e77ac */ /* 0x000ee20008000800 */
[-C--:B------:R-:W-:Y:S01]  /*210b0*/  LEA.HI.X.SX32 R47, R202, R2.reuse, 0x1, P4 ;  /* 0x00000002ca2f7211 */ /* 0x080fe200020f0eff */
[----:B------:R-:W-:Y:S01]  /*210c0*/  VIADD R202, R199, UR20 ;  /* 0x00000014c7ca7c36 */ /* 0x000fe20008000000 */
[-C--:B------:R-:W-:Y:S02]  /*210d0*/  IADD3 R50, P4, PT, R200, R3.reuse, RZ ;  /* 0x00000003c8327210 */ /* 0x080fe40007f9e0ff */
[----:B------:R-:W-:Y:S02]  /*210e0*/  LEA.HI.X.SX32 R45, R207, R2, 0x1, P3 ;  /* 0x00000002cf2d7211 */ /* 0x000fe400018f0eff */
[----:B------:R-:W-:-:S02]  /*210f0*/  IADD3 R48, P3, PT, R203, R3, RZ ;  /* 0x00000003cb307210 */ /* 0x000fc40007f7e0ff */
[-C--:B------:R-:W-:Y:S01]  /*21100*/  LEA.HI.X.SX32 R51, R200, R2.reuse, 0x1, P4 ;  /* 0x00000002c8337211 */ /* 0x080fe200020f0eff */
[----:B------:R-:W-:Y:S01]  /*21110*/  VIADD R200, R202, UR31 ;  /* 0x0000001fcac87c36 */ /* 0x000fe20008000000 */
[-C--:B------:R-:W-:Y:S02]  /*21120*/  LEA.HI.X.SX32 R49, R203, R2.reuse, 0x1, P3 ;  /* 0x00000002cb317211 */ /* 0x080fe400018f0eff */
[-C--:B------:R-:W-:Y:S01]  /*21130*/  IADD3 R52, P3, PT, R201, R3.reuse, RZ ;  /* 0x00000003c9347210 */ /* 0x080fe20007f7e0ff */
[----:B-----5:R-:W-:Y:S01]  /*21140*/  VIADD R203, R200, UR5 ;  /* 0x00000005c8cb7c36 */ /* 0x020fe20008000000 */
[-C--:B------:R-:W-:Y:S01]  /*21150*/  IADD3 R54, P4, PT, R197, R3.reuse, RZ ;  /* 0x00000003c5367210 */ /* 0x080fe20007f9e0ff */
[----:B------:R-:W5:Y:S01]  /*21160*/  LDCU UR5, c[0x0][0x3b8] ;  /* 0x00007700ff0577ac */ /* 0x000f620008000800 */
[-C--:B------:R-:W-:Y:S02]  /*21170*/  LEA.HI.X.SX32 R53, R201, R2.reuse, 0x1, P3 ;  /* 0x00000002c9357211 */ /* 0x080fe400018f0eff */
[----:B------:R-:W-:Y:S01]  /*21180*/  LEA.HI.X.SX32 R55, R197, R2, 0x1, P4 ;  /* 0x00000002c5377211 */ /* 0x000fe200020f0eff */
[----:B------:R-:W-:Y:S01]  /*21190*/  VIADD R197, R203, UR7 ;  /* 0x00000007cbc57c36 */ /* 0x000fe20008000000 */
[-C--:B------:R-:W-:Y:S01]  /*211a0*/  IADD3 R56, P3, PT, R198, R3.reuse, RZ ;  /* 0x00000003c6387210 */ /* 0x080fe20007f7e0ff */
[----:B------:R-:W0:Y:S01]  /*211b0*/  LDCU UR7, c[0x0][0x3b8] ;  /* 0x00007700ff0777ac */ /* 0x000e220008000800 */
[----:B------:R-:W-:-:S02]  /*211c0*/  IADD3 R58, P4, PT, R196, R3, RZ ;  /* 0x00000003c43a7210 */ /* 0x000fc40007f9e0ff */
[-C--:B------:R-:W-:Y:S01]  /*211d0*/  LEA.HI.X.SX32 R57, R198, R2.reuse, 0x1, P3 ;  /* 0x00000002c6397211 */ /* 0x080fe200018f0eff */
[----:B------:R-:W-:Y:S01]  /*211e0*/  VIADD R198, R197, UR13 ;  /* 0x0000000dc5c67c36 */ /* 0x000fe20008000000 */
[-C--:B------:R-:W-:Y:S01]  /*211f0*/  LEA.HI.X.SX32 R59, R196, R2.reuse, 0x1, P4 ;  /* 0x00000002c43b7211 */ /* 0x080fe200020f0eff */
[----:B------:R-:W0:Y:S02]  /*21200*/  LDCU UR13, c[0x0][0x3b8] ;  /* 0x00007700ff0d77ac */ /* 0x000e240008000800 */
[----:B------:R-:W-:Y:S01]  /*21210*/  VIADD R196, R198, UR18 ;  /* 0x00000012c6c47c36 */ /* 0x000fe20008000000 */
[-C--:B------:R-:W-:Y:S02]  /*21220*/  IADD3 R60, P3, PT, R204, R3.reuse, RZ ;  /* 0x00000003cc3c7210 */ /* 0x080fe40007f7e0ff */
[CC--:B------:R-:W-:Y:S01]  /*21230*/  IADD3 R62, P4, PT, R199.reuse, R3.reuse, RZ ;  /* 0x00000003c73e7210 */ /* 0x0c0fe20007f9e0ff */
[----:B----4-:R-:W-:Y:S01]  /*21240*/  VIADD R201, R196, UR9 ;  /* 0x00000009c4c97c36 */ /* 0x010fe20008000000 */
[-C--:B------:R-:W-:Y:S01]  /*21250*/  LEA.HI.X.SX32 R61, R204, R2.reuse, 0x1, P3 ;  /* 0x00000002cc3d7211 */ /* 0x080fe200018f0eff */
[----:B------:R-:W4:Y:S01]  /*21260*/  LDCU UR9, c[0x0][0x3b8] ;  /* 0x00007700ff0977ac */ /* 0x000f220008000800 */
[----:B------:R-:W-:Y:S01]  /*21270*/  LEA.HI.X.SX32 R63, R199, R2, 0x1, P4 ;  /* 0x00000002c73f7211 */ /* 0x000fe200020f0eff */
[----:B------:R-:W-:Y:S01]  /*21280*/  VIADD R199, R201, UR17 ;  /* 0x00000011c9c77c36 */ /* 0x000fe20008000000 */
[----:B------:R-:W-:-:S02]  /*21290*/  IADD3 R64, P3, PT, R202, R3, RZ ;  /* 0x00000003ca407210 */ /* 0x000fc40007f7e0ff */
[-C--:B------:R-:W-:Y:S02]  /*212a0*/  IADD3 R66, P4, PT, R200, R3.reuse, RZ ;  /* 0x00000003c8427210 */ /* 0x080fe40007f9e0ff */
[-C--:B------:R-:W-:Y:S01]  /*212b0*/  LEA.HI.X.SX32 R65, R202, R2.reuse, 0x1, P3 ;  /* 0x00000002ca417211 */ /* 0x080fe200018f0eff */
[----:B------:R-:W-:Y:S01]  /*212c0*/  VIADD R202, R199, UR6 ;  /* 0x00000006c7ca7c36 */ /* 0x000fe20008000000 */
[-C--:B------:R-:W-:Y:S01]  /*212d0*/  LEA.HI.X.SX32 R67, R200, R2.reuse, 0x1, P4 ;  /* 0x00000002c8437211 */ /* 0x080fe200020f0eff */
[----:B------:R-:W1:Y:S01]  /*212e0*/  LDCU UR6, c[0x0][0x3b8] ;  /* 0x00007700ff0677ac */ /* 0x000e620008000800 */
[-C--:B------:R-:W-:Y:S01]  /*212f0*/  IADD3 R248, P4, PT, R197, R3.reuse, RZ ;  /* 0x00000003c5f87210 */ /* 0x080fe20007f9e0ff */
[----:B------:R-:W-:Y:S01]  /*21300*/  VIADD R200, R202, UR12 ;  /* 0x0000000ccac87c36 */ /* 0x000fe20008000000 */
[----:B------:R-:W-:Y:S01]  /*21310*/  IADD3 R250, P3, PT, R203, R3, RZ ;  /* 0x00000003cbfa7210 */ /* 0x000fe20007f7e0ff */
[----:B------:R-:W1:Y:S01]  /*21320*/  LDCU UR12, c[0x0][0x3b8] ;  /* 0x00007700ff0c77ac */ /* 0x000e620008000800 */
[----:B------:R-:W-:-:S02]  /*21330*/  LEA.HI.X.SX32 R249, R197, R2, 0x1, P4 ;  /* 0x00000002c5f97211 */ /* 0x000fc400020f0eff */
[----:B------:R-:W-:Y:S01]  /*21340*/  LEA.HI.X.SX32 R251, R203, R2, 0x1, P3 ;  /* 0x00000002cbfb7211 */ /* 0x000fe200018f0eff */
[----:B0-----:R-:W-:Y:S01]  /*21350*/  VIADD R203, R200, UR16 ;  /* 0x00000010c8cb7c36 */ /* 0x001fe20008000000 */
[----:B------:R-:W-:-:S04]  /*21360*/  IADD3 R244, P4, PT, R196, R3, RZ ;  /* 0x00000003c4f47210 */ /* 0x000fc80007f9e0ff */
[----:B------:R-:W-:Y:S01]  /*21370*/  LEA.HI.X.SX32 R245, R196, R2, 0x1, P4 ;  /* 0x00000002c4f57211 */ /* 0x000fe200020f0eff */
[----:B--2---:R-:W-:Y:S01]  /*21380*/  VIADD R196, R203, UR11 ;  /* 0x0000000bcbc47c36 */ /* 0x004fe20008000000 */
[-C--:B------:R-:W-:Y:S01]  /*21390*/  IADD3 R246, P3, PT, R198, R3.reuse, RZ ;  /* 0x00000003c6f67210 */ /* 0x080fe20007f7e0ff */
[----:B------:R-:W0:Y:S02]  /*213a0*/  LDCU UR11, c[0x0][0x3b8] ;  /* 0x00007700ff0b77ac */ /* 0x000e240008000800 */
[----:B------:R-:W-:Y:S01]  /*213b0*/  VIADD R204, R196, UR15 ;  /* 0x0000000fc4cc7c36 */ /* 0x000fe20008000000 */
[----:B------:R-:W-:-:S03]  /*213c0*/  IADD3 R240, P4, PT, R199, R3, RZ ;  /* 0x00000003c7f07210 */ /* 0x000fc60007f9e0ff */
[----:B------:R-:W-:Y:S01]  /*213d0*/  VIADD R197, R204, UR4 ;  /* 0x00000004ccc57c36 */ /* 0x000fe20008000000 */
[-C--:B------:R-:W-:Y:S01]  /*213e0*/  LEA.HI.X.SX32 R247, R198, R2.reuse, 0x1, P3 ;  /* 0x00000002c6f77211 */ /* 0x080fe200018f0eff */
[----:B------:R-:W2:Y:S01]  /*213f0*/  LDCU UR4, c[0x0][0x3b8] ;  /* 0x00007700ff0477ac */ /* 0x000ea20008000800 */
[-C--:B------:R-:W-:Y:S01]  /*21400*/  LEA.HI.X.SX32 R241, R199, R2.reuse, 0x1, P4 ;  /* 0x00000002c7f17211 */ /* 0x080fe200020f0eff */
[----:B-1----:R-:W-:Y:S01]  /*21410*/  VIADD R199, R197, UR8 ;  /* 0x00000008c5c77c36 */ /* 0x002fe20008000000 */
[-C--:B------:R-:W-:Y:S01]  /*21420*/  IADD3 R242, P3, PT, R201, R3.reuse, RZ ;  /* 0x00000003c9f27210 */ /* 0x080fe20007f7e0ff */
[----:B------:R-:W1:Y:S01]  /*21430*/  LDCU UR8, c[0x0][0x3b8] ;  /* 0x00007700ff0877ac */ /* 0x000e620008000800 */
[-C--:B------:R-:W-:Y:S01]  /*21440*/  IADD3 R236, P4, PT, R200, R3.reuse, RZ ;  /* 0x00000003c8ec7210 */ /* 0x080fe20007f9e0ff */
[----:B---3--:R-:W-:Y:S01]  /*21450*/  VIADD R198, R199, UR14 ;  /* 0x0000000ec7c67c36 */ /* 0x008fe20008000000 */
[----:B------:R-:W-:Y:S02]  /*21460*/  LEA.HI.X.SX32 R243, R201, R2, 0x1, P3 ;  /* 0x00000002c9f37211 */ /* 0x000fe400018f0eff */
[----:B------:R-:W-:-:S02]  /*21470*/  IADD3 R238, P3, PT, R202, R3, RZ ;  /* 0x00000003caee7210 */ /* 0x000fc40007f7e0ff */
[-C--:B------:R-:W-:Y:S01]  /*21480*/  LEA.HI.X.SX32 R237, R200, R2.reuse, 0x1, P4 ;  /* 0x00000002c8ed7211 */ /* 0x080fe200020f0eff */
[----:B------:R-:W-:Y:S01]  /*21490*/  VIADD R200, R198, UR19 ;  /* 0x00000013c6c87c36 */ /* 0x000fe20008000000 */
[-C--:B------:R-:W-:Y:S02]  /*214a0*/  IADD3 R232, P4, PT, R196, R3.reuse, RZ ;  /* 0x00000003c4e87210 */ /* 0x080fe40007f9e0ff */
[-C--:B------:R-:W-:Y:S02]  /*214b0*/  LEA.HI.X.SX32 R239, R202, R2.reuse, 0x1, P3 ;  /* 0x00000002caef7211 */ /* 0x080fe400018f0eff */
[-C--:B------:R-:W-:Y:S02]  /*214c0*/  IADD3 R234, P3, PT, R203, R3.reuse, RZ ;  /* 0x00000003cbea7210 */ /* 0x080fe40007f7e0ff */
[-C--:B------:R-:W-:Y:S01]  /*214d0*/  LEA.HI.X.SX32 R233, R196, R2.reuse, 0x1, P4 ;  /* 0x00000002c4e97211 */ /* 0x080fe200020f0eff */
[----:B-----5:R-:W-:Y:S01]  /*214e0*/  VIADD R196, R200, UR5 ;  /* 0x00000005c8c47c36 */ /* 0x020fe20008000000 */
[-C--:B------:R-:W-:Y:S01]  /*214f0*/  IADD3 R228, P4, PT, R197, R3.reuse, RZ ;  /* 0x00000003c5e47210 */ /* 0x080fe20007f9e0ff */
[----:B------:R-:W3:Y:S01]  /*21500*/  LDCU UR5, c[0x0][0x3b8] ;  /* 0x00007700ff0577ac */ /* 0x000ee20008000800 */
[-C--:B------:R-:W-:Y:S01]  /*21510*/  LEA.HI.X.SX32 R235, R203, R2.reuse, 0x1, P3 ;  /* 0x00000002cbeb7211 */ /* 0x080fe200018f0eff */
[----:B------:R-:W-:Y:S01]  /*21520*/  VIADD R201, R196, UR7 ;  /* 0x00000007c4c97c36 */ /* 0x000fe20008000000 */
[----:B------:R-:W-:Y:S01]  /*21530*/  IADD3 R230, P3, PT, R204, R3, RZ ;  /* 0x00000003cce67210 */ /* 0x000fe20007f7e0ff */
[----:B------:R-:W5:Y:S01]  /*21540*/  LDCU UR7, c[0x0][0x3b8] ;  /* 0x00007700ff0777ac */ /* 0x000f620008000800 */
[----:B------:R-:W-:-:S02]  /*21550*/  LEA.HI.X.SX32 R229, R197, R2, 0x1, P4 ;  /* 0x00000002c5e57211 */ /* 0x000fc400020f0eff */
[-C--:B------:R-:W-:Y:S01]  /*21560*/  IADD3 R224, P4, PT, R198, R3.reuse, RZ ;  /* 0x00000003c6e07210 */ /* 0x080fe20007f9e0ff */
[----:B----4-:R-:W-:Y:S01]  /*21570*/  VIADD R197, R201, UR9 ;  /* 0x00000009c9c57c36 */ /* 0x010fe20008000000 */
[-C--:B------:R-:W-:Y:S02]  /*21580*/  LEA.HI.X.SX32 R231, R204, R2.reuse, 0x1, P3 ;  /* 0x00000002cce77211 */ /* 0x080fe400018f0eff */
[-C--:B------:R-:W-:Y:S02]  /*21590*/  IADD3 R226, P3, PT, R199, R3.reuse, RZ ;  /* 0x00000003c7e27210 */ /* 0x080fe40007f7e0ff */
[-C--:B------:R-:W-:Y:S01]  /*215a0*/  LEA.HI.X.SX32 R225, R198, R2.reuse, 0x1, P4 ;  /* 0x00000002c6e17211 */ /* 0x080fe200020f0eff */
[----:B------:R-:W-:Y:S01]  /*215b0*/  VIADD R198, R197, UR6 ;  /* 0x00000006c5c67c36 */ /* 0x000fe20008000000 */
[----:B------:R-:W-:Y:S01]  /*215c0*/  IADD3 R220, P4, PT, R196, R3, RZ ;  /* 0x00000003c4dc7210 */ /* 0x000fe20007f9e0ff */
[----:B------:R-:W4:Y:S01]  /*215d0*/  LDCU UR6, c[0x0][0x3b8] ;  /* 0x00007700ff0677ac */ /* 0x000f220008000800 */
[----:B------:R-:W-:-:S02]  /*215e0*/  LEA.HI.X.SX32 R227, R199, R2, 0x1, P3 ;  /* 0x00000002c7e37211 */ /* 0x000fc400018f0eff */
[-C--:B------:R-:W-:Y:S02]  /*215f0*/  IADD3 R222, P3, PT, R200, R3.reuse, RZ ;  /* 0x00000003c8de7210 */ /* 0x080fe40007f7e0ff */
[-C--:B------:R-:W-:Y:S01]  /*21600*/  LEA.HI.X.SX32 R221, R196, R2.reuse, 0x1, P4 ;  /* 0x00000002c4dd7211 */ /* 0x080fe200020f0eff */
[----:B------:R-:W-:Y:S01]  /*21610*/  VIADD R196, R198, UR12 ;  /* 0x0000000cc6c47c36 */ /* 0x000fe20008000000 */
[-C--:B------:R-:W-:Y:S02]  /*21620*/  LEA.HI.X.SX32 R223, R200, R2.reuse, 0x1, P3 ;  /* 0x00000002c8df7211 */ /* 0x080fe400018f0eff */
[-C--:B------:R-:W-:Y:S01]  /*21630*/  IADD3 R218, P3, PT, R201, R3.reuse, RZ ;  /* 0x00000003c9da7210 */ /* 0x080fe20007f7e0ff */
[----:B0-----:R-:W-:Y:S01]  /*21640*/  VIADD R199, R196, UR11 ;  /* 0x0000000bc4c77c36 */ /* 0x001fe20008000000 */
[----:B------:R-:W-:Y:S02]  /*21650*/  IADD3 R216, P4, PT, R197, R3, RZ ;  /* 0x00000003c5d87210 */ /* 0x000fe40007f9e0ff */
[----:B------:R-:W-:-:S02]  /*21660*/  LEA.HI.X.SX32 R219, R201, R2, 0x1, P3 ;  /* 0x00000002c9db7211 */ /* 0x000fc400018f0eff */
[-C--:B------:R-:W-:Y:S01]  /*21670*/  LEA.HI.X.SX32 R217, R197, R2.reuse, 0x1, P4 ;  /* 0x00000002c5d97211 */ /* 0x080fe200020f0eff */
[----:B--2---:R-:W-:Y:S01]  /*21680*/  VIADD R197, R199, UR4 ;  /* 0x00000004c7c57c36 */ /* 0x004fe20008000000 */
[-C--:B------:R-:W-:Y:S01]  /*21690*/  IADD3 R214, P3, PT, R198, R3.reuse, RZ ;  /* 0x00000003c6d67210 */ /* 0x080fe20007f7e0ff */
[----:B------:R-:W0:Y:S01]  /*216a0*/  LDCU UR4, c[0x0][0x3b8] ;  /* 0x00007700ff0477ac */ /* 0x000e220008000800 */
[-C--:B------:R-:W-:Y:S02]  /*216b0*/  IADD3 R212, P4, PT, R196, R3.reuse, RZ ;  /* 0x00000003c4d47210 */ /* 0x080fe40007f9e0ff */
[-C--:B------:R-:W-:Y:S01]  /*216c0*/  LEA.HI.X.SX32 R215, R198, R2.reuse, 0x1, P3 ;  /* 0x00000002c6d77211 */ /* 0x080fe200018f0eff */
[----:B-1----:R-:W-:Y:S01]  /*216d0*/  VIADD R198, R197, UR8 ;  /* 0x00000008c5c67c36 */ /* 0x002fe20008000000 */
[----:B------:R-:W-:Y:S01]  /*216e0*/  LEA.HI.X.SX32 R213, R196, R2, 0x1, P4 ;  /* 0x00000002c4d57211 */ /* 0x000fe200020f0eff */
[----:B------:R-:W1:Y:S01]  /*216f0*/  LDCU UR8, c[0x0][0x39c] ;  /* 0x00007380ff0877ac */ /* 0x000e620008000800 */
[-C--:B------:R-:W-:Y:S01]  /*21700*/  IADD3 R210, P3, PT, R199, R3.reuse, RZ ;  /* 0x00000003c7d27210 */ /* 0x080fe20007f7e0ff */
[----:B------:R-:W-:Y:S01]  /*21710*/  VIADD R196, R198, UR13 ;  /* 0x0000000dc6c47c36 */ /* 0x000fe20008000000 */
[----:B------:R-:W-:-:S02]  /*21720*/  IADD3 R208, P4, PT, R197, R3, RZ ;  /* 0x00000003c5d07210 */ /* 0x000fc40007f9e0ff */
[-C--:B------:R-:W-:Y:S01]  /*21730*/  LEA.HI.X.SX32 R211, R199, R2.reuse, 0x1, P3 ;  /* 0x00000002c7d37211 */ /* 0x080fe200018f0eff */
[C---:B---3--:R-:W-:Y:S01]  /*21740*/  VIADD R199, R196.reuse, UR5 ;  /* 0x00000005c4c77c36 */ /* 0x048fe20008000000 */
[-C--:B------:R-:W-:Y:S01]  /*21750*/  LEA.HI.X.SX32 R209, R197, R2.reuse, 0x1, P4 ;  /* 0x00000002c5d17211 */ /* 0x080fe200020f0eff */
[----:B------:R-:W2:Y:S01]  /*21760*/  LDCU UR5, c[0x0][0x39c] ;  /* 0x00007380ff0577ac */ /* 0x000ea20008000800 */
[-C--:B------:R-:W-:Y:S01]  /*21770*/  IADD3 R204, P4, PT, R196, R3.reuse, RZ ;  /* 0x00000003c4cc7210 */ /* 0x080fe20007f9e0ff */
[----:B----4-:R-:W-:Y:S01]  /*21780*/  VIADD R197, R199, UR6 ;  /* 0x00000006c7c57c36 */ /* 0x010fe20008000000 */
[-C--:B------:R-:W-:Y:S01]  /*21790*/  IADD3 R206, P3, PT, R198, R3.reuse, RZ ;  /* 0x00000003c6ce7210 */ /* 0x080fe20007f7e0ff */
[----:B------:R-:W3:Y:S01]  /*217a0*/  LDCU UR6, c[0x0][0x39c] ;  /* 0x00007380ff0677ac */ /* 0x000ee20008000800 */
[-C--:B------:R-:W-:Y:S01]  /*217b0*/  LEA.HI.X.SX32 R205, R196, R2.reuse, 0x1, P4 ;  /* 0x00000002c4cd7211 */ /* 0x080fe200020f0eff */
[C---:B-----5:R-:W-:Y:S01]  /*217c0*/  VIADD R252, R197.reuse, UR7 ;  /* 0x00000007c5fc7c36 */ /* 0x060fe20008000000 */
[-C--:B------:R-:W-:Y:S01]  /*217d0*/  IADD3 R200, P4, PT, R197, R3.reuse, RZ ;  /* 0x00000003c5c87210 */ /* 0x080fe20007f9e0ff */
[----:B------:R-:W4:Y:S01]  /*217e0*/  LDCU UR7, c[0x0][0x39c] ;  /* 0x00007380ff0777ac */ /* 0x000f220008000800 */
[-C--:B------:R-:W-:Y:S01]  /*217f0*/  LEA.HI.X.SX32 R207, R198, R2.reuse, 0x1, P3 ;  /* 0x00000002c6cf7211 */ /* 0x080fe200018f0eff */
[----:B0-----:R-:W-:Y:S01]  /*21800*/  VIADD R132, R252, UR4 ;  /* 0x00000004fc847c36 */ /* 0x001fe20008000000 */
[----:B------:R-:W-:Y:S01]  /*21810*/  IADD3 R202, P3, PT, R199, R3, RZ ;  /* 0x00000003c7ca7210 */ /* 0x000fe20007f7e0ff */
[----:B------:R-:W0:Y:S01]  /*21820*/  LDCU UR4, c[0x0][0x39c] ;  /* 0x00007380ff0477ac */ /* 0x000e220008000800 */
[-C--:B------:R-:W-:Y:S01]  /*21830*/  LEA.HI.X.SX32 R201, R197, R2.reuse, 0x1, P4 ;  /* 0x00000002c5c97211 */ /* 0x080fe200020f0eff */
[----:B------:R-:W-:Y:S01]  /*21840*/  VIADD R197, R0, 0xd3 ;  /* 0x000000d300c57836 */ /* 0x000fe20000000000 */
[----:B------:R-:W-:-:S02]  /*21850*/  LEA.HI.X.SX32 R203, R199, R2, 0x1, P3 ;  /* 0x00000002c7cb7211 */ /* 0x000fc400018f0eff */
[-C--:B------:R-:W-:Y:S02]  /*21860*/  IADD3 R198, P3, PT, R252, R3.reuse, RZ ;  /* 0x00000003fcc67210 */ /* 0x080fe40007f7e0ff */
[----:B------:R-:W-:Y:S02]  /*21870*/  IADD3 R196, P4, PT, R132, R3, RZ ;  /* 0x0000000384c47210 */ /* 0x000fe40007f9e0ff */
[----:B-1----:R-:W-:Y:S02]  /*21880*/  ISETP.LT.AND P5, PT, R197, UR8, !P0 ;  /* 0x00000008c5007c0c */ /* 0x002fe4000c7a1270 */
[-C--:B------:R-:W-:Y:S02]  /*21890*/  LEA.HI.X.SX32 R199, R252, R2.reuse, 0x1, P3 ;  /* 0x00000002fcc77211 */ /* 0x080fe400018f0eff */
[----:B------:R-:W-:Y:S01]  /*218a0*/  LEA.HI.X.SX32 R197, R132, R2, 0x1, P4 ;  /* 0x0000000284c57211 */ /* 0x000fe200020f0eff */
[C---:B------:R-:W-:Y:S02]  /*218b0*/  VIADD R2, R0.reuse, 0xd4 ;  /* 0x000000d400027836 */ /* 0x040fe40000000000 */
[----:B------:R-:W-:Y:S01]  /*218c0*/  VIADD R3, R0, 0xd5 ;  /* 0x000000d500037836 */ /* 0x000fe20000000000 */
[----:B------:R-:W-:-:S02]  /*218d0*/  PRMT R252, R133, 0x9910, RZ ;  /* 0x0000991085fc7816 */ /* 0x000fc400000000ff */
[----:B------:R-:W5:Y:S01]  /*218e0*/  LDL.LU.64 R132, [R1+0x9f8] ;  /* 0x0009f80001847983 */ /* 0x000f620000300a00 */
[----:B--2---:R-:W-:Y:S01]  /*218f0*/  ISETP.LT.AND P4, PT, R2, UR5, !P0 ;  /* 0x0000000502007c0c */ /* 0x004fe2000c781270 */
[----:B------:R-:W1:Y:S01]  /*21900*/  LDCU UR5, c[0x0][0x39c] ;  /* 0x00007380ff0577ac */ /* 0x000e620008000800 */
[----:B---3--:R-:W-:Y:S01]  /*21910*/  ISETP.LT.AND P3, PT, R3, UR6, !P0 ;  /* 0x0000000603007c0c */ /* 0x008fe2000c761270 */
[----:B------:R-:W2:Y:S01]  /*21920*/  LDL.LU R2, [R1+0x14c] ;  /* 0x00014c0001027983 */ /* 0x000ea20000300800 */
[----:B------:R-:W-:Y:S01]  /*21930*/  SHF.R.S32.HI R252, RZ, 0x8, R252 ;  /* 0x00000008fffc7819 */ /* 0x000fe200000114fc */
[----:B------:R-:W3:Y:S02]  /*21940*/  LDCU UR6, c[0x0][0x39c] ;  /* 0x00007380ff0677ac */ /* 0x000ee40008000800 */
[----:B------:R-:W2:Y:S04]  /*21950*/  LDL.LU R3, [R1+0x148] ;  /* 0x0001480001037983 */ /* 0x000ea80000300800 */
[----:B------:R0:W-:Y:S04]  /*21960*/  @P1 STG.E.U8 desc[UR24][R140.64], R252 ;  /* 0x000000fc8c001986 */ /* 0x0001e8000c101118 */
[----:B0-----:R-:W3:Y:S01]  /*21970*/  LDL.LU.64 R140, [R1+0x9f0] ;  /* 0x0009f000018c7983 */ /* 0x001ee20000300a00 */
[----:B--2---:R-:W-:Y:S01]  /*21980*/  F2FP.SATFINITE.E5M2.F32.PACK_AB_MERGE_C R3, R2, R3, RZ ;  /* 0x000000030203723e */ /* 0x004fe200048060ff */
[----:B------:R-:W-:-:S05]  /*21990*/  VIADD R2, R0, 0xd6 ;  /* 0x000000d600027836 */ /* 0x000fca0000000000 */
[----:B------:R-:W-:Y:S01]  /*219a0*/  ISETP.LT.AND P1, PT, R2, UR4, !P0 ;  /* 0x0000000402007c0c */ /* 0x000fe2000c721270 */
[----:B------:R-:W0:Y:S01]  /*219b0*/  LDCU UR4, c[0x0][0x39c] ;  /* 0x00007380ff0477ac */ /* 0x000e220008000800 */
[----:B------:R-:W-:Y:S01]  /*219c0*/  VIADD R2, R0, 0xd7 ;  /* 0x000000d700027836 */ /* 0x000fe20000000000 */
[----:B------:R-:W-:Y:S01]  /*219d0*/  PRMT R252, R3, 0x9910, RZ ;  /* 0x0000991003fc7816 */ /* 0x000fe200000000ff */
[----:B------:R2:W-:Y:S03]  /*219e0*/  @P6 STG.E.U8 desc[UR24][R138.64], R3 ;  /* 0x000000038a006986 */ /* 0x0005e6000c101118 */
[----:B----4-:R-:W-:Y:S01]  /*219f0*/  ISETP.LT.AND P6, PT, R2, UR7, !P0 ;  /* 0x0000000702007c0c */ /* 0x010fe2000c7c1270 */
[----:B------:R-:W-:Y:S01]  /*21a00*/  VIADD R2, R0, 0xd8 ;  /* 0x000000d800027836 */ /* 0x000fe20000000000 */
[----:B------:R-:W-:Y:S01]  /*21a10*/  SHF.R.S32.HI R252, RZ, 0x8, R252 ;  /* 0x00000008fffc7819 */ /* 0x000fe200000114fc */
[----:B------:R-:W4:Y:S04]  /*21a20*/  LDCU UR7, c[0x0][0x39c] ;  /* 0x00007380ff0777ac */ /* 0x000f280008000800 */
[----:B------:R0:W-:Y:S01]  /*21a30*/  @P5 STG.E.U8 desc[UR24][R136.64], R252 ;  /* 0x000000fc88005986 */ /* 0x0001e2000c101118 */
[----:B--2---:R-:W-:-:S02]  /*21a40*/  F2FP.SATFINITE.E5M2.F32.PACK_AB_MERGE_C R3, R143, R142, RZ ;  /* 0x0000008e8f03723e */ /* 0x004fc400048060ff */
[----:B-1----:R-:W-:Y:S01]  /*21a50*/  ISETP.LT.AND P5, PT, R2, UR5, !P0 ;  /* 0x0000000502007c0c */ /* 0x002fe2000c7a1270 */
[----:B------:R-:W2:Y:S01]  /*21a60*/  LDL.LU.64 R138, [R1+0x9e8] ;  /* 0x0009e800018a7983 */ /* 0x000ea20000300a00 */
[----:B------:R-:W-:Y:S01]  /*21a70*/  VIADD R2, R0, 0xd9 ;  /* 0x000000d900027836 */ /* 0x000fe20000000000 */
[----:B------:R-:W1:Y:S02]  /*21a80*/  LDCU UR5, c[0x0][0x39c] ;  /* 0x00007380ff0577ac */ /* 0x000e640008000800 */
[----:B------:R4:W-:Y:S01]  /*21a90*/  @P4 STG.E.U8 desc[UR24][R134.64], R3 ;  /* 0x0000000386004986 */ /* 0x0009e2000c101118 */
[----:B0-----:R-:W-:-:S03]  /*21aa0*/  PRMT R252, R3, 0x9910, RZ ;  /* 0x0000991003fc7816 */ /* 0x001fc600000000ff */
[----:B------:R-:W2:Y:S01]  /*21ab0*/  LDL.LU.64 R136, [R1+0x9e0] ;  /* 0x0009e00001887983 */ /* 0x000ea20000300a00 */
[----:B------:R-:W-:Y:S01]  /*21ac0*/  ISETP.LT.AND P4, PT, R2, UR4, !P0 ;  /* 0x0000000402007c0c */ /* 0x000fe2000c781270 */
[----:B------:R-:W0:Y:S02]  /*21ad0*/  LDCU UR4, c[0x0][0x39c] ;  /* 0x00007380ff0477ac */ /* 0x000e240008000800 */
[----:B----4-:R-:W4:Y:S04]  /*21ae0*/  LDL.LU R3, [R1+0x15c] ;  /* 0x00015c0001037983 */ /* 0x010f280000300800 */
[----:B------:R-:W2:Y:S04]  /*21af0*/  LDL.LU R142, [R1+0x168] ;  /* 0x00016800018e7983 */ /* 0x000ea80000300800 */
[----:B------:R-:W2:Y:S04]  /*21b00*/  LDL.LU R143, [R1+0x16c] ;  /* 0x00016c00018f7983 */ /* 0x000ea80000300800 */
[----:B------:R-:W2:Y:S04]  /*21b10*/  LDL.LU.64 R134, [R1+0x9d8] ;  /* 0x0009d80001867983 */ /* 0x000ea80000300a00 */
[----:B------:R-:W4:Y:S01]  /*21b20*/  LDL.LU R2, [R1+0x158] ;  /* 0x0001580001027983 */ /* 0x000f220000300800 */
[----:B------:R-:W-:-:S05]  /*21b30*/  SHF.R.S32.HI R252, RZ, 0x8, R252 ;  /* 0x00000008fffc7819 */ /* 0x000fca00000114fc */
[----:B-----5:R5:W-:Y:S04]  /*21b40*/  @P3 STG.E.U8 desc[UR24][R132.64], R252 ;  /* 0x000000fc84003986 */ /* 0x020be8000c101118 */
[----:B-----5:R-:W5:Y:S01]  /*21b50*/  LDL.LU.64 R132, [R1+0x9d0] ;  /* 0x0009d00001847983 */ /* 0x020f620000300a00 */
[----:B----4-:R-:W-:Y:S01]  /*21b60*/  F2FP.SATFINITE.E5M2.F32.PACK_AB_MERGE_C R3, R3, R2, RZ ;  /* 0x000000020303723e */ /* 0x010fe200048060ff */
[----:B------:R-:W-:-:S05]  /*21b70*/  VIADD R2, R0, 0xda ;  /* 0x000000da00027836 */ /* 0x000fca0000000000 */
[----:B---3--:R-:W-:Y:S01]  /*21b80*/  ISETP.LT.AND P3, PT, R2, UR6, !P0 ;  /* 0x0000000602007c0c */ /* 0x008fe2000c761270 */
[----:B------:R-:W-:Y:S01]  /*21b90*/  VIADD R2, R0, 0xdb ;  /* 0x000000db00027836 */ /* 0x000fe20000000000 */
[----:B------:R-:W-:Y:S01]  /*21ba0*/  PRMT R252, R3, 0x9910, RZ ;  /* 0x0000991003fc7816 */ /* 0x000fe200000000ff */
[----:B------:R3:W-:Y:S01]  /*21bb0*/  @P1 STG.E.U8 desc[UR24][R140.64], R3 ;  /* 0x000000038c001986 */ /* 0x0007e2000c101118 */
[----:B------:R-:W4:Y:S02]  /*21bc0*/  LDCU UR6, c[0x0][0x39c] ;  /* 0x00007380ff0677ac */ /* 0x000f240008000800 */
[----:B-1----:R-:W-:Y:S02]  /*21bd0*/  ISETP.LT.AND P1, PT, R2, UR5, !P0 ;  /* 0x0000000502007c0c */ /* 0x002fe4000c721270 */
[----:B------:R-:W-:Y:S01]  /*21be0*/  SHF.R.S32.HI R252, RZ, 0x8, R252 ;  /* 0x00000008fffc7819 */ /* 0x000fe200000114fc */
[----:B------:R-:W1:Y:S01]  /*21bf0*/  LDCU UR5, c[0x0][0x39c] ;  /* 0x00007380ff0577ac */ /* 0x000e620008000800 */
[----:B---3--:R-:W3:Y:S04]  /*21c00*/  LDL.LU R3, [R1+0x164] ;  /* 0x0001640001037983 */ /* 0x008ee80000300800 */
[----:B------:R-:W3:Y:S04]  /*21c10*/  LDL.LU.64 R140, [R1+0x9c8] ;  /* 0x0009c800018c7983 */ /* 0x000ee80000300a00 */
[----:B------:R-:W3:Y:S04]  /*21c20*/  LDL.LU R2, [R1+0x160] ;  /* 0x0001600001027983 */ /* 0x000ee80000300800 */
[----:B--2---:R2:W-:Y:S04]  /*21c30*/  @P6 STG.E.U8 desc[UR24][R138.64], R252 ;  /* 0x000000fc8a006986 */ /* 0x0045e8000c101118 */
[----:B--2---:R-:W2:Y:S01]  /*21c40*/  LDL.LU.64 R138, [R1+0x9c0] ;  /* 0x0009c000018a7983 */ /* 0x004ea20000300a00 */
[----:B---3--:R-:W-:Y:S01]  /*21c50*/  F2FP.SATFINITE.E5M2.F32.PACK_AB_MERGE_C R3, R3, R2, RZ ;  /* 0x000000020303723e */ /* 0x008fe200048060ff */
[----:B------:R-:W-:-:S05]  /*21c60*/  VIADD R2, R0, 0xdc ;  /* 0x000000dc00027836 */ /* 0x000fca0000000000 */
[----:B0-----:R-:W-:Y:S01]  /*21c70*/  ISETP.LT.AND P6, PT, R2, UR4, !P0 ;  /* 0x0000000402007c0c */ /* 0x001fe2000c7c1270 */
        /* <DEDUP_REMOVED lines=9> */
[----:B---3--:R-:W-:-:S02]  /*21d10*/  F2FP.SATFINITE.E5M2.F32.PACK_AB_MERGE_C R3, R143, R142, RZ ;  /* 0x0000008e8f03723e */ /* 0x008fc400048060ff */
[----:B-1----:R-:W-:Y:S01]  /*21d20*/  ISETP.LT.AND P4, PT, R2, UR5, !P0 ;  /* 0x0000000502007c0c */ /* 0x002fe2000c781270 */
[----:B------:R-:W3:Y:S01]  /*21d30*/  LDL.LU.64 R136, [R1+0x9b8] ;  /* 0x0009b80001887983 */ /* 0x000ee20000300a00 */
[----:B------:R-:W-:Y:S01]  /*21d40*/  VIADD R2, R0, 0xdf ;  /* 0x000000df00027836 */ /* 0x000fe20000000000 */
[----:B------:R-:W1:Y:S02]  /*21d50*/  LDCU UR5, c[0x0][0x39c] ;  /* 0x00007380ff0577ac */ /* 0x000e640008000800 */
[----:B-----5:R5:W-:Y:S01]  /*21d60*/  @P3 STG.E.U8 desc[UR24][R132.64], R3 ;  /* 0x0000000384003986 */ /* 0x020be2000c101118 */
[----:B0-----:R-:W-:-:S03]  /*21d70*/  PRMT R252, R3, 0x9910, RZ ;  /* 0x0000991003fc7816 */ /* 0x001fc600000000ff */
[----:B------:R-:W2:Y:S01]  /*21d80*/  LDL.LU.64 R134, [R1+0x9b0] ;  /* 0x0009b00001867983 */ /* 0x000ea20000300a00 */
[----:B------:R-:W-:Y:S01]  /*21d90*/  ISETP.LT.AND P3, PT, R2, UR4, !P0 ;  /* 0x0000000402007c0c */ /* 0x000fe2000c761270 */
[----:B------:R-:W0:Y:S02]  /*21da0*/  LDCU UR4, c[0x0][0x39c] ;  /* 0x00007380ff0477ac */ /* 0x000e240008000800 */
[----:B-----5:R-:W5:Y:S04]  /*21db0*/  LDL.LU R3, [R1+0x174] ;  /* 0x0001740001037983 */ /* 0x020f680000300800 */
[----:B------:R-:W2:Y:S04]  /*21dc0*/  LDL.LU R142, [R1+0x180] ;  /* 0x00018000018e7983 */ /* 0x000ea80000300800 */
[----:B------:R-:W2:Y:S04]  /*21dd0*/  LDL.LU R143, [R1+0x184] ;  /* 0x00018400018f7983 */ /* 0x000ea80000300800 */
[----:B------:R-:W2:Y:S04]  /*21de0*/  LDL.LU.64 R132, [R1+0x9a8] ;  /* 0x0009a80001847983 */ /* 0x000ea80000300a00 */
[----:B------:R-:W5:Y:S01]  /*21df0*/  LDL.LU R2, [R1+0x170] ;  /* 0x0001700001027983 */ /* 0x000f620000300800 */
[----:B------:R-:W-:-:S05]  /*21e00*/  SHF.R.S32.HI R252, RZ, 0x8, R252 ;  /* 0x00000008fffc7819 */ /* 0x000fca00000114fc */
[----:B------:R0:W-:Y:S04]  /*21e10*/  @P1 STG.E.U8 desc[UR24][R140.64], R252 ;  /* 0x000000fc8c001986 */ /* 0x0001e8000c101118 */
[----:B0-----:R-:W3:Y:S01]  /*21e20*/  LDL.LU.64 R140, [R1+0x9a0] ;  /* 0x0009a000018c7983 */ /* 0x001ee20000300a00 */
[----:B-----5:R-:W-:Y:S01]  /*21e30*/  F2FP.SATFINITE.E5M2.F32.PACK_AB_MERGE_C R3, R3, R2, RZ ;  /* 0x000000020303723e */ /* 0x020fe200048060ff */
[----:B------:R-:W-:-:S05]  /*21e40*/  VIADD R2, R0, 0xe0 ;  /* 0x000000e000027836 */ /* 0x000fca0000000000 */
[----:B----4-:R-:W-:Y:S01]  /*21e50*/  ISETP.LT.AND P1, PT, R2, UR6, !P0 ;  /* 0x0000000602007c0c */ /* 0x010fe2000c721270 */
[----:B------:R-:W-:Y:S01]  /*21e60*/  VIADD R2, R0, 0xe1 ;  /* 0x000000e100027836 */ /* 0x000fe20000000000 */
[----:B------:R-:W-:Y:S01]  /*21e70*/  PRMT R252, R3, 0x9910, RZ ;  /* 0x0000991003fc7816 */ /* 0x000fe200000000ff */
[----:B--2---:R0:W-:Y:S01]  /*21e80*/  @P6 STG.E.U8 desc[UR24][R138.64], R3 ;  /* 0x000000038a006986 */ /* 0x0041e2000c101118 */
[----:B------:R-:W2:Y:S02]  /*21e90*/  LDCU UR6, c[0x0][0x39c] ;  /* 0x00007380ff0677ac */ /* 0x000ea40008000800 */
[----:B-1----:R-:W-:Y:S02]  /*21ea0*/  ISETP.LT.AND P6, PT, R2, UR5, !P0 ;  /* 0x0000000502007c0c */ /* 0x002fe4000c7c1270 */
[----:B------:R-:W-:Y:S01]  /*21eb0*/  SHF.R.S32.HI R252, RZ, 0x8, R252 ;  /* 0x00000008fffc7819 */ /* 0x000fe200000114fc */
[----:B------:R-:W1:Y:S01]  /*21ec0*/  LDCU UR5, c[0x0][0x39c] ;  /* 0x00007380ff0577ac */ /* 0x000e620008000800 */
[----:B0-----:R-:W4:Y:S04]  /*21ed0*/  LDL.LU R3, [R1+0x17c] ;  /* 0x00017c0001037983 */ /* 0x001f280000300800 */
[----:B------:R-:W5:Y:S04]  /*21ee0*/  LDL.LU.64 R138, [R1+0x998] ;  /* 0x00099800018a7983 */ /* 0x000f680000300a00 */
[----:B------:R-:W4:Y:S04]  /*21ef0*/  LDL.LU R2, [R1+0x178] ;  /* 0x0001780001027983 */ /* 0x000f280000300800 */
[----:B---3--:R0:W-:Y:S04]  /*21f00*/  @P5 STG.E.U8 desc[UR24][R136.64], R252 ;  /* 0x000000fc88005986 */ /* 0x0081e8000c101118 */
[----:B0-----:R-:W3:Y:S01]  /*21f10*/  LDL.LU.64 R136, [R1+0x990] ;  /* 0x0009900001887983 */ /* 0x001ee20000300a00 */
[----:B----4-:R-:W-:Y:S01]  /*21f20*/  F2FP.SATFINITE.E5M2.F32.PACK_AB_MERGE_C R3, R3, R2, RZ ;  /* 0x000000020303723e */ /* 0x010fe200048060ff */
[----:B------:R-:W-:-:S05]  /*21f30*/  VIADD R2, R0, 0xe2 ;  /* 0x000000e200027836 */ /* 0x000fca0000000000 */
[----:B------:R-:W-:Y:S01]  /*21f40*/  ISETP.LT.AND P5, PT, R2, UR4, !P0 ;  /* 0x0000000402007c0c */ /* 0x000fe2000c7a1270 */
[----:B------:R-:W0:Y:S01]  /*21f50*/  LDCU UR4, c[0x0][0x39c] ;  /* 0x00007380ff0477ac */ /* 0x000e220008000800 */
[----:B------:R-:W-:Y:S01]  /*21f60*/  VIADD R2, R0, 0xe3 ;  /* 0x000000e300027836 */ /* 0x000fe20000000000 */
[----:B------:R-:W-:Y:S01]  /*21f70*/  PRMT R252, R3, 0x9910, RZ ;  /* 0x0000991003fc7816 */ /* 0x000fe200000000ff */
[----:B------:R4:W-:Y:S03]  /*21f80*/  @P4 STG.E.U8 desc[UR24][R134.64], R3 ;  /* 0x0000000386004986 */ /* 0x0009e6000c101118 */
[----:B--2---:R-:W-:Y:S01]  /*21f90*/  ISETP.LT.AND P4, PT, R2, UR6, !P0 ;  /* 0x0000000602007c0c */ /* 0x004fe2000c781270 */
[----:B------:R-:W-:Y:S01]  /*21fa0*/  VIADD R2, R0, 0xe4 ;  /* 0x000000e400027836 */ /* 0x000fe20000000000 */
[----:B------:R-:W-:Y:S01]  /*21fb0*/  SHF.R.S32.HI R252, RZ, 0x8, R252 ;  /* 0x00000008fffc7819 */ /* 0x000fe200000114fc */
[----:B------:R-:W2:Y:S04]  /*21fc0*/  LDCU UR6, c[0x0][0x39c] ;  /* 0x00007380ff0677ac */ /* 0x000ea80008000800 */
[----:B------:R0:W-:Y:S01]  /*21fd0*/  @P3 STG.E.U8 desc[UR24][R132.64], R252 ;  /* 0x000000fc84003986 */ /* 0x0001e2000c101118 */
[----:B----4-:R-:W-:-:S02]  /*21fe0*/  F2FP.SATFINITE.E5M2.F32.PACK_AB_MERGE_C R3, R143, R142, RZ ;  /* 0x0000008e8f03723e */ /* 0x010fc400048060ff */
[----:B-1----:R-:W-:Y:S01]  /*21ff0*/  ISETP.LT.AND P3, PT, R2, UR5, !P0 ;  /* 0x0000000502007c0c */ /* 0x002fe2000c761270 */
[----:B------:R-:W4:Y:S01]  /*22000*/  LDL.LU.64 R134, [R1+0x988] ;  /* 0x0009880001867983 */ /* 0x000f220000300a00 */
[----:B------:R-:W-:Y:S01]  /*22010*/  VIADD R2, R0, 0xe5 ;  /* 0x000000e500027836 */ /* 0x000fe20000000000 */
[----:B------:R-:W1:Y:S02]  /*22020*/  LDCU UR5, c[0x0][0x39c] ;  /* 0x00007380ff0577ac */ /* 0x000e640008000800 */
[----:B------:R2:W-:Y:S01]  /*22030*/  @P1 STG.E.U8 desc[UR24][R140.64], R3 ;  /* 0x000000038c001986 */ /* 0x0005e2000c101118 */
[----:B0-----:R-:W-:-:S03]  /*22040*/  PRMT R252, R3, 0x9910, RZ ;  /* 0x0000991003fc7816 */ /* 0x001fc600000000ff */
[----:B------:R-:W3:Y:S01]  /*22050*/  LDL.LU.64 R132, [R1+0x980] ;  /* 0x0009800001847983 */ /* 0x000ee20000300a00 */
[----:B------:R-:W-:Y:S01]  /*22060*/  ISETP.LT.AND P1, PT, R2, UR4, !P0 ;  /* 0x0000000402007c0c */ /* 0x000fe2000c721270 */
[----:B------:R-:W0:Y:S02]  /*22070*/  LDCU UR4, c[0x0][0x39c] ;  /* 0x00007380ff0477ac */ /* 0x000e240008000800 */
[----:B--2---:R-:W2:Y:S04]  /*22080*/  LDL.LU R3, [R1+0x18c] ;  /* 0x00018c0001037983 */ /* 0x004ea80000300800 */
[----:B------:R-:W2:Y:S04]  /*22090*/  LDL.LU R142, [R1+0x198] ;  /* 0x00019800018e7983 */ /* 0x000ea80000300800 */
[----:B------:R-:W2:Y:S04]  /*220a0*/  LDL.LU R143, [R1+0x19c] ;  /* 0x00019c00018f7983 */ /* 0x000ea80000300800 */
[----:B------:R-:W2:Y:S04]  /*220b0*/  LDL.LU.64 R140, [R1+0x978] ;  /* 0x00097800018c7983 */ /* 0x000ea80000300a00 */
[----:B------:R-:W2:Y:S01]  /*220c0*/  LDL.LU R2, [R1+0x188] ;  /* 0x0001880001027983 */ /* 0x000ea20000300800 */
[----:B------:R-:W-:-:S05]  /*220d0*/  SHF.R.S32.HI R252, RZ, 0x8, R252 ;  /* 0x00000008fffc7819 */ /* 0x000fca00000114fc */
[----:B-----5:R5:W-:Y:S04]  /*220e0*/  @P6 STG.E.U8 desc[UR24][R138.64], R252 ;  /* 0x000000fc8a006986 */ /* 0x020be8000c101118 */
[----:B-----5:R-:W5:Y:S01]  /*220f0*/  LDL.LU.64 R138, [R1+0x970] ;  /* 0x00097000018a7983 */ /* 0x020f620000300a00 */
[----:B--2---:R-:W-:Y:S01]  /*22100*/  F2FP.SATFINITE.E5M2.F32.PACK_AB_MERGE_C R3, R3, R2, RZ ;  /* 0x000000020303723e */ /* 0x004fe200048060ff */
[----:B------:R-:W-:-:S05]  /*22110*/  VIADD R2, R0, 0xe6 ;  /* 0x000000e600027836 */ /* 0x000fca0000000000 */
[----:B------:R-:W-:Y:S01]  /*22120*/  ISETP.LT.AND P6, PT, R2, UR6, !P0 ;  /* 0x0000000602007c0c */ /* 0x000fe2000c7c1270 */
[----:B------:R-:W-:Y:S01]  /*22130*/  VIADD R2, R0, 0xe7 ;  /* 0x000000e700027836 */ /* 0x000fe20000000000 */
[----:B------:R-:W-:Y:S01]  /*22140*/  PRMT R252, R3, 0x9910, RZ ;  /* 0x0000991003fc7816 */ /* 0x000fe200000000ff */
[----:B---3--:R2:W-:Y:S01]  /*22150*/  @P5 STG.E.U8 desc[UR24][R136.64], R3 ;  /* 0x0000000388005986 */ /* 0x0085e2000c101118 */
[----:B------:R-:W3:Y:S02]  /*22160*/  LDCU UR6, c[0x0][0x39c] ;  /* 0x00007380ff0677ac */ /* 0x000ee40008000800 */
[----:B-1----:R-:W-:Y:S02]  /*22170*/  ISETP.LT.AND P5, PT, R2, UR5, !P0 ;  /* 0x0000000502007c0c */ /* 0x002fe4000c7a1270 */
[----:B------:R-:W-:Y:S01]  /*22180*/  SHF.R.S32.HI R252, RZ, 0x8, R252 ;  /* 0x00000008fffc7819 */ /* 0x000fe200000114fc */
[----:B------:R-:W1:Y:S01]  /*22190*/  LDCU UR5, c[0x0][0x39c] ;  /* 0x00007380ff0577ac */ /* 0x000e620008000800 */
[----:B--2---:R-:W2:Y:S04]  /*221a0*/  LDL.LU R3, [R1+0x194] ;  /* 0x0001940001037983 */ /* 0x004ea80000300800 */
[----:B------:R-:W2:Y:S04]  /*221b0*/  LDL.LU.64 R136, [R1+0x968] ;  /* 0x0009680001887983 */ /* 0x000ea80000300a00 */
[----:B------:R-:W2:Y:S04]  /*221c0*/  LDL.LU R2, [R1+0x190] ;  /* 0x0001900001027983 */ /* 0x000ea80000300800 */
[----:B----4-:R4:W-:Y:S04]  /*221d0*/  @P4 STG.E.U8 desc[UR24][R134.64], R252 ;  /* 0x000000fc86004986 */ /* 0x0109e8000c101118 */
[----:B----4-:R-:W4:Y:S01]  /*221e0*/  LDL.LU.64 R134, [R1+0x960] ;  /* 0x0009600001867983 */ /* 0x010f220000300a00 */
[----:B--2---:R-:W-:Y:S01]  /*221f0*/  F2FP.SATFINITE.E5M2.F32.PACK_AB_MERGE_C R3, R3, R2, RZ ;  /* 0x000000020303723e */ /* 0x004fe200048060ff */
[----:B------:R-:W-:-:S05]  /*22200*/  VIADD R2, R0, 0xe8 ;  /* 0x000000e800027836 */ /* 0x000fca0000000000 */
[----:B0-----:R-:W-:Y:S01]  /*22210*/  ISETP.LT.AND P4, PT, R2, UR4, !P0 ;  /* 0x0000000402007c0c */ /* 0x001fe2000c781270 */
[----:B------:R-:W0:Y:S01]  /*22220*/  LDCU UR4, c[0x0][0x39c] ;  /* 0x00007380ff0477ac */ /* 0x000e220008000800 */
[----:B------:R-:W-:Y:S01]  /*22230*/  VIADD R2, R0, 0xe9 ;  /* 0x000000e900027836 */ /* 0x000fe20000000000 */
[----:B------:R-:W-:Y:S01]  /*22240*/  PRMT R252, R3, 0x9910, RZ ;  /* 0x0000991003fc7816 */ /* 0x000fe200000000ff */
[----:B------:R2:W-:Y:S03]  /*22250*/  @P3 STG.E.U8 desc[UR24][R132.64], R3 ;  /* 0x0000000384003986 */ /* 0x0005e6000c101118 */
[----:B---3--:R-:W-:Y:S01]  /*22260*/  ISETP.LT.AND P3, PT, R2, UR6, !P0 ;  /* 0x0000000602007c0c */ /* 0x008fe2000c761270 */
[----:B------:R-:W-:Y:S01]  /*22270*/  VIADD R2, R0, 0xea ;  /* 0x000000ea00027836 */ /* 0x000fe20000000000 */
[----:B------:R-:W-:Y:S01]  /*22280*/  SHF.R.S32.HI R252, RZ, 0x8, R252 ;  /* 0x00000008fffc7819 */ /* 0x000fe200000114fc */
[----:B------:R-:W3:Y:S04]  /*22290*/  LDCU UR6, c[0x0][0x39c] ;  /* 0x00007380ff0677ac */ /* 0x000ee80008000800 */
[----:B------:R0:W-:Y:S01]  /*222a0*/  @P1 STG.E.U8 desc[UR24][R140.64], R252 ;  /* 0x000000fc8c001986 */ /* 0x0001e2000c101118 */
[----:B--2---:R-:W-:-:S02]  /*222b0*/  F2FP.SATFINITE.E5M2.F32.PACK_AB_MERGE_C R3, R143, R142, RZ ;  /* 0x0000008e8f03723e */ /* 0x004fc400048060ff */
[----:B-1----:R-:W-:Y:S01]  /*222c0*/  ISETP.LT.AND P1, PT, R2, UR5, !P0 ;  /* 0x0000000502007c0c */ /* 0x002fe2000c721270 */
[----:B------:R-:W2:Y:S01]  /*222d0*/  LDL.LU.64 R132, [R1+0x958] ;  /* 0x0009580001847983 */ /* 0x000ea20000300a00 */
        /* <DEDUP_REMOVED lines=14> */
[----:B0-----:R-:W2:Y:S01]  /*223c0*/  LDL.LU.64 R136, [R1+0x940] ;  /* 0x0009400001887983 */ /* 0x001ea20000300a00 */
[----:B-----5:R-:W-:Y:S01]  /*223d0*/  F2FP.SATFINITE.E5M2.F32.PACK_AB_MERGE_C R3, R3, R2, RZ ;  /* 0x000000020303723e */ /* 0x020fe200048060ff */
[----:B------:R-:W-:-:S05]  /*223e0*/  VIADD R2, R0, 0xec ;  /* 0x000000ec00027836 */ /* 0x000fca0000000000 */
[----:B---3--:R-:W-:Y:S01]  /*223f0*/  ISETP.LT.AND P5, PT, R2, UR6, !P0 ;  /* 0x0000000602007c0c */ /* 0x008fe2000c7a1270 */
[----:B------:R-:W-:Y:S01]  /*22400*/  VIADD R2, R0, 0xed ;  /* 0x000000ed00027836 */ /* 0x000fe20000000000 */
[----:B------:R-:W-:Y:S01]  /*22410*/  PRMT R252, R3, 0x9910, RZ ;  /* 0x0000991003fc7816 */ /* 0x000fe200000000ff */
[----:B----4-:R0:W-:Y:S01]  /*22420*/  @P4 STG.E.U8 desc[UR24][R134.64], R3 ;  /* 0x0000000386004986 */ /* 0x0101e2000c101118 */
[----:B------:R-:W3:Y:S02]  /*22430*/  LDCU UR6, c[0x0][0x39c] ;  /* 0x00007380ff0677ac */ /* 0x000ee40008000800 */
[----:B-1----:R-:W-:Y:S02]  /*22440*/  ISETP.LT.AND P4, PT, R2, UR5, !P0 ;  /* 0x0000000502007c0c */ /* 0x002fe4000c781270 */
[----:B------:R-:W-:Y:S01]  /*22450*/  SHF.R.S32.HI R252, RZ, 0x8, R252 ;  /* 0x00000008fffc7819 */ /* 0x000fe200000114fc */
[----:B------:R-:W1:Y:S01]  /*22460*/  LDCU UR5, c[0x0][0x39c] ;  /* 0x00007380ff0577ac */ /* 0x000e620008000800 */
[----:B0-----:R-:W4:Y:S04]  /*22470*/  LDL.LU R3, [R1+0x1ac] ;  /* 0x0001ac0001037983 */ /* 0x001f280000300800 */
[----:B------:R-:W5:Y:S04]  /*22480*/  LDL.LU.64 R134, [R1+0x938] ;  /* 0x0009380001867983 */ /* 0x000f680000300a00 */
[----:B------:R-:W4:Y:S04]  /*22490*/  LDL.LU R2, [R1+0x1a8] ;  /* 0x0001a80001027983 */ /* 0x000f280000300800 */
[----:B--2---:R0:W-:Y:S04]  /*224a0*/  @P3 STG.E.U8 desc[UR24][R132.64], R252 ;  /* 0x000000fc84003986 */ /* 0x0041e8000c101118 */
[----:B0-----:R-:W2:Y:S01]  /*224b0*/  LDL.LU.64 R132, [R1+0x930] ;  /* 0x0009300001847983 */ /* 0x001ea20000300a00 */
[----:B----4-:R-:W-:Y:S01]  /*224c0*/  F2FP.SATFINITE.E5M2.F32.PACK_AB_MERGE_C R3, R3, R2, RZ ;  /* 0x000000020303723e */ /* 0x010fe200048060ff */
[----:B------:R-:W-:-:S05]  /*224d0*/  VIADD R2, R0, 0xee ;  /* 0x000000ee00027836 */ /* 0x000fca0000000000 */
[----:B------:R-:W-:Y:S01]  /*224e0*/  ISETP.LT.AND P3, PT, R2, UR4, !P0 ;  /* 0x0000000402007c0c */ /* 0x000fe2000c761270 */
        /* <DEDUP_REMOVED lines=29> */
[----:B---3--:R-:W-:Y:S01]  /*226c0*/  ISETP.LT.AND P4, PT, R2, UR6, !P0 ;  /* 0x0000000602007c0c */ /* 0x008fe2000c781270 */
[----:B------:R-:W-:Y:S01]  /*226d0*/  VIADD R2, R0, 0xf3 ;  /* 0x000000f300027836 */ /* 0x000fe20000000000 */
[----:B------:R-:W-:Y:S01]  /*226e0*/  PRMT R252, R3, 0x9910, RZ ;  /* 0x0000991003fc7816 */ /* 0x000fe200000000ff */
[----:B------:R2:W-:Y:S01]  /*226f0*/  @P3 STG.E.U8 desc[UR24][R132.64], R3 ;  /* 0x0000000384003986 */ /* 0x0005e2000c101118 */
        /* <DEDUP_REMOVED lines=71> */
[----:B------:R-:W2:Y:S01]  /*22b70*/  LDL.LU.64 R142, [R1+0x8c0] ;  /* 0x0008c000018e7983 */ /* 0x000ea20000300a00 */
[----:B0-----:R-:W-:-:S03]  /*22b80*/  PRMT R252, R3, 0x9910, RZ ;  /* 0x0000991003fc7816 */ /* 0x001fc600000000ff */
[----:B------:R0:W-:Y:S01]  /*22b90*/  @P3 STG.E.U8 desc[UR24][R132.64], R3 ;  /* 0x0000000384003986 */ /* 0x0001e2000c101118 */
[----:B------:R-:W-:Y:S01]  /*22ba0*/  ISETP.LT.AND P3, PT, R2, UR4, !P0 ;  /* 0x0000000402007c0c */ /* 0x000fe2000c761270 */
[----:B------:R-:W1:Y:S02]  /*22bb0*/  LDCU UR4, c[0x0][0x39c] ;  /* 0x00007380ff0477ac */ /* 0x000e640008000800 */
[----:B0-----:R-:W2:Y:S04]  /*22bc0*/  LDL.LU R3, [R1+0x1ec] ;  /* 0x0001ec0001037983 */ /* 0x001ea80000300800 */
[----:B------:R-:W2:Y:S04]  /*22bd0*/  LDL.LU R132, [R1+0x1f8] ;  /* 0x0001f80001847983 */ /* 0x000ea80000300800 */
[----:B------:R-:W2:Y:S04]  /*22be0*/  LDL.LU R133, [R1+0x1fc] ;  /* 0x0001fc0001857983 */ /* 0x000ea80000300800 */
[----:B------:R-:W2:Y:S04]  /*22bf0*/  LDL.LU.64 R134, [R1+0x8b8] ;  /* 0x0008b80001867983 */ /* 0x000ea80000300a00 */
[----:B------:R-:W2:Y:S01]  /*22c00*/  LDL.LU R2, [R1+0x1e8] ;  /* 0x0001e80001027983 */ /* 0x000ea20000300800 */
[----:B------:R-:W-:-:S05]  /*22c10*/  SHF.R.S32.HI R252, RZ, 0x8, R252 ;  /* 0x00000008fffc7819 */ /* 0x000fca00000114fc */
[----:B-----5:R0:W-:Y:S04]  /*22c20*/  @P1 STG.E.U8 desc[UR24][R140.64], R252 ;  /* 0x000000fc8c001986 */ /* 0x0201e8000c101118 */
[----:B0-----:R-:W5:Y:S01]  /*22c30*/  LDL.LU.64 R140, [R1+0x8b0] ;  /* 0x0008b000018c7983 */ /* 0x001f620000300a00 */
[----:B--2---:R-:W-:Y:S01]  /*22c40*/  F2FP.SATFINITE.E5M2.F32.PACK_AB_MERGE_C R3, R3, R2, RZ ;  /* 0x000000020303723e */ /* 0x004fe200048060ff */
[----:B------:R-:W-:-:S05]  /*22c50*/  VIADD R2, R0, 0xfe ;  /* 0x000000fe00027836 */ /* 0x000fca0000000000 */
[----:B---3--:R-:W-:Y:S01]  /*22c60*/  ISETP.LT.AND P1, PT, R2, UR6, !P0 ;  /* 0x0000000602007c0c */ /* 0x008fe2000c721270 */
[----:B------:R-:W-:Y:S01]  /*22c70*/  VIADD R2, R0, 0xff ;  /* 0x000000ff00027836 */ /* 0x000fe20000000000 */
[----:B------:R-:W-:Y:S01]  /*22c80*/  PRMT R252, R3, 0x9910, RZ ;  /* 0x0000991003fc7816 */ /* 0x000fe200000000ff */
[----:B------:R0:W-:Y:S01]  /*22c90*/  @P6 STG.E.U8 desc[UR24][R138.64], R3 ;  /* 0x000000038a006986 */ /* 0x0001e2000c101118 */
[----:B------:R-:W2:Y:S02]  /*22ca0*/  LDCU UR6, c[0x0][0x39c] ;  /* 0x00007380ff0677ac */ /* 0x000ea40008000800 */
[----:B-1----:R-:W-:Y:S02]  /*22cb0*/  ISETP.LT.AND P6, PT, R2, UR5, !P0 ;  /* 0x0000000502007c0c */ /* 0x002fe4000c7c1270 */
[----:B------:R-:W-:Y:S01]  /*22cc0*/  SHF.R.S32.HI R252, RZ, 0x8, R252 ;  /* 0x00000008fffc7819 */ /* 0x000fe200000114fc */
[----:B------:R-:W1:Y:S01]  /*22cd0*/  LDCU UR5, c[0x0][0x39c] ;  /* 0x00007380ff0577ac */ /* 0x000e620008000800 */
[----:B0-----:R-:W3:Y:S04]  /*22ce0*/  LDL.LU R3, [R1+0x1f4] ;  /* 0x0001f40001037983 */ /* 0x001ee80000300800 */
[----:B------:R-:W2:Y:S04]  /*22cf0*/  LDL.LU.64 R138, [R1+0x8a8] ;  /* 0x0008a800018a7983 */ /* 0x000ea80000300a00 */
[----:B------:R-:W3:Y:S04]  /*22d00*/  LDL.LU R2, [R1+0x1f0] ;  /* 0x0001f00001027983 */ /* 0x000ee80000300800 */
[----:B----4-:R0:W-:Y:S04]  /*22d10*/  @P5 STG.E.U8 desc[UR24][R136.64], R252 ;  /* 0x000000fc88005986 */ /* 0x0101e8000c101118 */
[----:B0-----:R-:W4:Y:S01]  /*22d20*/  LDL.LU.64 R136, [R1+0x8a0] ;  /* 0x0008a00001887983 */ /* 0x001f220000300a00 */
[----:B---3--:R-:W-:Y:S01]  /*22d30*/  F2FP.SATFINITE.E5M2.F32.PACK_AB_MERGE_C R3, R3, R2, RZ ;  /* 0x000000020303723e */ /* 0x008fe200048060ff */
        /* <DEDUP_REMOVED lines=11> */
[----:B-1----:R-:W-:-:S02]  /*22df0*/  ISETP.LT.AND P3, PT, R2, UR5, !P0 ;  /* 0x0000000502007c0c */ /* 0x002fc4000c761270 */
[----:B---3--:R-:W-:Y:S01]  /*22e00*/  F2FP.SATFINITE.E5M2.F32.PACK_AB_MERGE_C R3, R133, R132, RZ ;  /* 0x000000848503723e */ /* 0x008fe200048060ff */
[----:B------:R-:W-:Y:S01]  /*22e10*/  VIADD R2, R0, 0x103 ;  /* 0x0000010300027836 */ /* 0x000fe20000000000 */
[----:B------:R-:W3:Y:S01]  /*22e20*/  LDL.LU.64 R142, [R1+0xd50] ;  /* 0x000d5000018e7983 */ /* 0x000ee20000300a00 */
[----:B------:R-:W1:Y:S03]  /*22e30*/  LDCU UR5, c[0x0][0x39c] ;  /* 0x00007380ff0577ac */ /* 0x000e660008000800 */
[----:B------:R-:W2:Y:S01]  /*22e40*/  LDL.LU.64 R132, [R1+0x898] ;  /* 0x0008980001847983 */ /* 0x000ea20000300a00 */
[----:B0-----:R-:W-:-:S03]  /*22e50*/  PRMT R252, R3, 0x9910, RZ ;  /* 0x0000991003fc7816 */ /* 0x001fc600000000ff */
[----:B------:R-:W2:Y:S04]  /*22e60*/  LDL.LU.64 R134, [R1+0x890] ;  /* 0x0008900001867983 */ /* 0x000ea80000300a00 */
[----:B-----5:R0:W-:Y:S01]  /*22e70*/  @P1 STG.E.U8 desc[UR24][R140.64], R3 ;  /* 0x000000038c001986 */ /* 0x0201e2000c101118 */
[----:B------:R-:W-:Y:S01]  /*22e80*/  ISETP.LT.AND P1, PT, R2, UR4, !P0 ;  /* 0x0000000402007c0c */ /* 0x000fe2000c721270 */
[----:B------:R-:W5:Y:S02]  /*22e90*/  LDCU UR4, c[0x0][0x39c] ;  /* 0x00007380ff0477ac */ /* 0x000f640008000800 */
[----:B0-----:R-:W2:Y:S04]  /*22ea0*/  LDL.LU R3, [R1+0x4] ;  /* 0x0000040001037983 */ /* 0x001ea80000300800 */
[----:B------:R-:W2:Y:S04]  /*22eb0*/  LDL.LU.64 R140, [R1+0x888] ;  /* 0x00088800018c7983 */ /* 0x000ea80000300a00 */
[----:B------:R-:W2:Y:S01]  /*22ec0*/  LDL.LU R2, [R1] ;  /* 0x0000000001027983 */ /* 0x000ea20000300800 */
[----:B------:R-:W-:-:S05]  /*22ed0*/  SHF.R.S32.HI R252, RZ, 0x8, R252 ;  /* 0x00000008fffc7819 */ /* 0x000fca00000114fc */
[----:B------:R0:W-:Y:S04]  /*22ee0*/  @P6 STG.E.U8 desc[UR24][R138.64], R252 ;  /* 0x000000fc8a006986 */ /* 0x0001e8000c101118 */
[----:B0-----:R-:W3:Y:S01]  /*22ef0*/  LDL.LU.64 R138, [R1+0x880] ;  /* 0x00088000018a7983 */ /* 0x001ee20000300a00 */
[----:B--2---:R-:W-:Y:S01]  /*22f00*/  F2FP.SATFINITE.E5M2.F32.PACK_AB_MERGE_C R3, R3, R2, RZ ;  /* 0x000000020303723e */ /* 0x004fe200048060ff */
[----:B------:R-:W-:-:S05]  /*22f10*/  VIADD R2, R0, 0x104 ;  /* 0x0000010400027836 */ /* 0x000fca0000000000 */
[----:B------:R-:W-:Y:S01]  /*22f20*/  ISETP.LT.AND P6, PT, R2, UR6, !P0 ;  /* 0x0000000602007c0c */ /* 0x000fe2000c7c1270 */
[----:B------:R-:W-:Y:S01]  /*22f30*/  VIADD R2, R0, 0x105 ;  /* 0x0000010500027836 */ /* 0x000fe20000000000 */
[----:B------:R-:W-:Y:S01]  /*22f40*/  PRMT R252, R3, 0x9910, RZ ;  /* 0x0000991003fc7816 */ /* 0x000fe200000000ff */
[----:B----4-:R0:W-:Y:S01]  /*22f50*/  @P5 STG.E.U8 desc[UR24][R136.64], R3 ;  /* 0x0000000388005986 */ /* 0x0101e2000c101118 */
[----:B------:R-:W2:Y:S02]  /*22f60*/  LDCU UR6, c[0x0][0x39c] ;  /* 0x00007380ff0677ac */ /* 0x000ea40008000800 */
[----:B-1----:R-:W-:Y:S02]  /*22f70*/  ISETP.LT.AND P5, PT, R2, UR5, !P0 ;  /* 0x0000000502007c0c */ /* 0x002fe4000c7a1270 */
[----:B------:R-:W-:Y:S01]  /*22f80*/  SHF.R.S32.HI R252, RZ, 0x8, R252 ;  /* 0x00000008fffc7819 */ /* 0x000fe200000114fc */
[----:B------:R-:W1:Y:S01]  /*22f90*/  LDCU UR5, c[0x0][0x39c] ;  /* 0x00007380ff0577ac */ /* 0x000e620008000800 */
[----:B0-----:R-:W4:Y:S04]  /*22fa0*/  LDL.LU R3, [R1+0xc] ;  /* 0x00000c0001037983 */ /* 0x001f280000300800 */
[----:B------:R-:W2:Y:S04]  /*22fb0*/  LDL.LU.64 R136, [R1+0x878] ;  /* 0x0008780001887983 */ /* 0x000ea80000300a00 */
[----:B------:R-:W4:Y:S04]  /*22fc0*/  LDL.LU R2, [R1+0x8] ;  /* 0x0000080001027983 */ /* 0x000f280000300800 */
[----:B------:R0:W-:Y:S04]  /*22fd0*/  @P4 STG.E.U8 desc[UR24][R132.64], R252 ;  /* 0x000000fc84004986 */ /* 0x0001e8000c101118 */
[----:B0-----:R-:W3:Y:S01]  /*22fe0*/  LDL.LU.64 R132, [R1+0x870] ;  /* 0x0008700001847983 */ /* 0x001ee20000300a00 */
[----:B----4-:R-:W-:Y:S01]  /*22ff0*/  F2FP.SATFINITE.E5M2.F32.PACK_AB_MERGE_C R3, R3, R2, RZ ;  /* 0x000000020303723e */ /* 0x010fe200048060ff */
[----:B------:R-:W-:-:S05]  /*23000*/  VIADD R2, R0, 0x106 ;  /* 0x0000010600027836 */ /* 0x000fca0000000000 */
[----:B-----5:R-:W-:Y:S01]  /*23010*/  ISETP.LT.AND P4, PT, R2, UR4, !P0 ;  /* 0x0000000402007c0c */ /* 0x020fe2000c781270 */
[----:B------:R-:W-:Y:S01]  /*23020*/  VIADD R2, R0, 0x107 ;  /* 0x0000010700027836 */ /* 0x000fe20000000000 */
[----:B------:R-:W-:Y:S01]  /*23030*/  PRMT R252, R3, 0x9910, RZ ;  /* 0x0000991003fc7816 */ /* 0x000fe200000000ff */
[----:B------:R0:W-:Y:S01]  /*23040*/  @P3 STG.E.U8 desc[UR24][R134.64], R3 ;  /* 0x0000000386003986 */ /* 0x0001e2000c101118 */
[----:B------:R-:W4:Y:S02]  /*23050*/  LDCU UR4, c[0x0][0x39c] ;  /* 0x00007380ff0477ac */ /* 0x000f240008000800 */
[----:B--2---:R-:W-:Y:S02]  /*23060*/  ISETP.LT.AND P3, PT, R2, UR6, !P0 ;  /* 0x0000000602007c0c */ /* 0x004fe4000c761270 */
[----:B------:R-:W-:Y:S01]  /*23070*/  SHF.R.S32.HI R252, RZ, 0x8, R252 ;  /* 0x00000008fffc7819 */ /* 0x000fe200000114fc */
[----:B------:R-:W2:Y:S01]  /*23080*/  LDCU UR6, c[0x0][0x39c] ;  /* 0x00007380ff0677ac */ /* 0x000ea20008000800 */
[----:B0-----:R-:W5:Y:S04]  /*23090*/  LDL.LU R3, [R1+0x14] ;  /* 0x0000140001037983 */ /* 0x001f680000300800 */
[----:B------:R-:W2:Y:S04]  /*230a0*/  LDL.LU.64 R134, [R1+0x868] ;  /* 0x0008680001867983 */ /* 0x000ea80000300a00 */
[----:B------:R-:W5:Y:S04]  /*230b0*/  LDL.LU R2, [R1+0x10] ;  /* 0x0000100001027983 */ /* 0x000f680000300800 */
[----:B------:R0:W-:Y:S04]  /*230c0*/  @P1 STG.E.U8 desc[UR24][R140.64], R252 ;  /* 0x000000fc8c001986 */ /* 0x0001e8000c101118 */
[----:B0-----:R-:W2:Y:S01]  /*230d0*/  LDL.LU.64 R140, [R1+0x860] ;  /* 0x00086000018c7983 */ /* 0x001ea20000300a00 */
[----:B-----5:R-:W-:Y:S01]  /*230e0*/  F2FP.SATFINITE.E5M2.F32.PACK_AB_MERGE_C R3, R3, R2, RZ ;  /* 0x000000020303723e */ /* 0x020fe200048060ff */
[----:B------:R-:W-:-:S05]  /*230f0*/  VIADD R2, R0, 0x108 ;  /* 0x0000010800027836 */ /* 0x000fca0000000000 */
[----:B-1----:R-:W-:Y:S01]  /*23100*/  ISETP.LT.AND P1, PT, R2, UR5, !P0 ;  /* 0x0000000502007c0c */ /* 0x002fe2000c721270 */
[----:B------:R-:W-:Y:S01]  /*23110*/  VIADD R2, R0, 0x109 ;  /* 0x0000010900027836 */ /* 0x000fe20000000000 */
[----:B------:R-:W-:Y:S01]  /*23120*/  PRMT R252, R3, 0x9910, RZ ;  /* 0x0000991003fc7816 */ /* 0x000fe200000000ff */
[----:B---3--:R0:W-:Y:S01]  /*23130*/  @P6 STG.E.U8 desc[UR24][R138.64], R3 ;  /* 0x000000038a006986 */ /* 0x0081e2000c101118 */
[----:B------:R-:W1:Y:S02]  /*23140*/  LDCU UR5, c[0x0][0x39c] ;  /* 0x00007380ff0577ac */ /* 0x000e640008000800 */
[----:B----4-:R-:W-:Y:S02]  /*23150*/  ISETP.LT.AND P6, PT, R2, UR4, !P0 ;  /* 0x0000000402007c0c */ /* 0x010fe4000c7c1270 */
[----:B------:R-:W-:Y:S01]  /*23160*/  SHF.R.S32.HI R252, RZ, 0x8, R252 ;  /* 0x00000008fffc7819 */ /* 0x000fe200000114fc */
[----:B------:R-:W3:Y:S01]  /*23170*/  LDCU UR4, c[0x0][0x39c] ;  /* 0x00007380ff0477ac */ /* 0x000ee20008000800 */
[----:B0-----:R-:W4:Y:S04]  /*23180*/  LDL.LU R3, [R1+0x1c] ;  /* 0x00001c0001037983 */ /* 0x001f280000300800 */
[----:B------:R-:W5:Y:S04]  /*23190*/  LDL.LU.64 R138, [R1+0x858] ;  /* 0x00085800018a7983 */ /* 0x000f680000300a00 */
[----:B------:R-:W4:Y:S04]  /*231a0*/  LDL.LU R2, [R1+0x18] ;  /* 0x0000180001027983 */ /* 0x000f280000300800 */
[----:B------:R0:W-:Y:S04]  /*231b0*/  @P5 STG.E.U8 desc[UR24][R136.64], R252 ;  /* 0x000000fc88005986 */ /* 0x0001e8000c101118 */
[----:B0-----:R-:W3:Y:S01]  /*231c0*/  LDL.LU.64 R136, [R1+0x850] ;  /* 0x0008500001887983 */ /* 0x001ee20000300a00 */
[----:B----4-:R-:W-:Y:S01]  /*231d0*/  F2FP.SATFINITE.E5M2.F32.PACK_AB_MERGE_C R3, R3, R2, RZ ;  /* 0x000000020303723e */ /* 0x010fe200048060ff */
[----:B------:R-:W-:-:S05]  /*231e0*/  VIADD R2, R0, 0x10a ;  /* 0x0000010a00027836 */ /* 0x000fca0000000000 */
[----:B--2---:R-:W-:Y:S01]  /*231f0*/  ISETP.LT.AND P5, PT, R2, UR6, !P0 ;  /* 0x0000000602007c0c */ /* 0x004fe2000c7a1270 */
[----:B------:R-:W-:Y:S01]  /*23200*/  VIADD R2, R0, 0x10b ;  /* 0x0000010b00027836 */ /* 0x000fe20000000000 */
[----:B------:R-:W-:Y:S01]  /*23210*/  PRMT R252, R3, 0x9910, RZ ;  /* 0x0000991003fc7816 */ /* 0x000fe200000000ff */
[----:B------:R0:W-:Y:S01]  /*23220*/  @P4 STG.E.U8 desc[UR24][R132.64], R3 ;  /* 0x0000000384004986 */ /* 0x0001e2000c101118 */
        /* <DEDUP_REMOVED lines=8> */
[----:B0-----:R-:W5:Y:S01]  /*232b0*/  LDL.LU.64 R134, [R1+0x840] ;  /* 0x0008400001867983 */ /* 0x001f620000300a00 */
[----:B----4-:R-:W-:Y:S01]  /*232c0*/  F2FP.SATFINITE.E5M2.F32.PACK_AB_MERGE_C R3, R3, R2, RZ ;  /* 0x000000020303723e */ /* 0x010fe200048060ff */
[----:B------:R-:W-:-:S05]  /*232d0*/  VIADD R2, R0, 0x10c ;  /* 0x0000010c00027836 */ /* 0x000fca0000000000 */
[----:B---3--:R-:W-:Y:S01]  /*232e0*/  ISETP.LT.AND P3, PT, R2, UR4, !P0 ;  /* 0x0000000402007c0c */ /* 0x008fe2000c761270 */
[----:B------:R-:W-:Y:S01]  /*232f0*/  VIADD R2, R0, 0x10d ;  /* 0x0000010d00027836 */ /* 0x000fe20000000000 */
[----:B------:R-:W-:Y:S01]  /*23300*/  PRMT R252, R3, 0x9910, RZ ;  /* 0x0000991003fc7816 */ /* 0x000fe200000000ff */
[----:B------:R0:W-:Y:S01]  /*23310*/  @P1 STG.E.U8 desc[UR24][R140.64], R3 ;  /* 0x000000038c001986 */ /* 0x0001e2000c101118 */
[----:B------:R-:W3:Y:S02]  /*23320*/  LDCU UR4, c[0x0][0x39c] ;  /* 0x00007380ff0477ac */ /* 0x000ee40008000800 */
[----:B--2---:R-:W-:Y:S02]  /*23330*/  ISETP.LT.AND P1, PT, R2, UR6, !P0 ;  /* 0x0000000602007c0c */ /* 0x004fe4000c721270 */
[----:B------:R-:W-:Y:S01]  /*23340*/  SHF.R.S32.HI R252, RZ, 0x8, R252 ;  /* 0x00000008fffc7819 */ /* 0x000fe200000114fc */
[----:B------:R-:W2:Y:S01]  /*23350*/  LDCU UR6, c[0x0][0x39c] ;  /* 0x00007380ff0677ac */ /* 0x000ea20008000800 */
[----:B0-----:R-:W4:Y:S04]  /*23360*/  LDL.LU R3, [R1+0x2c] ;  /* 0x00002c0001037983 */ /* 0x001f280000300800 */
[----:B------:R-:W2:Y:S04]  /*23370*/  LDL.LU.64 R140, [R1+0x838] ;  /* 0x00083800018c7983 */ /* 0x000ea80000300a00 */
[----:B------:R-:W4:Y:S04]  /*23380*/  LDL.LU R2, [R1+0x28] ;  /* 0x0000280001027983 */ /* 0x000f280000300800 */
[----:B-----5:R0:W-:Y:S04]  /*23390*/  @P6 STG.E.U8 desc[UR24][R138.64], R252 ;  /* 0x000000fc8a006986 */ /* 0x0201e8000c101118 */
[----:B0-----:R-:W5:Y:S01]  /*233a0*/  LDL.LU.64 R138, [R1+0x830] ;  /* 0x00083000018a7983 */ /* 0x001f620000300a00 */
[----:B----4-:R-:W-:Y:S01]  /*233b0*/  F2FP.SATFINITE.E5M2.F32.PACK_AB_MERGE_C R3, R3, R2, RZ ;  /* 0x000000020303723e */ /* 0x010fe200048060ff */
[----:B------:R-:W-:-:S05]  /*233c0*/  VIADD R2, R0, 0x10e ;  /* 0x0000010e00027836 */ /* 0x000fca0000000000 */
[----:B-1----:R-:W-:Y:S01]  /*233d0*/  ISETP.LT.AND P6, PT, R2, UR5, !P0 ;  /* 0x0000000502007c0c */ /* 0x002fe2000c7c1270 */
[----:B------:R-:W-:Y:S01]  /*233e0*/  VIADD R2, R0, 0x10f ;  /* 0x0000010f00027836 */ /* 0x000fe20000000000 */
[----:B------:R-:W-:Y:S01]  /*233f0*/  PRMT R252, R3, 0x9910, RZ ;  /* 0x0000991003fc7816 */ /* 0x000fe200000000ff */
[----:B------:R0:W-:Y:S01]  /*23400*/  @P5 STG.E.U8 desc[UR24][R136.64], R3 ;  /* 0x0000000388005986 */ /* 0x0001e2000c101118 */
[----:B------:R-:W1:Y:S02]  /*23410*/  LDCU UR5, c[0x0][0x39c] ;  /* 0x00007380ff0577ac */ /* 0x000e640008000800 */
[----:B---3--:R-:W-:Y:S02]  /*23420*/  ISETP.LT.AND P5, PT, R2, UR4, !P0 ;  /* 0x0000000402007c0c */ /* 0x008fe4000c7a1270 */
[----:B------:R-:W-:Y:S01]  /*23430*/  SHF.R.S32.HI R252, RZ, 0x8, R252 ;  /* 0x00000008fffc7819 */ /* 0x000fe200000114fc */
[----:B------:R-:W3:Y:S01]  /*23440*/  LDCU UR4, c[0x0][0x39c] ;  /* 0x00007380ff0477ac */ /* 0x000ee20008000800 */
[----:B0-----:R-:W4:Y:S04]  /*23450*/  LDL.LU R3, [R1+0x34] ;  /* 0x0000340001037983 */ /* 0x001f280000300800 */
[----:B------:R-:W2:Y:S04]  /*23460*/  LDL.LU.64 R136, [R1+0x828] ;  /* 0x0008280001887983 */ /* 0x000ea80000300a00 */
        /* <DEDUP_REMOVED lines=17> */
[----:B0-----:R-:W2:Y:S01]  /*23580*/  LDL.LU.64 R140, [R1+0x810] ;  /* 0x00081000018c7983 */ /* 0x001ea20000300a00 */
[----:B----4-:R-:W-:Y:S01]  /*23590*/  F2FP.SATFINITE.E5M2.F32.PACK_AB_MERGE_C R3, R3, R2, RZ ;  /* 0x000000020303723e */ /* 0x010fe200048060ff */
[----:B------:R-:W-:-:S05]  /*235a0*/  VIADD R2, R0, 0x112 ;  /* 0x0000011200027836 */ /* 0x000fca0000000000 */
[----:B---3--:R-:W-:Y:S01]  /*235b0*/  ISETP.LT.AND P1, PT, R2, UR4, !P0 ;  /* 0x0000000402007c0c */ /* 0x008fe2000c721270 */
[----:B------:R-:W-:Y:S01]  /*235c0*/  VIADD R2, R0, 0x113 ;  /* 0x0000011300027836 */ /* 0x000fe20000000000 */
[----:B------:R-:W-:Y:S01]  /*235d0*/  PRMT R252, R3, 0x9910, RZ ;  /* 0x0000991003fc7816 */ /* 0x000fe200000000ff */
[----:B-----5:R0:W-:Y:S01]  /*235e0*/  @P6 STG.E.U8 desc[UR24][R138.64], R3 ;  /* 0x000000038a006986 */ /* 0x0201e2000c101118 */
[----:B------:R-:W3:Y:S02]  /*235f0*/  LDCU UR4, c[0x0][0x39c] ;  /* 0x00007380ff0477ac */ /* 0x000ee40008000800 */
[----:B--2---:R-:W-:Y:S02]  /*23600*/  ISETP.LT.AND P6, PT, R2, UR6, !P0 ;  /* 0x0000000602007c0c */ /* 0x004fe4000c7c1270 */
[----:B------:R-:W-:Y:S01]  /*23610*/  SHF.R.S32.HI R252, RZ, 0x8, R252 ;  /* 0x00000008fffc7819 */ /* 0x000fe200000114fc */
[----:B------:R-:W2:Y:S01]  /*23620*/  LDCU UR6, c[0x0][0x39c] ;  /* 0x00007380ff0677ac */ /* 0x000ea20008000800 */
[----:B0-----:R-:W4:Y:S04]  /*23630*/  LDL.LU R3, [R1+0x44] ;  /* 0x0000440001037983 */ /* 0x001f280000300800 */
[----:B------:R-:W5:Y:S04]  /*23640*/  LDL.LU.64 R138, [R1+0x808] ;  /* 0x00080800018a7983 */ /* 0x000f680000300a00 */
[----:B------:R-:W4:Y:S04]  /*23650*/  LDL.LU R2, [R1+0x40] ;  /* 0x0000400001027983 */ /* 0x000f280000300800 */
[----:B------:R0:W-:Y:S04]  /*23660*/  @P5 STG.E.U8 desc[UR24][R136.64], R252 ;  /* 0x000000fc88005986 */ /* 0x0001e8000c101118 */
[----:B0-----:R-:W2:Y:S01]  /*23670*/  LDL.LU.64 R136, [R1+0x800] ;  /* 0x0008000001887983 */ /* 0x001ea20000300a00 */
        /* <DEDUP_REMOVED lines=28> */
[----:B-----5:R0:W-:Y:S04]  /*23840*/  @P6 STG.E.U8 desc[UR24][R138.64], R252 ;  /* 0x000000fc8a006986 */ /* 0x0201e8000c101118 */
        /* <DEDUP_REMOVED lines=36> */
[----:B-----5:R0:W-:Y:S01]  /*23a90*/  @P6 STG.E.U8 desc[UR24][R138.64], R3 ;  /* 0x000000038a006986 */ /* 0x0201e2000c101118 */
[----:B------:R-:W2:Y:S02]  /*23aa0*/  LDCU UR6, c[0x0][0x39c] ;  /* 0x00007380ff0677ac */ /* 0x000ea40008000800 */
[----:B-1----:R-:W-:Y:S02]  /*23ab0*/  ISETP.LT.AND P6, PT, R2, UR5, !P0 ;  /* 0x0000000502007c0c */ /* 0x002fe4000c7c1270 */
[----:B------:R-:W-:Y:S01]  /*23ac0*/  SHF.R.S32.HI R252, RZ, 0x8, R252 ;  /* 0x00000008fffc7819 */ /* 0x000fe200000114fc */
[----:B------:R-:W1:Y:S01]  /*23ad0*/  LDCU UR5, c[0x0][0x39c] ;  /* 0x00007380ff0577ac */ /* 0x000e620008000800 */
[----:B0-----:R-:W4:Y:S04]  /*23ae0*/  LDL.LU R3, [R1+0x6c] ;  /* 0x00006c0001037983 */ /* 0x001f280000300800 */
[----:B------:R-:W5:Y:S04]  /*23af0*/  LDL.LU.64 R138, [R1+0x7b8] ;  /* 0x0007b800018a7983 */ /* 0x000f680000300a00 */
        /* <DEDUP_REMOVED lines=31> */
[----:B-----5:R0:W-:Y:S04]  /*23cf0*/  @P6 STG.E.U8 desc[UR24][R138.64], R252 ;  /* 0x000000fc8a006986 */ /* 0x0201e8000c101118 */
[----:B0-----:R-:W5:Y:S01]  /*23d00*/  LDL.LU.64 R138, [R1+0x790] ;  /* 0x00079000018a7983 */ /* 0x001f620000300a00 */
        /* <DEDUP_REMOVED lines=35> */
[----:B-----5:R0:W-:Y:S01]  /*23f40*/  @P6 STG.E.U8 desc[UR24][R138.64], R3 ;  /* 0x000000038a006986 */ /* 0x0201e2000c101118 */
[----:B------:R-:W1:Y:S02]  /*23f50*/  LDCU UR5, c[0x0][0x39c] ;  /* 0x00007380ff0577ac */ /* 0x000e640008000800 */
[----:B---3--:R-:W-:Y:S02]  /*23f60*/  ISETP.LT.AND P6, PT, R2, UR4, !P0 ;  /* 0x0000000402007c0c */ /* 0x008fe4000c7c1270 */
        /* <DEDUP_REMOVED lines=176> */
[----:B------:R0:W-:Y:S01]  /*24a70*/  @P1 STG.E.U8 desc[UR24][R140.64], R3 ;  /* 0x000000038c001986 */ /* 0x0001e2000c101118 */
[----:B------:R-:W-:Y:S01]  /*24a80*/  PRMT R252, R3, 0x9910, RZ ;  /* 0x0000991003fc7816 */ /* 0x000fe200000000ff */
[----:B------:R-:W1:Y:S02]  /*24a90*/  LDCU UR5, c[0x0][0x39c] ;  /* 0x00007380ff0577ac */ /* 0x000e640008000800 */
[----:B---3--:R-:W-:Y:S01]  /*24aa0*/  ISETP.LT.AND P1, PT, R2, UR4, !P0 ;  /* 0x0000000402007c0c */ /* 0x008fe2000c721270 */
[----:B0-----:R-:W3:Y:S01]  /*24ab0*/  LDL.LU.64 R140, [R1+0xd48] ;  /* 0x000d4800018c7983 */ /* 0x001ee20000300a00 */
[----:B------:R-:W-:Y:S01]  /*24ac0*/  SHF.R.S32.HI R252, RZ, 0x8, R252 ;  /* 0x00000008fffc7819 */ /* 0x000fe200000114fc */
[----:B------:R-:W0:Y:S02]  /*24ad0*/  LDCU UR4, c[0x0][0x39c] ;  /* 0x00007380ff0477ac */ /* 0x000e240008000800 */
[----:B------:R-:W4:Y:S04]  /*24ae0*/  LDL.LU R3, [R1+0xf4] ;  /* 0x0000f40001037983 */ /* 0x000f280000300800 */
[----:B------:R-:W4:Y:S04]  /*24af0*/  LDL.LU R2, [R1+0xf0] ;  /* 0x0000f00001027983 */ /* 0x000f280000300800 */
[----:B-----5:R5:W-:Y:S04]  /*24b00*/  @P6 STG.E.U8 desc[UR24][R138.64], R252 ;  /* 0x000000fc8a006986 */ /* 0x020be8000c101118 */
[----:B-----5:R-:W5:Y:S01]  /*24b10*/  LDL.LU.64 R138, [R1+0xd40] ;  /* 0x000d4000018a7983 */ /* 0x020f620000300a00 */
[----:B----4-:R-:W-:Y:S01]  /*24b20*/  F2FP.SATFINITE.E5M2.F32.PACK_AB_MERGE_C R3, R3, R2, RZ ;  /* 0x000000020303723e */ /* 0x010fe200048060ff */
[----:B------:R-:W-:-:S05]  /*24b30*/  VIADD R2, R0, 0x140 ;  /* 0x0000014000027836 */ /* 0x000fca0000000000 */
[----:B--2---:R-:W-:Y:S01]  /*24b40*/  ISETP.LT.AND P6, PT, R2, UR6, !P0 ;  /* 0x0000000602007c0c */ /* 0x004fe2000c7c1270 */
[----:B------:R-:W-:Y:S01]  /*24b50*/  VIADD R2, R0, 0x141 ;  /* 0x0000014100027836 */ /* 0x000fe20000000000 */
[----:B------:R-:W-:Y:S01]  /*24b60*/  PRMT R252, R3, 0x9910, RZ ;  /* 0x0000991003fc7816 */ /* 0x000fe200000000ff */
[----:B------:R2:W-:Y:S01]  /*24b70*/  @P5 STG.E.U8 desc[UR24][R136.64], R3 ;  /* 0x0000000388005986 */ /* 0x0005e2000c101118 */
[----:B------:R-:W4:Y:S02]  /*24b80*/  LDCU UR6, c[0x0][0x39c] ;  /* 0x00007380ff0677ac */ /* 0x000f240008000800 */
[----:B-1----:R-:W-:Y:S02]  /*24b90*/  ISETP.LT.AND P5, PT, R2, UR5, !P0 ;  /* 0x0000000502007c0c */ /* 0x002fe4000c7a1270 */
[----:B------:R-:W-:Y:S01]  /*24ba0*/  SHF.R.S32.HI R252, RZ, 0x8, R252 ;  /* 0x00000008fffc7819 */ /* 0x000fe200000114fc */
[----:B------:R-:W1:Y:S01]  /*24bb0*/  LDCU UR5, c[0x0][0x39c] ;  /* 0x00007380ff0577ac */ /* 0x000e620008000800 */
[----:B--2---:R-:W2:Y:S04]  /*24bc0*/  LDL.LU.64 R136, [R1+0xd38] ;  /* 0x000d380001887983 */ /* 0x004ea80000300a00 */
[----:B------:R-:W2:Y:S04]  /*24bd0*/  LDL.LU R3, [R1+0xfc] ;  /* 0x0000fc0001037983 */ /* 0x000ea80000300800 */
[----:B------:R-:W2:Y:S04]  /*24be0*/  LDL.LU R2, [R1+0xf8] ;  /* 0x0000f80001027983 */ /* 0x000ea80000300800 */
[----:B------:R0:W-:Y:S04]  /*24bf0*/  @P4 STG.E.U8 desc[UR24][R132.64], R252 ;  /* 0x000000fc84004986 */ /* 0x0001e8000c101118 */
[----:B0-----:R-:W3:Y:S01]  /*24c00*/  LDL.LU.64 R132, [R1+0xd30] ;  /* 0x000d300001847983 */ /* 0x001ee20000300a00 */
[----:B--2---:R-:W-:-:S04]  /*24c10*/  F2FP.SATFINITE.E5M2.F32.PACK_AB_MERGE_C R3, R3, R2, RZ ;  /* 0x000000020303723e */ /* 0x004fc800048060ff */
[----:B------:R-:W-:Y:S01]  /*24c20*/  PRMT R252, R3, 0x9910, RZ ;  /* 0x0000991003fc7816 */ /* 0x000fe200000000ff */
[----:B---3--:R0:W-:Y:S03]  /*24c30*/  @P3 STG.E.U8 desc[UR24][R132.64], R3 ;  /* 0x0000000384003986 */ /* 0x0081e6000c101118 */
[----:B0-----:R-:W-:Y:S01]  /*24c40*/  SHF.R.S32.HI R3, RZ, 0x8, R252 ;  /* 0x00000008ff037819 */ /* 0x001fe200000114fc */
[----:B------:R-:W2:Y:S04]  /*24c50*/  LDL.LU.64 R132, [R1+0xd28] ;  /* 0x000d280001847983 */ /* 0x000ea80000300a00 */
[----:B------:R0:W-:Y:S04]  /*24c60*/  @P1 STG.E.U8 desc[UR24][R134.64], R3 ;  /* 0x0000000386001986 */ /* 0x0001e8000c101118 */
[----:B0-----:R-:W3:Y:S01]  /*24c70*/  LDL.LU.64 R134, [R1+0xd20] ;  /* 0x000d200001867983 */ /* 0x001ee20000300a00 */
[----:B--2---:R-:W-:-:S04]  /*24c80*/  F2FP.SATFINITE.E5M2.F32.PACK_AB_MERGE_C R132, R133, R132, RZ ;  /* 0x000000848584723e */ /* 0x004fc800048060ff */
[----:B------:R-:W-:Y:S01]  /*24c90*/  PRMT R3, R132, 0x9910, RZ ;  /* 0x0000991084037816 */ /* 0x000fe200000000ff */
[----:B---3--:R0:W-:Y:S04]  /*24ca0*/  @P6 STG.E.U8 desc[UR24][R134.64], R132 ;  /* 0x0000008486006986 */ /* 0x0081e8000c101118 */
[----:B0-----:R-:W2:Y:S04]  /*24cb0*/  LDL.LU.64 R134, [R1+0xd18] ;  /* 0x000d180001867983 */ /* 0x001ea80000300a00 */
[----:B------:R-:W3:Y:S01]  /*24cc0*/  LDL.LU.64 R132, [R1+0x690] ;  /* 0x0006900001847983 */ /* 0x000ee20000300a00 */
[----:B------:R-:W-:Y:S01]  /*24cd0*/  VIADD R2, R0, 0x142 ;  /* 0x0000014200027836 */ /* 0x000fe20000000000 */
[----:B------:R-:W-:-:S04]  /*24ce0*/  SHF.R.S32.HI R3, RZ, 0x8, R3 ;  /* 0x00000008ff037819 */ /* 0x000fc80000011403 */
[----:B------:R-:W-:Y:S01]  /*24cf0*/  ISETP.LT.AND P4, PT, R2, UR4, !P0 ;  /* 0x0000000402007c0c */ /* 0x000fe2000c781270 */
[----:B------:R0:W-:Y:S01]  /*24d00*/  @P5 STG.E.U8 desc[UR24][R136.64], R3 ;  /* 0x0000000388005986 */ /* 0x0001e2000c101118 */
[----:B------:R-:W1:Y:S03]  /*24d10*/  LDCU UR4, c[0x0][0x39c] ;  /* 0x00007380ff0477ac */ /* 0x000e660008000800 */
[----:B0-----:R-:W4:Y:S01]  /*24d20*/  LDL.LU.64 R136, [R1+0xd10] ;  /* 0x000d100001887983 */ /* 0x001f220000300a00 */
[----:B--2---:R-:W-:-:S04]  /*24d30*/  F2FP.SATFINITE.E5M2.F32.PACK_AB_MERGE_C R134, R135, R134, RZ ;  /* 0x000000868786723e */ /* 0x004fc800048060ff */
[----:B------:R-:W-:-:S03]  /*24d40*/  PRMT R3, R134, 0x9910, RZ ;  /* 0x0000991086037816 */ /* 0x000fc600000000ff */
[----:B---3--:R0:W-:Y:S04]  /*24d50*/  @P4 STG.E.U8 desc[UR24][R132.64], R134 ;  /* 0x0000008684004986 */ /* 0x0081e8000c101118 */
[----:B0-----:R-:W2:Y:S01]  /*24d60*/  LDL.LU.64 R134, [R1+0x680] ;  /* 0x0006800001867983 */ /* 0x001ea20000300a00 */
[----:B------:R-:W-:Y:S01]  /*24d70*/  VIADD R2, R0, 0x143 ;  /* 0x0000014300027836 */ /* 0x000fe20000000000 */
[----:B------:R-:W-:Y:S02]  /*24d80*/  SHF.R.S32.HI R3, RZ, 0x8, R3 ;  /* 0x00000008ff037819 */ /* 0x000fe40000011403 */
[----:B------:R-:W3:Y:S02]  /*24d90*/  LDL.LU.64 R132, [R1+0x668] ;  /* 0x0006680001847983 */ /* 0x000ee40000300a00 */
[----:B----4-:R-:W-:Y:S01]  /*24da0*/  ISETP.LT.AND P3, PT, R2, UR6, !P0 ;  /* 0x0000000602007c0c */ /* 0x010fe2000c761270 */
[----:B------:R-:W-:Y:S01]  /*24db0*/  VIADD R2, R0, 0x144 ;  /* 0x0000014400027836 */ /* 0x000fe20000000000 */
[----:B------:R-:W-:Y:S01]  /*24dc0*/  F2FP.SATFINITE.E5M2.F32.PACK_AB_MERGE_C R136, R137, R136, RZ ;  /* 0x000000888988723e */ /* 0x000fe200048060ff */
[----:B------:R-:W0:Y:S03]  /*24dd0*/  LDCU UR6, c[0x0][0x39c] ;  /* 0x00007380ff0677ac */ /* 0x000e260008000800 */
[----:B-1----:R-:W-:Y:S01]  /*24de0*/  ISETP.LT.AND P1, PT, R2, UR5, !P0 ;  /* 0x0000000502007c0c */ /* 0x002fe2000c721270 */
[----:B------:R-:W-:Y:S01]  /*24df0*/  VIADD R2, R0, 0x145 ;  /* 0x0000014500027836 */ /* 0x000fe20000000000 */
[----:B------:R-:W1:Y:S04]  /*24e00*/  LDCU UR5, c[0x0][0x39c] ;  /* 0x00007380ff0577ac */ /* 0x000e680008000800 */
[----:B------:R-:W-:Y:S01]  /*24e10*/  ISETP.LT.AND P6, PT, R2, UR4, !P0 ;  /* 0x0000000402007c0c */ /* 0x000fe2000c7c1270 */
[----:B-----5:R4:W-:Y:S01]  /*24e20*/  @P3 STG.E.U8 desc[UR24][R138.64], R3 ;  /* 0x000000038a003986 */ /* 0x0209e2000c101118 */
[----:B------:R-:W5:Y:S03]  /*24e30*/  LDCU UR4, c[0x0][0x39c] ;  /* 0x00007380ff0477ac */ /* 0x000f660008000800 */
[----:B----4-:R-:W4:Y:S01]  /*24e40*/  LDL.LU.64 R138, [R1+0xd08] ;  /* 0x000d0800018a7983 */ /* 0x010f220000300a00 */
[----:B------:R-:W-:-:S04]  /*24e50*/  PRMT R3, R136, 0x9910, RZ ;  /* 0x0000991088037816 */ /* 0x000fc800000000ff */
[----:B------:R-:W-:Y:S01]  /*24e60*/  SHF.R.S32.HI R3, RZ, 0x8, R3 ;  /* 0x00000008ff037819 */ /* 0x000fe20000011403 */
[----:B--2---:R2:W-:Y:S04]  /*24e70*/  @P1 STG.E.U8 desc[UR24][R134.64], R136 ;  /* 0x0000008886001986 */ /* 0x0045e8000c101118 */
[----:B------:R0:W-:Y:S04]  /*24e80*/  @P6 STG.E.U8 desc[UR24][R140.64], R3 ;  /* 0x000000038c006986 */ /* 0x0001e8000c101118 */
[----:B--2---:R-:W2:Y:S04]  /*24e90*/  LDL.LU.64 R136, [R1+0x660] ;  /* 0x0006600001887983 */ /* 0x004ea80000300a00 */
[----:B0-----:R-:W2:Y:S01]  /*24ea0*/  LDL.LU.64 R140, [R1+0xd00] ;  /* 0x000d0000018c7983 */ /* 0x001ea20000300a00 */
[----:B------:R-:W-:-:S05]  /*24eb0*/  VIADD R2, R0, 0x146 ;  /* 0x0000014600027836 */ /* 0x000fca0000000000 */
[----:B------:R-:W-:Y:S01]  /*24ec0*/  ISETP.LT.AND P5, PT, R2, UR6, !P0 ;  /* 0x0000000602007c0c */ /* 0x000fe2000c7a1270 */
[----:B------:R-:W0:Y:S01]  /*24ed0*/  LDCU UR6, c[0x0][0x39c] ;  /* 0x00007380ff0677ac */ /* 0x000e220008000800 */
[----:B------:R-:W-:-:S05]  /*24ee0*/  VIADD R2, R0, 0x147 ;  /* 0x0000014700027836 */ /* 0x000fca0000000000 */
[----:B-1----:R-:W-:Y:S01]  /*24ef0*/  ISETP.LT.AND P4, PT, R2, UR5, !P0 ;  /* 0x0000000502007c0c */ /* 0x002fe2000c781270 */
[----:B------:R-:W-:Y:S01]  /*24f00*/  VIADD R2, R0, 0x148 ;  /* 0x0000014800027836 */ /* 0x000fe20000000000 */
[----:B----4-:R-:W-:Y:S01]  /*24f10*/  F2FP.SATFINITE.E5M2.F32.PACK_AB_MERGE_C R138, R139, R138, RZ ;  /* 0x0000008a8b8a723e */ /* 0x010fe200048060ff */
[----:B------:R-:W1:Y:S03]  /*24f20*/  LDCU UR5, c[0x0][0x39c] ;  /* 0x00007380ff0577ac */ /* 0x000e660008000800 */
[----:B-----5:R-:W-:Y:S01]  /*24f30*/  ISETP.LT.AND P3, PT, R2, UR4, !P0 ;  /* 0x0000000402007c0c */ /* 0x020fe2000c761270 */
[----:B------:R-:W-:Y:S01]  /*24f40*/  VIADD R2, R0, 0x149 ;  /* 0x0000014900027836 */ /* 0x000fe20000000000 */
[----:B------:R-:W-:Y:S01]  /*24f50*/  PRMT R3, R138, 0x9910, RZ ;  /* 0x000099108a037816 */ /* 0x000fe200000000ff */
[----:B------:R4:W-:Y:S01]  /*24f60*/  @P5 STG.E.U8 desc[UR24][R142.64], R138 ;  /* 0x0000008a8e005986 */ /* 0x0009e2000c101118 */
[----:B------:R-:W5:Y:S02]  /*24f70*/  LDCU UR4, c[0x0][0x39c] ;  /* 0x00007380ff0477ac */ /* 0x000f640008000800 */
[----:B------:R-:W-:-:S02]  /*24f80*/  SHF.R.S32.HI R3, RZ, 0x8, R3 ;  /* 0x00000008ff037819 */ /* 0x000fc40000011403 */
[----:B0-----:R-:W-:Y:S01]  /*24f90*/  ISETP.LT.AND P1, PT, R2, UR6, !P0 ;  /* 0x0000000602007c0c */ /* 0x001fe2000c721270 */
[----:B------:R-:W0:Y:S02]  /*24fa0*/  LDCU UR6, c[0x0][0x39c] ;  /* 0x00007380ff0677ac */ /* 0x000e240008000800 */
[----:B---3--:R3:W-:Y:S04]  /*24fb0*/  @P4 STG.E.U8 desc[UR24][R132.64], R3 ;  /* 0x0000000384004986 */ /* 0x0087e8000c101118 */
[----:B----4-:R-:W4:Y:S04]  /*24fc0*/  LDL.LU.64 R142, [R1+0xcf8] ;  /* 0x000cf800018e7983 */ /* 0x010f280000300a00 */
[----:B------:R-:W5:Y:S04]  /*24fd0*/  LDL.LU.64 R134, [R1+0x648] ;  /* 0x0006480001867983 */ /* 0x000f680000300a00 */
[----:B---3--:R-:W3:Y:S01]  /*24fe0*/  LDL.LU.64 R132, [R1+0x640] ;  /* 0x0006400001847983 */ /* 0x008ee20000300a00 */
[----:B--2---:R-:W-:-:S04]  /*24ff0*/  F2FP.SATFINITE.E5M2.F32.PACK_AB_MERGE_C R140, R141, R140, RZ ;  /* 0x0000008c8d8c723e */ /* 0x004fc800048060ff */
[----:B------:R-:W-:-:S04]  /*25000*/  PRMT R3, R140, 0x9910, RZ ;  /* 0x000099108c037816 */ /* 0x000fc800000000ff */
[----:B------:R-:W-:Y:S01]  /*25010*/  SHF.R.S32.HI R3, RZ, 0x8, R3 ;  /* 0x00000008ff037819 */ /* 0x000fe20000011403 */
[----:B------:R-:W-:Y:S04]  /*25020*/  @P3 STG.E.U8 desc[UR24][R136.64], R140 ;  /* 0x0000008c88003986 */ /* 0x000fe8000c101118 */
[----:B------:R2:W-:Y:S04]  /*25030*/  @P1 STG.E.U8 desc[UR24][R144.64], R3 ;  /* 0x0000000390001986 */ /* 0x0005e8000c101118 */
[----:B--2---:R-:W2:Y:S01]  /*25040*/  LDL.LU.64 R144, [R1+0xcf0] ;  /* 0x000cf00001907983 */ /* 0x004ea20000300a00 */
[----:B------:R-:W-:-:S05]  /*25050*/  VIADD R2, R0, 0x14a ;  /* 0x0000014a00027836 */ /* 0x000fca0000000000 */
[----:B-1----:R-:W-:Y:S01]  /*25060*/  ISETP.LT.AND P6, PT, R2, UR5, !P0 ;  /* 0x0000000502007c0c */ /* 0x002fe2000c7c1270 */
[----:B------:R-:W1:Y:S01]  /*25070*/  LDCU UR5, c[0x0][0x39c] ;  /* 0x00007380ff0577ac */ /* 0x000e620008000800 */
[----:B------:R-:W-:Y:S01]  /*25080*/  VIADD R2, R0, 0x14b ;  /* 0x0000014b00027836 */ /* 0x000fe20000000000 */
[----:B----4-:R-:W-:-:S04]  /*25090*/  F2FP.SATFINITE.E5M2.F32.PACK_AB_MERGE_C R142, R143, R142, RZ ;  /* 0x0000008e8f8e723e */ /* 0x010fc800048060ff */
[----:B-----5:R-:W-:Y:S01]  /*250a0*/  ISETP.LT.AND P5, PT, R2, UR4, !P0 ;  /* 0x0000000402007c0c */ /* 0x020fe2000c7a1270 */
[----:B------:R-:W-:Y:S01]  /*250b0*/  VIADD R2, R0, 0x14c ;  /* 0x0000014c00027836 */ /* 0x000fe20000000000 */
[----:B------:R-:W-:Y:S01]  /*250c0*/  PRMT R3, R142, 0x9910, RZ ;  /* 0x000099108e037816 */ /* 0x000fe200000000ff */
[----:B------:R-:W4:Y:S03]  /*250d0*/  LDCU UR4, c[0x0][0x39c] ;  /* 0x00007380ff0477ac */ /* 0x000f260008000800 */
[----:B0-----:R-:W-:Y:S01]  /*250e0*/  ISETP.LT.AND P4, PT, R2, UR6, !P0 ;  /* 0x0000000602007c0c */ /* 0x001fe2000c781270 */
[----:B------:R-:W-:Y:S01]  /*250f0*/  VIADD R2, R0, 0x14d ;  /* 0x0000014d00027836 */ /* 0x000fe20000000000 */
[----:B------:R-:W-:Y:S01]  /*25100*/  SHF.R.S32.HI R3, RZ, 0x8, R3 ;  /* 0x00000008ff037819 */ /* 0x000fe20000011403 */
[----:B------:R0:W-:Y:S01]  /*25110*/  @P6 STG.E.U8 desc[UR24][R146.64], R142 ;  /* 0x0000008e92006986 */ /* 0x0001e2000c101118 */
[----:B------:R-:W5:Y:S02]  /*25120*/  LDCU UR6, c[0x0][0x39c] ;  /* 0x00007380ff0677ac */ /* 0x000f640008000800 */
[----:B-1----:R-:W-:Y:S01]  /*25130*/  ISETP.LT.AND P3, PT, R2, UR5, !P0 ;  /* 0x0000000502007c0c */ /* 0x002fe2000c761270 */
[----:B------:R1:W-:Y:S01]  /*25140*/  @P5 STG.E.U8 desc[UR24][R134.64], R3 ;  /* 0x0000000386005986 */ /* 0x0003e2000c101118 */
[----:B------:R-:W2:Y:S03]  /*25150*/  LDCU UR5, c[0x0][0x39c] ;  /* 0x00007380ff0577ac */ /* 0x000ea60008000800 */
[----:B0-----:R-:W5:Y:S04]  /*25160*/  LDL.LU.64 R146, [R1+0xce8] ;  /* 0x000ce80001927983 */ /* 0x001f680000300a00 */
[----:B------:R-:W5:Y:S04]  /*25170*/  LDL.LU.64 R136, [R1+0x628] ;  /* 0x0006280001887983 */ /* 0x000f680000300a00 */
[----:B-1----:R-:W5:Y:S01]  /*25180*/  LDL.LU.64 R134, [R1+0x620] ;  /* 0x0006200001867983 */ /* 0x002f620000300a00 */
[----:B--2---:R-:W-:-:S04]  /*25190*/  F2FP.SATFINITE.E5M2.F32.PACK_AB_MERGE_C R144, R145, R144, RZ ;  /* 0x000000909190723e */ /* 0x004fc800048060ff */
[----:B------:R-:W-:-:S04]  /*251a0*/  PRMT R3, R144, 0x9910, RZ ;  /* 0x0000991090037816 */ /* 0x000fc800000000ff */
[----:B------:R-:W-:Y:S01]  /*251b0*/  SHF.R.S32.HI R3, RZ, 0x8, R3 ;  /* 0x00000008ff037819 */ /* 0x000fe20000011403 */
[----:B---3--:R-:W-:Y:S04]  /*251c0*/  @P4 STG.E.U8 desc[UR24][R132.64], R144 ;  /* 0x0000009084004986 */ /* 0x008fe8000c101118 */
[----:B------:R0:W-:Y:S04]  /*251d0*/  @P3 STG.E.U8 desc[UR24][R148.64], R3 ;  /* 0x0000000394003986 */ /* 0x0001e8000c101118 */
[----:B0-----:R-:W2:Y:S01]  /*251e0*/  LDL.LU.64 R148, [R1+0xce0] ;  /* 0x000ce00001947983 */ /* 0x001ea20000300a00 */
[----:B------:R-:W-:-:S05]  /*251f0*/  VIADD R2, R0, 0x14e ;  /* 0x0000014e00027836 */ /* 0x000fca0000000000 */
[----:B----4-:R-:W-:Y:S01]  /*25200*/  ISETP.LT.AND P1, PT, R2, UR4, !P0 ;  /* 0x0000000402007c0c */ /* 0x010fe2000c721270 */
[----:B------:R-:W0:Y:S01]  /*25210*/  LDCU UR4, c[0x0][0x39c] ;  /* 0x00007380ff0477ac */ /* 0x000e220008000800 */
[----:B------:R-:W-:Y:S01]  /*25220*/  VIADD R2, R0, 0x14f ;  /* 0x0000014f00027836 */ /* 0x000fe20000000000 */
[----:B-----5:R-:W-:-:S04]  /*25230*/  F2FP.SATFINITE.E5M2.F32.PACK_AB_MERGE_C R146, R147, R146, RZ ;  /* 0x000000929392723e */ /* 0x020fc800048060ff */
[----:B------:R-:W-:Y:S01]  /*25240*/  ISETP.LT.AND P6, PT, R2, UR6, !P0 ;  /* 0x0000000602007c0c */ /* 0x000fe2000c7c1270 */
[----:B------:R-:W-:Y:S01]  /*25250*/  VIADD R2, R0, 0x150 ;  /* 0x0000015000027836 */ /* 0x000fe20000000000 */
[----:B------:R-:W-:Y:S01]  /*25260*/  PRMT R3, R146, 0x9910, RZ ;  /* 0x0000991092037816 */ /* 0x000fe200000000ff */
[----:B------:R-:W1:Y:S03]  /*25270*/  LDCU UR6, c[0x0][0x39c] ;  /* 0x00007380ff0677ac */ /* 0x000e660008000800 */
[----:B------:R-:W-:Y:S01]  /*25280*/  ISETP.LT.AND P5, PT, R2, UR5, !P0 ;  /* 0x0000000502007c0c */ /* 0x000fe2000c7a1270 */
[----:B------:R-:W-:Y:S01]  /*25290*/  VIADD R2, R0, 0x151 ;  /* 0x0000015100027836 */ /* 0x000fe20000000000 */
[----:B------:R-:W-:Y:S01]  /*252a0*/  SHF.R.S32.HI R3, RZ, 0x8, R3 ;  /* 0x00000008ff037819 */ /* 0x000fe20000011403 */
[----:B------:R3:W-:Y:S01]  /*252b0*/  @P1 STG.E.U8 desc[UR24][R150.64], R146 ;  /* 0x0000009296001986 */ /* 0x0007e2000c101118 */
[----:B------:R-:W4:Y:S02]  /*252c0*/  LDCU UR5, c[0x0][0x39c] ;  /* 0x00007380ff0577ac */ /* 0x000f240008000800 */
[----:B0-----:R-:W-:Y:S01]  /*252d0*/  ISETP.LT.AND P4, PT, R2, UR4, !P0 ;  /* 0x0000000402007c0c */ /* 0x001fe2000c781270 */
[----:B------:R0:W-:Y:S01]  /*252e0*/  @P6 STG.E.U8 desc[UR24][R136.64], R3 ;  /* 0x0000000388006986 */ /* 0x0001e2000c101118 */
[----:B------:R-:W5:Y:S03]  /*252f0*/  LDCU UR4, c[0x0][0x39c] ;  /* 0x00007380ff0477ac */ /* 0x000f660008000800 */
[----:B---3--:R-:W3:Y:S04]  /*25300*/  LDL.LU.64 R150, [R1+0xcd8] ;  /* 0x000cd80001967983 */ /* 0x008ee80000300a00 */
[----:B------:R-:W4:Y:S04]  /*25310*/  LDL.LU.64 R132, [R1+0x608] ;  /* 0x0006080001847983 */ /* 0x000f280000300a00 */
[----:B0-----:R-:W5:Y:S01]  /*25320*/  LDL.LU.64 R136, [R1+0x600] ;  /* 0x0006000001887983 */ /* 0x001f620000300a00 */
[----:B--2---:R-:W-:-:S04]  /*25330*/  F2FP.SATFINITE.E5M2.F32.PACK_AB_MERGE_C R148, R149, R148, RZ ;  /* 0x000000949594723e */ /* 0x004fc800048060ff */
[----:B------:R-:W-:-:S04]  /*25340*/  PRMT R3, R148, 0x9910, RZ ;  /* 0x0000991094037816 */ /* 0x000fc800000000ff */
[----:B------:R-:W-:Y:S01]  /*25350*/  SHF.R.S32.HI R3, RZ, 0x8, R3 ;  /* 0x00000008ff037819 */ /* 0x000fe20000011403 */
[----:B------:R-:W-:Y:S04]  /*25360*/  @P5 STG.E.U8 desc[UR24][R134.64], R148 ;  /* 0x0000009486005986 */ /* 0x000fe8000c101118 */
[----:B------:R0:W-:Y:S04]  /*25370*/  @P4 STG.E.U8 desc[UR24][R152.64], R3 ;  /* 0x0000000398004986 */ /* 0x0001e8000c101118 */
[----:B0-----:R-:W2:Y:S01]  /*25380*/  LDL.LU.64 R152, [R1+0xcd0] ;  /* 0x000cd00001987983 */ /* 0x001ea20000300a00 */
[----:B------:R-:W-:-:S05]  /*25390*/  VIADD R2, R0, 0x152 ;  /* 0x0000015200027836 */ /* 0x000fca0000000000 */
[----:B-1----:R-:W-:Y:S01]  /*253a0*/  ISETP.LT.AND P3, PT, R2, UR6, !P0 ;  /* 0x0000000602007c0c */ /* 0x002fe2000c761270 */
[----:B------:R-:W0:Y:S01]  /*253b0*/  LDCU UR6, c[0x0][0x39c] ;  /* 0x00007380ff0677ac */ /* 0x000e220008000800 */
[----:B------:R-:W-:Y:S01]  /*253c0*/  VIADD R2, R0, 0x153 ;  /* 0x0000015300027836 */ /* 0x000fe20000000000 */
[----:B---3--:R-:W-:-:S04]  /*253d0*/  F2FP.SATFINITE.E5M2.F32.PACK_AB_MERGE_C R150, R151, R150, RZ ;  /* 0x000000969796723e */ /* 0x008fc800048060ff */
[----:B----4-:R-:W-:Y:S01]  /*253e0*/  ISETP.LT.AND P1, PT, R2, UR5, !P0 ;  /* 0x0000000502007c0c */ /* 0x010fe2000c721270 */
[----:B------:R-:W-:Y:S01]  /*253f0*/  VIADD R2, R0, 0x154 ;  /* 0x0000015400027836 */ /* 0x000fe20000000000 */
[----:B------:R-:W-:Y:S01]  /*25400*/  PRMT R3, R150, 0x9910, RZ ;  /* 0x0000991096037816 */ /* 0x000fe200000000ff */
[----:B------:R-:W1:Y:S03]  /*25410*/  LDCU UR5, c[0x0][0x39c] ;  /* 0x00007380ff0577ac */ /* 0x000e660008000800 */
[----:B-----5:R-:W-:Y:S01]  /*25420*/  ISETP.LT.AND P6, PT, R2, UR4, !P0 ;  /* 0x0000000402007c0c */ /* 0x020fe2000c7c1270 */
        /* <DEDUP_REMOVED lines=182> */
[----:B------:R3:W-:Y:S01]  /*25f90*/  @P5 STG.E.U8 desc[UR24][R182.64], R178 ;  /* 0x000000b2b6005986 */ /* 0x0007e2000c101118 */
[----:B------:R-:W-:Y:S01]  /*25fa0*/  VIADD R2, R0, 0x171 ;  /* 0x0000017100027836 */ /* 0x000fe20000000000 */
[----:B------:R-:W-:Y:S01]  /*25fb0*/  SHF.R.S32.HI R3, RZ, 0x8, R3 ;  /* 0x00000008ff037819 */ /* 0x000fe20000011403 */
[----:B------:R-:W4:Y:S03]  /*25fc0*/  LDCU UR6, c[0x0][0x39c] ;  /* 0x00007380ff0677ac */ /* 0x000f260008000800 */
[----:B0-----:R-:W-:Y:S01]  /*25fd0*/  ISETP.LT.AND P1, PT, R2, UR5, !P0 ;  /* 0x0000000502007c0c */ /* 0x001fe2000c721270 */
[----:B---3--:R-:W3:Y:S04]  /*25fe0*/  LDL.LU.64 R182, [R1+0xc58] ;  /* 0x000c580001b67983 */ /* 0x008ee80000300a00 */
[----:B------:R0:W-:Y:S01]  /*25ff0*/  @P4 STG.E.U8 desc[UR24][R134.64], R3 ;  /* 0x0000000386004986 */ /* 0x0001e2000c101118 */
[----:B--2---:R-:W-:-:S03]  /*26000*/  F2FP.SATFINITE.E5M2.F32.PACK_AB_MERGE_C R180, R181, R180, RZ ;  /* 0x000000b4b5b4723e */ /* 0x004fc600048060ff */
[----:B------:R-:W2:Y:S01]  /*26010*/  LDL.LU.64 R136, [R1+0x508] ;  /* 0x0005080001887983 */ /* 0x000ea20000300a00 */
[----:B------:R-:W-:Y:S01]  /*26020*/  VIADD R2, R0, 0x172 ;  /* 0x0000017200027836 */ /* 0x000fe20000000000 */
[----:B------:R-:W5:Y:S01]  /*26030*/  LDCU UR5, c[0x0][0x39c] ;  /* 0x00007380ff0577ac */ /* 0x000f620008000800 */
[----:B0-----:R-:W-:Y:S01]  /*26040*/  PRMT R3, R180, 0x9910, RZ ;  /* 0x00009910b4037816 */ /* 0x001fe200000000ff */
[----:B------:R-:W-:Y:S03]  /*26050*/  @P3 STG.E.U8 desc[UR24][R132.64], R180 ;  /* 0x000000b484003986 */ /* 0x000fe6000c101118 */
[----:B------:R-:W-:Y:S01]  /*26060*/  SHF.R.S32.HI R3, RZ, 0x8, R3 ;  /* 0x00000008ff037819 */ /* 0x000fe20000011403 */
[----:B------:R-:W2:Y:S04]  /*26070*/  LDL.LU.64 R134, [R1+0x500] ;  /* 0x0005000001867983 */ /* 0x000ea80000300a00 */
[----:B------:R0:W-:Y:S04]  /*26080*/  @P1 STG.E.U8 desc[UR24][R184.64], R3 ;  /* 0x00000003b8001986 */ /* 0x0001e8000c101118 */
[----:B0-----:R-:W2:Y:S01]  /*26090*/  LDL.LU.64 R184, [R1+0xc50] ;  /* 0x000c500001b87983 */ /* 0x001ea20000300a00 */
[----:B-1----:R-:W-:Y:S01]  /*260a0*/  ISETP.LT.AND P6, PT, R2, UR4, !P0 ;  /* 0x0000000402007c0c */ /* 0x002fe2000c7c1270 */
[----:B------:R-:W0:Y:S01]  /*260b0*/  LDCU UR4, c[0x0][0x39c] ;  /* 0x00007380ff0477ac */ /* 0x000e220008000800 */
[----:B------:R-:W-:Y:S01]  /*260c0*/  VIADD R2, R0, 0x173 ;  /* 0x0000017300027836 */ /* 0x000fe20000000000 */
[----:B---3--:R-:W-:-:S04]  /*260d0*/  F2FP.SATFINITE.E5M2.F32.PACK_AB_MERGE_C R182, R183, R182, RZ ;  /* 0x000000b6b7b6723e */ /* 0x008fc800048060ff */
[----:B----4-:R-:W-:Y:S01]  /*260e0*/  ISETP.LT.AND P5, PT, R2, UR6, !P0 ;  /* 0x0000000602007c0c */ /* 0x010fe2000c7a1270 */
[----:B------:R-:W-:-:S05]  /*260f0*/  VIADD R2, R0, 0x174 ;  /* 0x0000017400027836 */ /* 0x000fca0000000000 */
[----:B------:R1:W-:Y:S01]  /*26100*/  @P6 STG.E.U8 desc[UR24][R186.64], R182 ;  /* 0x000000b6ba006986 */ /* 0x0003e2000c101118 */
[----:B-----5:R-:W-:Y:S01]  /*26110*/  ISETP.LT.AND P4, PT, R2, UR5, !P0 ;  /* 0x0000000502007c0c */ /* 0x020fe2000c781270 */
[----:B------:R-:W-:Y:S01]  /*26120*/  VIADD R2, R0, 0x175 ;  /* 0x0000017500027836 */ /* 0x000fe20000000000 */
[----:B------:R-:W-:Y:S01]  /*26130*/  PRMT R3, R182, 0x9910, RZ ;  /* 0x00009910b6037816 */ /* 0x000fe200000000ff */
[----:B------:R-:W3:Y:S01]  /*26140*/  LDCU UR6, c[0x0][0x39c] ;  /* 0x00007380ff0677ac */ /* 0x000ee20008000800 */
[----:B-1----:R-:W4:Y:S02]  /*26150*/  LDL.LU.64 R186, [R1+0xc48] ;  /* 0x000c480001ba7983 */ /* 0x002f240000300a00 */
[----:B------:R-:W-:Y:S01]  /*26160*/  SHF.R.S32.HI R3, RZ, 0x8, R3 ;  /* 0x00000008ff037819 */ /* 0x000fe20000011403 */
[----:B------:R-:W1:Y:S01]  /*26170*/  LDCU UR5, c[0x0][0x39c] ;  /* 0x00007380ff0577ac */ /* 0x000e620008000800 */
[----:B0-----:R-:W-:Y:S01]  /*26180*/  ISETP.LT.AND P3, PT, R2, UR4, !P0 ;  /* 0x0000000402007c0c */ /* 0x001fe2000c761270 */
[----:B------:R-:W5:Y:S04]  /*26190*/  LDL.LU.64 R132, [R1+0x4e8] ;  /* 0x0004e80001847983 */ /* 0x000f680000300a00 */
[----:B--2---:R0:W-:Y:S01]  /*261a0*/  @P5 STG.E.U8 desc[UR24][R136.64], R3 ;  /* 0x0000000388005986 */ /* 0x0041e2000c101118 */
[----:B------:R-:W-:-:S03]  /*261b0*/  F2FP.SATFINITE.E5M2.F32.PACK_AB_MERGE_C R184, R185, R184, RZ ;  /* 0x000000b8b9b8723e */ /* 0x000fc600048060ff */
[----:B0-----:R-:W2:Y:S01]  /*261c0*/  LDL.LU.64 R136, [R1+0x4e0] ;  /* 0x0004e00001887983 */ /* 0x001ea20000300a00 */
[----:B------:R-:W-:Y:S01]  /*261d0*/  VIADD R2, R0, 0x176 ;  /* 0x0000017600027836 */ /* 0x000fe20000000000 */
[----:B------:R-:W0:Y:S01]  /*261e0*/  LDCU UR4, c[0x0][0x39c] ;  /* 0x00007380ff0477ac */ /* 0x000e220008000800 */
[----:B------:R-:W-:-:S04]  /*261f0*/  PRMT R3, R184, 0x9910, RZ ;  /* 0x00009910b8037816 */ /* 0x000fc800000000ff */
[----:B------:R-:W-:Y:S01]  /*26200*/  SHF.R.S32.HI R3, RZ, 0x8, R3 ;  /* 0x00000008ff037819 */ /* 0x000fe20000011403 */
[----:B------:R-:W-:Y:S04]  /*26210*/  @P4 STG.E.U8 desc[UR24][R134.64], R184 ;  /* 0x000000b886004986 */ /* 0x000fe8000c101118 */
[----:B------:R0:W-:Y:S04]  /*26220*/  @P3 STG.E.U8 desc[UR24][R188.64], R3 ;  /* 0x00000003bc003986 */ /* 0x0001e8000c101118 */
[----:B0-----:R-:W2:Y:S01]  /*26230*/  LDL.LU.64 R188, [R1+0xc40] ;  /* 0x000c400001bc7983 */ /* 0x001ea20000300a00 */
[----:B---3--:R-:W-:Y:S01]  /*26240*/  ISETP.LT.AND P1, PT, R2, UR6, !P0 ;  /* 0x0000000602007c0c */ /* 0x008fe2000c721270 */
[----:B------:R-:W0:Y:S01]  /*26250*/  LDCU UR6, c[0x0][0x39c] ;  /* 0x00007380ff0677ac */ /* 0x000e220008000800 */
[----:B----4-:R-:W-:Y:S01]  /*26260*/  F2FP.SATFINITE.E5M2.F32.PACK_AB_MERGE_C R186, R187, R186, RZ ;  /* 0x000000babbba723e */ /* 0x010fe200048060ff */
[----:B------:R-:W-:-:S10]  /*26270*/  VIADD R2, R0, 0x177 ;  /* 0x0000017700027836 */ /* 0x000fd40000000000 */
[----:B------:R3:W-:Y:S01]  /*26280*/  @P1 STG.E.U8 desc[UR24][R190.64], R186 ;  /* 0x000000babe001986 */ /* 0x0007e2000c101118 */
[----:B-1----:R-:W-:Y:S01]  /*26290*/  ISETP.LT.AND P6, PT, R2, UR5, !P0 ;  /* 0x0000000502007c0c */ /* 0x002fe2000c7c1270 */
[----:B------:R-:W-:Y:S01]  /*262a0*/  VIADD R2, R0, 0x178 ;  /* 0x0000017800027836 */ /* 0x000fe20000000000 */
[----:B------:R-:W-:Y:S01]  /*262b0*/  PRMT R3, R186, 0x9910, RZ ;  /* 0x00009910ba037816 */ /* 0x000fe200000000ff */
[----:B------:R-:W1:Y:S01]  /*262c0*/  LDCU UR5, c[0x0][0x39c] ;  /* 0x00007380ff0577ac */ /* 0x000e620008000800 */
[----:B---3--:R-:W3:Y:S02]  /*262d0*/  LDL.LU.64 R190, [R1+0xc38] ;  /* 0x000c380001be7983 */ /* 0x008ee40000300a00 */
[----:B------:R-:W-:Y:S01]  /*262e0*/  ISETP.LT.AND P5, PT, R2, UR4, !P0 ;  /* 0x0000000402007c0c */ /* 0x000fe2000c7a1270 */
[----:B------:R-:W-:Y:S01]  /*262f0*/  VIADD R2, R0, 0x179 ;  /* 0x0000017900027836 */ /* 0x000fe20000000000 */
[----:B------:R-:W-:Y:S01]  /*26300*/  SHF.R.S32.HI R3, RZ, 0x8, R3 ;  /* 0x00000008ff037819 */ /* 0x000fe20000011403 */
[----:B------:R-:W4:Y:S01]  /*26310*/  LDL.LU.64 R134, [R1+0x4c8] ;  /* 0x0004c80001867983 */ /* 0x000f220000300a00 */
[----:B------:R-:W1:Y:S02]  /*26320*/  LDCU UR4, c[0x0][0x39c] ;  /* 0x00007380ff0477ac */ /* 0x000e640008000800 */
[----:B0-----:R-:W-:Y:S01]  /*26330*/  ISETP.LT.AND P4, PT, R2, UR6, !P0 ;  /* 0x0000000602007c0c */ /* 0x001fe2000c781270 */
[----:B-----5:R0:W-:Y:S01]  /*26340*/  @P6 STG.E.U8 desc[UR24][R132.64], R3 ;  /* 0x0000000384006986 */ /* 0x0201e2000c101118 */
[----:B--2---:R-:W-:-:S03]  /*26350*/  F2FP.SATFINITE.E5M2.F32.PACK_AB_MERGE_C R188, R189, R188, RZ ;  /* 0x000000bcbdbc723e */ /* 0x004fc600048060ff */
[----:B0-----:R-:W2:Y:S01]  /*26360*/  LDL.LU.64 R132, [R1+0x4c0] ;  /* 0x0004c00001847983 */ /* 0x001ea20000300a00 */
[----:B------:R-:W-:Y:S01]  /*26370*/  VIADD R2, R0, 0x17a ;  /* 0x0000017a00027836 */ /* 0x000fe20000000000 */
[----:B------:R-:W0:Y:S01]  /*26380*/  LDCU UR6, c[0x0][0x39c] ;  /* 0x00007380ff0677ac */ /* 0x000e220008000800 */
[----:B------:R-:W-:-:S04]  /*26390*/  PRMT R3, R188, 0x9910, RZ ;  /* 0x00009910bc037816 */ /* 0x000fc800000000ff */
[----:B------:R-:W-:Y:S01]  /*263a0*/  SHF.R.S32.HI R3, RZ, 0x8, R3 ;  /* 0x00000008ff037819 */ /* 0x000fe20000011403 */
[----:B------:R-:W-:Y:S04]  /*263b0*/  @P5 STG.E.U8 desc[UR24][R136.64], R188 ;  /* 0x000000bc88005986 */ /* 0x000fe8000c101118 */
[----:B------:R5:W-:Y:S04]  /*263c0*/  @P4 STG.E.U8 desc[UR24][R192.64], R3 ;  /* 0x00000003c0004986 */ /* 0x000be8000c101118 */
[----:B-----5:R-:W5:Y:S01]  /*263d0*/  LDL.LU.64 R192, [R1+0xc30] ;  /* 0x000c300001c07983 */ /* 0x020f620000300a00 */
[----:B-1----:R-:W-:Y:S01]  /*263e0*/  ISETP.LT.AND P3, PT, R2, UR5, !P0 ;  /* 0x0000000502007c0c */ /* 0x002fe2000c761270 */
[----:B------:R-:W1:Y:S01]  /*263f0*/  LDCU UR5, c[0x0][0x39c] ;  /* 0x00007380ff0577ac */ /* 0x000e620008000800 */
[----:B---3--:R-:W-:-:S11]  /*26400*/  F2FP.SATFINITE.E5M2.F32.PACK_AB_MERGE_C R190, R191, R190, RZ ;  /* 0x000000bebfbe723e */ /* 0x008fd600048060ff */
[----:B------:R3:W-:Y:S04]  /*26410*/  @P3 STG.E.U8 desc[UR24][R194.64], R190 ;  /* 0x000000bec2003986 */ /* 0x0007e8000c101118 */
[----:B---3--:R-:W3:Y:S01]  /*26420*/  LDL.LU.64 R194, [R1+0xc28] ;  /* 0x000c280001c27983 */ /* 0x008ee20000300a00 */
[----:B------:R-:W-:Y:S01]  /*26430*/  VIADD R2, R0, 0x17b ;  /* 0x0000017b00027836 */ /* 0x000fe20000000000 */
[----:B------:R-:W-:Y:S02]  /*26440*/  PRMT R3, R190, 0x9910, RZ ;  /* 0x00009910be037816 */ /* 0x000fe400000000ff */
[----:B------:R-:W3:Y:S02]  /*26450*/  LDL.LU.64 R136, [R1+0x4a8] ;  /* 0x0004a80001887983 */ /* 0x000ee40000300a00 */
[----:B------:R-:W-:Y:S01]  /*26460*/  ISETP.LT.AND P1, PT, R2, UR4, !P0 ;  /* 0x0000000402007c0c */ /* 0x000fe2000c721270 */
[----:B------:R-:W-:Y:S01]  /*26470*/  VIADD R2, R0, 0x17c ;  /* 0x0000017c00027836 */ /* 0x000fe20000000000 */
[----:B------:R-:W-:Y:S01]  /*26480*/  SHF.R.S32.HI R3, RZ, 0x8, R3 ;  /* 0x00000008ff037819 */ /* 0x000fe20000011403 */
[----:B------:R-:W2:Y:S03]  /*26490*/  LDCU UR4, c[0x0][0x39c] ;  /* 0x00007380ff0477ac */ /* 0x000ea60008000800 */
[----:B0-----:R-:W-:Y:S01]  /*264a0*/  ISETP.LT.AND P6, PT, R2, UR6, !P0 ;  /* 0x0000000602007c0c */ /* 0x001fe2000c7c1270 */
[----:B------:R-:W-:Y:S01]  /*264b0*/  VIADD R2, R0, 0x17d ;  /* 0x0000017d00027836 */ /* 0x000fe20000000000 */
[----:B------:R-:W0:Y:S04]  /*264c0*/  LDCU UR6, c[0x0][0x39c] ;  /* 0x00007380ff0677ac */ /* 0x000e280008000800 */
[----:B-1----:R-:W-:Y:S01]  /*264d0*/  ISETP.LT.AND P5, PT, R2, UR5, !P0 ;  /* 0x0000000502007c0c */ /* 0x002fe2000c7a1270 */
[----:B----4-:R1:W-:Y:S01]  /*264e0*/  @P1 STG.E.U8 desc[UR24][R134.64], R3 ;  /* 0x0000000386001986 */ /* 0x0103e2000c101118 */
[----:B-----5:R-:W-:-:S03]  /*264f0*/  F2FP.SATFINITE.E5M2.F32.PACK_AB_MERGE_C R192, R193, R192, RZ ;  /* 0x000000c0c1c0723e */ /* 0x020fc600048060ff */
[----:B-1----:R-:W4:Y:S01]  /*26500*/  LDL.LU.64 R134, [R1+0x4a0] ;  /* 0x0004a00001867983 */ /* 0x002f220000300a00 */
[----:B------:R-:W-:Y:S01]  /*26510*/  VIADD R2, R0, 0x17e ;  /* 0x0000017e00027836 */ /* 0x000fe20000000000 */
[----:B------:R-:W1:Y:S01]  /*26520*/  LDCU UR5, c[0x0][0x39c] ;  /* 0x00007380ff0577ac */ /* 0x000e620008000800 */
[----:B------:R-:W-:-:S04]  /*26530*/  PRMT R3, R192, 0x9910, RZ ;  /* 0x00009910c0037816 */ /* 0x000fc800000000ff */
[----:B------:R-:W-:Y:S01]  /*26540*/  SHF.R.S32.HI R3, RZ, 0x8, R3 ;  /* 0x00000008ff037819 */ /* 0x000fe20000011403 */
[----:B--2---:R-:W-:Y:S04]  /*26550*/  @P6 STG.E.U8 desc[UR24][R132.64], R192 ;  /* 0x000000c084006986 */ /* 0x004fe8000c101118 */
[----:B------:R2:W-:Y:S04]  /*26560*/  @P5 STG.E.U8 desc[UR24][R68.64], R3 ;  /* 0x0000000344005986 */ /* 0x0005e8000c101118 */
[----:B--2---:R-:W2:Y:S01]  /*26570*/  LDL.LU.64 R68, [R1+0xc20] ;  /* 0x000c200001447983 */ /* 0x004ea20000300a00 */
[----:B------:R-:W-:Y:S01]  /*26580*/  ISETP.LT.AND P4, PT, R2, UR4, !P0 ;  /* 0x0000000402007c0c */ /* 0x000fe2000c781270 */
[----:B------:R-:W5:Y:S01]  /*26590*/  LDCU UR4, c[0x0][0x39c] ;  /* 0x00007380ff0477ac */ /* 0x000f620008000800 */
[----:B---3--:R-:W-:-:S11]  /*265a0*/  F2FP.SATFINITE.E5M2.F32.PACK_AB_MERGE_C R194, R195, R194, RZ ;  /* 0x000000c2c3c2723e */ /* 0x008fd600048060ff */
[----:B------:R3:W-:Y:S04]  /*265b0*/  @P4 STG.E.U8 desc[UR24][R70.64], R194 ;  /* 0x000000c246004986 */ /* 0x0007e8000c101118 */
[----:B---3--:R-:W3:Y:S01]  /*265c0*/  LDL.LU.64 R70, [R1+0xc18] ;  /* 0x000c180001467983 */ /* 0x008ee20000300a00 */
[----:B------:R-:W-:Y:S01]  /*265d0*/  VIADD R2, R0, 0x17f ;  /* 0x0000017f00027836 */ /* 0x000fe20000000000 */
[----:B------:R-:W-:Y:S02]  /*265e0*/  PRMT R3, R194, 0x9910, RZ ;  /* 0x00009910c2037816 */ /* 0x000fe400000000ff */
[----:B------:R-:W3:Y:S02]  /*265f0*/  LDL.LU.64 R132, [R1+0x488] ;  /* 0x0004880001847983 */ /* 0x000ee40000300a00 */
[----:B0-----:R-:W-:Y:S01]  /*26600*/  ISETP.LT.AND P3, PT, R2, UR6, !P0 ;  /* 0x0000000602007c0c */ /* 0x001fe2000c761270 */
[----:B------:R-:W-:Y:S01]  /*26610*/  VIADD R2, R0, 0x180 ;  /* 0x0000018000027836 */ /* 0x000fe20000000000 */
[----:B------:R-:W-:Y:S01]  /*26620*/  SHF.R.S32.HI R3, RZ, 0x8, R3 ;  /* 0x00000008ff037819 */ /* 0x000fe20000011403 */
[----:B------:R-:W0:Y:S03]  /*26630*/  LDCU UR6, c[0x0][0x39c] ;  /* 0x00007380ff0677ac */ /* 0x000e260008000800 */
[----:B-1----:R-:W-:Y:S01]  /*26640*/  ISETP.LT.AND P1, PT, R2, UR5, !P0 ;  /* 0x0000000502007c0c */ /* 0x002fe2000c721270 */
[----:B------:R-:W-:Y:S01]  /*26650*/  VIADD R2, R0, 0x181 ;  /* 0x0000018100027836 */ /* 0x000fe20000000000 */
[----:B------:R-:W1:Y:S04]  /*26660*/  LDCU UR5, c[0x0][0x39c] ;  /* 0x00007380ff0577ac */ /* 0x000e680008000800 */
[----:B-----5:R-:W-:Y:S01]  /*26670*/  ISETP.LT.AND P6, PT, R2, UR4, !P0 ;  /* 0x0000000402007c0c */ /* 0x020fe2000c7c1270 */
[----:B------:R5:W-:Y:S01]  /*26680*/  @P3 STG.E.U8 desc[UR24][R136.64], R3 ;  /* 0x0000000388003986 */ /* 0x000be2000c101118 */
[----:B------:R-:W-:Y:S01]  /*26690*/  VIADD R2, R0, 0x182 ;  /* 0x0000018200027836 */ /* 0x000fe20000000000 */
[----:B------:R-:W0:Y:S02]  /*266a0*/  LDCU UR4, c[0x0][0x39c] ;  /* 0x00007380ff0477ac */ /* 0x000e240008000800 */
[----:B-----5:R-:W5:Y:S01]  /*266b0*/  LDL.LU.64 R136, [R1+0x480] ;  /* 0x0004800001887983 */ /* 0x020f620000300a00 */
[----:B--2---:R-:W-:-:S04]  /*266c0*/  F2FP.SATFINITE.E5M2.F32.PACK_AB_MERGE_C R68, R69, R68, RZ ;  /* 0x000000444544723e */ /* 0x004fc800048060ff */
[----:B------:R-:W-:-:S04]  /*266d0*/  PRMT R3, R68, 0x9910, RZ ;  /* 0x0000991044037816 */ /* 0x000fc800000000ff */
[----:B------:R-:W-:Y:S01]  /*266e0*/  SHF.R.S32.HI R3, RZ, 0x8, R3 ;  /* 0x00000008ff037819 */ /* 0x000fe20000011403 */
[----:B----4-:R-:W-:Y:S04]  /*266f0*/  @P1 STG.E.U8 desc[UR24][R134.64], R68 ;  /* 0x0000004486001986 */ /* 0x010fe8000c101118 */
[----:B------:R2:W-:Y:S04]  /*26700*/  @P6 STG.E.U8 desc[UR24][R72.64], R3 ;  /* 0x0000000348006986 */ /* 0x0005e8000c101118 */
[----:B--2---:R-:W2:Y:S01]  /*26710*/  LDL.LU.64 R72, [R1+0xc10] ;  /* 0x000c100001487983 */ /* 0x004ea20000300a00 */
[----:B0-----:R-:W-:Y:S01]  /*26720*/  ISETP.LT.AND P5, PT, R2, UR6, !P0 ;  /* 0x0000000602007c0c */ /* 0x001fe2000c7a1270 */
[----:B------:R-:W0:Y:S01]  /*26730*/  LDCU UR6, c[0x0][0x39c] ;  /* 0x00007380ff0677ac */ /* 0x000e220008000800 */
[----:B---3--:R-:W-:-:S11]  /*26740*/  F2FP.SATFINITE.E5M2.F32.PACK_AB_MERGE_C R70, R71, R70, RZ ;  /* 0x000000464746723e */ /* 0x008fd600048060ff */
[----:B------:R3:W-:Y:S04]  /*26750*/  @P5 STG.E.U8 desc[UR24][R74.64], R70 ;  /* 0x000000464a005986 */ /* 0x0007e8000c101118 */
[----:B---3--:R-:W3:Y:S01]  /*26760*/  LDL.LU.64 R74, [R1+0xc08] ;  /* 0x000c0800014a7983 */ /* 0x008ee20000300a00 */
[----:B------:R-:W-:Y:S01]  /*26770*/  VIADD R2, R0, 0x183 ;  /* 0x0000018300027836 */ /* 0x000fe20000000000 */
[----:B------:R-:W-:Y:S02]  /*26780*/  PRMT R3, R70, 0x9910, RZ ;  /* 0x0000991046037816 */ /* 0x000fe400000000ff */
[----:B------:R-:W4:Y:S02]  /*26790*/  LDL.LU.64 R134, [R1+0x468] ;  /* 0x0004680001867983 */ /* 0x000f240000300a00 */
[----:B-1----:R-:W-:Y:S01]  /*267a0*/  ISETP.LT.AND P4, PT, R2, UR5, !P0 ;  /* 0x0000000502007c0c */ /* 0x002fe2000c781270 */
[----:B------:R-:W-:Y:S01]  /*267b0*/  VIADD R2, R0, 0x184 ;  /* 0x0000018400027836 */ /* 0x000fe20000000000 */
[----:B------:R-:W-:Y:S01]  /*267c0*/  SHF.R.S32.HI R3, RZ, 0x8, R3 ;  /* 0x00000008ff037819 */ /* 0x000fe20000011403 */
[----:B------:R-:W1:Y:S03]  /*267d0*/  LDCU UR5, c[0x0][0x39c] ;  /* 0x00007380ff0577ac */ /* 0x000e660008000800 */
[----:B------:R-:W-:Y:S01]  /*267e0*/  ISETP.LT.AND P3, PT, R2, UR4, !P0 ;  /* 0x0000000402007c0c */ /* 0x000fe2000c761270 */
[----:B------:R-:W-:Y:S01]  /*267f0*/  VIADD R2, R0, 0x185 ;  /* 0x0000018500027836 */ /* 0x000fe20000000000 */
[----:B------:R-:W1:Y:S04]  /*26800*/  LDCU UR4, c[0x0][0x39c] ;  /* 0x00007380ff0477ac */ /* 0x000e680008000800 */
[----:B0-----:R-:W-:Y:S01]  /*26810*/  ISETP.LT.AND P1, PT, R2, UR6, !P0 ;  /* 0x0000000602007c0c */ /* 0x001fe2000c721270 */
[----:B------:R0:W-:Y:S01]  /*26820*/  @P4 STG.E.U8 desc[UR24][R132.64], R3 ;  /* 0x0000000384004986 */ /* 0x0001e2000c101118 */
[----:B------:R-:W-:Y:S01]  /*26830*/  VIADD R2, R0, 0x186 ;  /* 0x0000018600027836 */ /* 0x000fe20000000000 */
[----:B------:R-:W1:Y:S02]  /*26840*/  LDCU UR6, c[0x0][0x39c] ;  /* 0x00007380ff0677ac */ /* 0x000e640008000800 */
[----:B0-----:R-:W4:Y:S01]  /*26850*/  LDL.LU.64 R132, [R1+0x460] ;  /* 0x0004600001847983 */ /* 0x001f220000300a00 */
[----:B--2---:R-:W-:-:S04]  /*26860*/  F2FP.SATFINITE.E5M2.F32.PACK_AB_MERGE_C R72, R73, R72, RZ ;  /* 0x000000484948723e */ /* 0x004fc800048060ff */
[----:B------:R-:W-:-:S04]  /*26870*/  PRMT R3, R72, 0x9910, RZ ;  /* 0x0000991048037816 */ /* 0x000fc800000000ff */
[----:B------:R-:W-:Y:S01]  /*26880*/  SHF.R.S32.HI R3, RZ, 0x8, R3 ;  /* 0x00000008ff037819 */ /* 0x000fe20000011403 */
[----:B-----5:R-:W-:Y:S04]  /*26890*/  @P3 STG.E.U8 desc[UR24][R136.64], R72 ;  /* 0x0000004888003986 */ /* 0x020fe8000c101118 */
[----:B------:R0:W-:Y:S04]  /*268a0*/  @P1 STG.E.U8 desc[UR24][R76.64], R3 ;  /* 0x000000034c001986 */ /* 0x0001e8000c101118 */
[----:B0-----:R-:W2:Y:S01]  /*268b0*/  LDL.LU.64 R76, [R1+0xc00] ;  /* 0x000c0000014c7983 */ /* 0x001ea20000300a00 */
[----:B-1----:R-:W-:Y:S01]  /*268c0*/  ISETP.LT.AND P6, PT, R2, UR5, !P0 ;  /* 0x0000000502007c0c */ /* 0x002fe2000c7c1270 */
[----:B------:R-:W0:Y:S01]  /*268d0*/  LDCU UR5, c[0x0][0x39c] ;  /* 0x00007380ff0577ac */ /* 0x000e220008000800 */
[----:B---3--:R-:W-:-:S11]  /*268e0*/  F2FP.SATFINITE.E5M2.F32.PACK_AB_MERGE_C R74, R75, R74, RZ ;  /* 0x0000004a4b4a723e */ /* 0x008fd600048060ff */
[----:B------:R1:W-:Y:S04]  /*268f0*/  @P6 STG.E.U8 desc[UR24][R78.64], R74 ;  /* 0x0000004a4e006986 */ /* 0x0003e8000c101118 */
[----:B-1----:R-:W3:Y:S01]  /*26900*/  LDL.LU.64 R78, [R1+0xbf8] ;  /* 0x000bf800014e7983 */ /* 0x002ee20000300a00 */
[----:B------:R-:W-:Y:S01]  /*26910*/  VIADD R2, R0, 0x187 ;  /* 0x0000018700027836 */ /* 0x000fe20000000000 */
[----:B------:R-:W-:Y:S02]  /*26920*/  PRMT R3, R74, 0x9910, RZ ;  /* 0x000099104a037816 */ /* 0x000fe400000000ff */
[----:B------:R-:W5:Y:S02]  /*26930*/  LDL.LU.64 R136, [R1+0x448] ;  /* 0x0004480001887983 */ /* 0x000f640000300a00 */
[----:B------:R-:W-:Y:S01]  /*26940*/  ISETP.LT.AND P5, PT, R2, UR4, !P0 ;  /* 0x0000000402007c0c */ /* 0x000fe2000c7a1270 */
[----:B------:R-:W-:Y:S01]  /*26950*/  VIADD R2, R0, 0x188 ;  /* 0x0000018800027836 */ /* 0x000fe20000000000 */
[----:B------:R-:W-:Y:S01]  /*26960*/  SHF.R.S32.HI R3, RZ, 0x8, R3 ;  /* 0x00000008ff037819 */ /* 0x000fe20000011403 */
[----:B------:R-:W1:Y:S03]  /*26970*/  LDCU UR4, c[0x0][0x39c] ;  /* 0x00007380ff0477ac */ /* 0x000e660008000800 */
[----:B------:R-:W-:Y:S01]  /*26980*/  ISETP.LT.AND P4, PT, R2, UR6, !P0 ;  /* 0x0000000602007c0c */ /* 0x000fe2000c781270 */
[----:B------:R-:W-:Y:S01]  /*26990*/  VIADD R2, R0, 0x189 ;  /* 0x0000018900027836 */ /* 0x000fe20000000000 */
[----:B------:R-:W1:Y:S04]  /*269a0*/  LDCU UR6, c[0x0][0x39c] ;  /* 0x00007380ff0677ac */ /* 0x000e680008000800 */
[----:B0-----:R-:W-:Y:S01]  /*269b0*/  ISETP.LT.AND P3, PT, R2, UR5, !P0 ;  /* 0x0000000502007c0c */ /* 0x001fe2000c761270 */
[----:B----4-:R0:W-:Y:S01]  /*269c0*/  @P5 STG.E.U8 desc[UR24][R134.64], R3 ;  /* 0x0000000386005986 */ /* 0x0101e2000c101118 */
[----:B------:R-:W-:Y:S01]  /*269d0*/  VIADD R2, R0, 0x18a ;  /* 0x0000018a00027836 */ /* 0x000fe20000000000 */
[----:B------:R-:W4:Y:S02]  /*269e0*/  LDCU UR5, c[0x0][0x39c] ;  /* 0x00007380ff0577ac */ /* 0x000f240008000800 */
[----:B0-----:R-:W5:Y:S02]  /*269f0*/  LDL.LU.64 R134, [R1+0x440] ;  /* 0x0004400001867983 */ /* 0x001f640000300a00 */
[----:B-1----:R-:W-:Y:S01]  /*26a00*/  ISETP.LT.AND P1, PT, R2, UR4, !P0 ;  /* 0x0000000402007c0c */ /* 0x002fe2000c721270 */
[----:B------:R-:W0:Y:S01]  /*26a10*/  LDCU UR4, c[0x0][0x39c] ;  /* 0x00007380ff0477ac */ /* 0x000e220008000800 */
[----:B--2---:R-:W-:-:S04]  /*26a20*/  F2FP.SATFINITE.E5M2.F32.PACK_AB_MERGE_C R76, R77, R76, RZ ;  /* 0x0000004c4d4c723e */ /* 0x004fc800048060ff */
[----:B------:R-:W-:-:S04]  /*26a30*/  PRMT R3, R76, 0x9910, RZ ;  /* 0x000099104c037816 */ /* 0x000fc800000000ff */
[----:B------:R-:W-:Y:S01]  /*26a40*/  SHF.R.S32.HI R3, RZ, 0x8, R3 ;  /* 0x00000008ff037819 */ /* 0x000fe20000011403 */
[----:B------:R-:W-:Y:S04]  /*26a50*/  @P4 STG.E.U8 desc[UR24][R132.64], R76 ;  /* 0x0000004c84004986 */ /* 0x000fe8000c101118 */
[----:B------:R1:W-:Y:S04]  /*26a60*/  @P3 STG.E.U8 desc[UR24][R80.64], R3 ;  /* 0x0000000350003986 */ /* 0x0003e8000c101118 */
[----:B-1----:R-:W2:Y:S01]  /*26a70*/  LDL.LU.64 R80, [R1+0xbf0] ;  /* 0x000bf00001507983 */ /* 0x002ea20000300a00 */
[----:B---3--:R-:W-:-:S05]  /*26a80*/  F2FP.SATFINITE.E5M2.F32.PACK_AB_MERGE_C R78, R79, R78, RZ ;  /* 0x0000004e4f4e723e */ /* 0x008fca00048060ff */
[----:B------:R1:W-:Y:S04]  /*26a90*/  @P1 STG.E.U8 desc[UR24][R82.64], R78 ;  /* 0x0000004e52001986 */ /* 0x0003e8000c101118 */
[----:B-1----:R-:W3:Y:S01]  /*26aa0*/  LDL.LU.64 R82, [R1+0xbe8] ;  /* 0x000be80001527983 */ /* 0x002ee20000300a00 */
[----:B------:R-:W-:Y:S01]  /*26ab0*/  VIADD R2, R0, 0x18b ;  /* 0x0000018b00027836 */ /* 0x000fe20000000000 */
[----:B------:R-:W-:Y:S02]  /*26ac0*/  PRMT R3, R78, 0x9910, RZ ;  /* 0x000099104e037816 */ /* 0x000fe400000000ff */
[----:B------:R-:W3:Y:S02]  /*26ad0*/  LDL.LU.64 R132, [R1+0x428] ;  /* 0x0004280001847983 */ /* 0x000ee40000300a00 */
[----:B------:R-:W-:Y:S01]  /*26ae0*/  ISETP.LT.AND P6, PT, R2, UR6, !P0 ;  /* 0x0000000602007c0c */ /* 0x000fe2000c7c1270 */
[----:B------:R-:W-:Y:S01]  /*26af0*/  VIADD R2, R0, 0x18c ;  /* 0x0000018c00027836 */ /* 0x000fe20000000000 */
[----:B------:R-:W-:Y:S01]  /*26b00*/  SHF.R.S32.HI R3, RZ, 0x8, R3 ;  /* 0x00000008ff037819 */ /* 0x000fe20000011403 */
[----:B------:R-:W1:Y:S03]  /*26b10*/  LDCU UR6, c[0x0][0x39c] ;  /* 0x00007380ff0677ac */ /* 0x000e660008000800 */
[----:B----4-:R-:W-:Y:S01]  /*26b20*/  ISETP.LT.AND P5, PT, R2, UR5, !P0 ;  /* 0x0000000502007c0c */ /* 0x010fe2000c7a1270 */
[----:B------:R-:W-:Y:S01]  /*26b30*/  VIADD R2, R0, 0x18d ;  /* 0x0000018d00027836 */ /* 0x000fe20000000000 */
[----:B------:R-:W4:Y:S04]  /*26b40*/  LDCU UR5, c[0x0][0x39c] ;  /* 0x00007380ff0577ac */ /* 0x000f280008000800 */
[----:B0-----:R-:W-:Y:S01]  /*26b50*/  ISETP.LT.AND P4, PT, R2, UR4, !P0 ;  /* 0x0000000402007c0c */ /* 0x001fe2000c781270 */
[----:B-----5:R0:W-:Y:S01]  /*26b60*/  @P6 STG.E.U8 desc[UR24][R136.64], R3 ;  /* 0x0000000388006986 */ /* 0x0201e2000c101118 */
[----:B------:R-:W-:Y:S01]  /*26b70*/  VIADD R2, R0, 0x18e ;  /* 0x0000018e00027836 */ /* 0x000fe20000000000 */
[----:B------:R-:W5:Y:S02]  /*26b80*/  LDCU UR4, c[0x0][0x39c] ;  /* 0x00007380ff0477ac */ /* 0x000f640008000800 */
[----:B0-----:R-:W4:Y:S02]  /*26b90*/  LDL.LU.64 R136, [R1+0x420] ;  /* 0x0004200001887983 */ /* 0x001f240000300a00 */
        /* <DEDUP_REMOVED lines=14> */
[----:B----4-:R-:W-:Y:S01]  /*26c80*/  ISETP.LT.AND P1, PT, R2, UR5, !P0 ;  /* 0x0000000502007c0c */ /* 0x010fe2000c721270 */
[----:B------:R-:W-:Y:S01]  /*26c90*/  VIADD R2, R0, 0x190 ;  /* 0x0000019000027836 */ /* 0x000fe20000000000 */
[----:B------:R-:W-:Y:S01]  /*26ca0*/  SHF.R.S32.HI R3, RZ, 0x8, R3 ;  /* 0x00000008ff037819 */ /* 0x000fe20000011403 */
[----:B------:R-:W1:Y:S03]  /*26cb0*/  LDCU UR5, c[0x0][0x39c] ;  /* 0x00007380ff0577ac */ /* 0x000e660008000800 */
[----:B-----5:R-:W-:Y:S01]  /*26cc0*/  ISETP.LT.AND P6, PT, R2, UR4, !P0 ;  /* 0x0000000402007c0c */ /* 0x020fe2000c7c1270 */
[----:B------:R-:W-:Y:S01]  /*26cd0*/  VIADD R2, R0, 0x191 ;  /* 0x0000019100027836 */ /* 0x000fe20000000000 */
[----:B------:R-:W4:Y:S04]  /*26ce0*/  LDCU UR4, c[0x0][0x39c] ;  /* 0x00007380ff0477ac */ /* 0x000f280008000800 */
[----:B0-----:R-:W-:Y:S01]  /*26cf0*/  ISETP.LT.AND P5, PT, R2, UR6, !P0 ;  /* 0x0000000602007c0c */ /* 0x001fe2000c7a1270 */
[----:B------:R0:W-:Y:S01]  /*26d00*/  @P1 STG.E.U8 desc[UR24][R132.64], R3 ;  /* 0x0000000384001986 */ /* 0x0001e2000c101118 */
        /* <DEDUP_REMOVED lines=174> */
[----:B------:R-:W1:Y:S01]  /*277f0*/  LDCU UR4, c[0x0][0x39c] ;  /* 0x00007380ff0477ac */ /* 0x000e620008000800 */
[----:B------:R-:W-:-:S05]  /*27800*/  VIADD R2, R0, 0x1ac ;  /* 0x000001ac00027836 */ /* 0x000fca0000000000 */
[----:B-----5:R-:W-:Y:S01]  /*27810*/  ISETP.LT.AND P3, PT, R2, UR6, !P0 ;  /* 0x0000000602007c0c */ /* 0x020fe2000c761270 */
[----:B------:R-:W4:Y:S01]  /*27820*/  LDCU UR6, c[0x0][0x39c] ;  /* 0x00007380ff0677ac */ /* 0x000f220008000800 */
[----:B------:R-:W-:-:S05]  /*27830*/  VIADD R2, R0, 0x1ad ;  /* 0x000001ad00027836 */ /* 0x000fca0000000000 */
[----:B0-----:R-:W-:Y:S01]  /*27840*/  ISETP.LT.AND P1, PT, R2, UR5, !P0 ;  /* 0x0000000502007c0c */ /* 0x001fe2000c721270 */
[----:B------:R-:W0:Y:S01]  /*27850*/  LDCU UR5, c[0x0][0x39c] ;  /* 0x00007380ff0577ac */ /* 0x000e220008000800 */
[----:B------:R-:W-:-:S05]  /*27860*/  VIADD R2, R0, 0x1ae ;  /* 0x000001ae00027836 */ /* 0x000fca0000000000 */
[----:B-1----:R-:W-:Y:S01]  /*27870*/  ISETP.LT.AND P6, PT, R2, UR4, !P0 ;  /* 0x0000000402007c0c */ /* 0x002fe2000c7c1270 */
[----:B------:R-:W1:Y:S01]  /*27880*/  LDCU UR4, c[0x0][0x39c] ;  /* 0x00007380ff0477ac */ /* 0x000e620008000800 */
[----:B------:R-:W-:Y:S01]  /*27890*/  VIADD R2, R0, 0x1af ;  /* 0x000001af00027836 */ /* 0x000fe20000000000 */
[----:B------:R-:W-:-:S04]  /*278a0*/  SHF.R.S32.HI R3, RZ, 0x8, R3 ;  /* 0x00000008ff037819 */ /* 0x000fc80000011403 */
[----:B----4-:R-:W-:Y:S01]  /*278b0*/  ISETP.LT.AND P5, PT, R2, UR6, !P0 ;  /* 0x0000000602007c0c */ /* 0x010fe2000c7a1270 */
[----:B------:R-:W-:Y:S01]  /*278c0*/  VIADD R2, R0, 0x1b0 ;  /* 0x000001b000027836 */ /* 0x000fe20000000000 */
[----:B------:R4:W-:Y:S01]  /*278d0*/  @P4 STG.E.U8 desc[UR24][R134.64], R3 ;  /* 0x0000000386004986 */ /* 0x0009e2000c101118 */
[----:B------:R-:W5:Y:S03]  /*278e0*/  LDCU UR6, c[0x0][0x39c] ;  /* 0x00007380ff0677ac */ /* 0x000f660008000800 */
[----:B0-----:R-:W-:Y:S01]  /*278f0*/  ISETP.LT.AND P4, PT, R2, UR5, !P0 ;  /* 0x0000000502007c0c */ /* 0x001fe2000c781270 */
[----:B------:R-:W-:Y:S01]  /*27900*/  VIADD R2, R0, 0x1b1 ;  /* 0x000001b100027836 */ /* 0x000fe20000000000 */
[----:B------:R-:W0:Y:S01]  /*27910*/  LDCU UR5, c[0x0][0x39c] ;  /* 0x00007380ff0577ac */ /* 0x000e220008000800 */
[----:B----4-:R-:W4:Y:S01]  /*27920*/  LDL.LU.64 R134, [R1+0x320] ;  /* 0x0003200001867983 */ /* 0x010f220000300a00 */
[----:B--2---:R-:W-:-:S04]  /*27930*/  F2FP.SATFINITE.E5M2.F32.PACK_AB_MERGE_C R112, R113, R112, RZ ;  /* 0x000000707170723e */ /* 0x004fc800048060ff */
[----:B------:R-:W-:Y:S01]  /*27940*/  PRMT R3, R112, 0x9910, RZ ;  /* 0x0000991070037816 */ /* 0x000fe200000000ff */
[----:B------:R-:W-:Y:S01]  /*27950*/  @P3 STG.E.U8 desc[UR24][R132.64], R112 ;  /* 0x0000007084003986 */ /* 0x000fe2000c101118 */
[----:B-1----:R-:W-:Y:S01]  /*27960*/  ISETP.LT.AND P3, PT, R2, UR4, !P0 ;  /* 0x0000000402007c0c */ /* 0x002fe2000c761270 */
[----:B------:R-:W1:Y:S01]  /*27970*/  LDCU UR4, c[0x0][0x39c] ;  /* 0x00007380ff0477ac */ /* 0x000e620008000800 */
[----:B------:R-:W-:-:S05]  /*27980*/  SHF.R.S32.HI R2, RZ, 0x8, R3 ;  /* 0x00000008ff027819 */ /* 0x000fca0000011403 */
[----:B------:R2:W-:Y:S04]  /*27990*/  @P1 STG.E.U8 desc[UR24][R116.64], R2 ;  /* 0x0000000274001986 */ /* 0x0005e8000c101118 */
[----:B--2---:R-:W2:Y:S01]  /*279a0*/  LDL.LU.64 R116, [R1+0xb60] ;  /* 0x000b600001747983 */ /* 0x004ea20000300a00 */
[----:B---3--:R-:W-:-:S05]  /*279b0*/  F2FP.SATFINITE.E5M2.F32.PACK_AB_MERGE_C R114, R115, R114, RZ ;  /* 0x000000727372723e */ /* 0x008fca00048060ff */
[----:B------:R3:W-:Y:S04]  /*279c0*/  @P6 STG.E.U8 desc[UR24][R118.64], R114 ;  /* 0x0000007276006986 */ /* 0x0007e8000c101118 */
[----:B---3--:R-:W3:Y:S01]  /*279d0*/  LDL.LU.64 R118, [R1+0xb58] ;  /* 0x000b580001767983 */ /* 0x008ee20000300a00 */
[----:B------:R-:W-:Y:S01]  /*279e0*/  VIADD R3, R0, 0x1b2 ;  /* 0x000001b200037836 */ /* 0x000fe20000000000 */
[----:B------:R-:W-:Y:S01]  /*279f0*/  PRMT R69, R114, 0x9910, RZ ;  /* 0x0000991072457816 */ /* 0x000fe200000000ff */
[----:B------:R-:W-:Y:S01]  /*27a00*/  VIADD R2, R0, 0x1b4 ;  /* 0x000001b400027836 */ /* 0x000fe20000000000 */
[----:B------:R-:W3:Y:S02]  /*27a10*/  LDL.LU.64 R132, [R1+0x318] ;  /* 0x0003180001847983 */ /* 0x000ee40000300a00 */
[----:B-----5:R-:W-:Y:S01]  /*27a20*/  ISETP.LT.AND P1, PT, R3, UR6, !P0 ;  /* 0x0000000603007c0c */ /* 0x020fe2000c721270 */
[----:B------:R-:W-:Y:S01]  /*27a30*/  IMAD.MOV.U32 R3, RZ, RZ, R69 ;  /* 0x000000ffff037224 */ /* 0x000fe200078e0045 */
[----:B------:R-:W5:Y:S04]  /*27a40*/  LDCU UR6, c[0x0][0x39c] ;  /* 0x00007380ff0677ac */ /* 0x000f680008000800 */
[----:B------:R-:W-:-:S05]  /*27a50*/  SHF.R.S32.HI R3, RZ, 0x8, R3 ;  /* 0x00000008ff037819 */ /* 0x000fca0000011403 */
[----:B------:R0:W-:Y:S01]  /*27a60*/  @P5 STG.E.U8 desc[UR24][R136.64], R3 ;  /* 0x0000000388005986 */ /* 0x0001e2000c101118 */
[----:B-1----:R-:W-:Y:S01]  /*27a70*/  ISETP.LT.AND P5, PT, R2, UR4, !P0 ;  /* 0x0000000402007c0c */ /* 0x002fe2000c7a1270 */
[----:B------:R-:W-:Y:S01]  /*27a80*/  VIADD R68, R0, 0x1b3 ;  /* 0x000001b300447836 */ /* 0x000fe20000000000 */
[----:B------:R-:W1:Y:S01]  /*27a90*/  LDCU UR4, c[0x0][0x39c] ;  /* 0x00007380ff0477ac */ /* 0x000e620008000800 */
[----:B0-----:R-:W5:Y:S01]  /*27aa0*/  LDL.LU.64 R136, [R1+0x310] ;  /* 0x0003100001887983 */ /* 0x001f620000300a00 */
[----:B--2---:R-:W-:-:S04]  /*27ab0*/  F2FP.SATFINITE.E5M2.F32.PACK_AB_MERGE_C R116, R117, R116, RZ ;  /* 0x000000747574723e */ /* 0x004fc800048060ff */
[----:B------:R-:W-:-:S05]  /*27ac0*/  PRMT R69, R116, 0x9910, RZ ;  /* 0x0000991074457816 */ /* 0x000fca00000000ff */
[----:B------:R-:W-:Y:S01]  /*27ad0*/  IMAD.MOV.U32 R2, RZ, RZ, R69 ;  /* 0x000000ffff027224 */ /* 0x000fe200078e0045 */
[----:B----4-:R-:W-:Y:S04]  /*27ae0*/  @P4 STG.E.U8 desc[UR24][R134.64], R116 ;  /* 0x0000007486004986 */ /* 0x010fe8000c101118 */
[----:B------:R-:W-:-:S05]  /*27af0*/  SHF.R.S32.HI R2, RZ, 0x8, R2 ;  /* 0x00000008ff027819 */ /* 0x000fca0000011402 */
[----:B------:R0:W-:Y:S04]  /*27b00*/  @P3 STG.E.U8 desc[UR24][R120.64], R2 ;  /* 0x0000000278003986 */ /* 0x0001e8000c101118 */
[----:B0-----:R-:W2:Y:S01]  /*27b10*/  LDL.LU.64 R120, [R1+0xb50] ;  /* 0x000b500001787983 */ /* 0x001ea20000300a00 */
[----:B---3--:R-:W-:-:S05]  /*27b20*/  F2FP.SATFINITE.E5M2.F32.PACK_AB_MERGE_C R118, R119, R118, RZ ;  /* 0x000000767776723e */ /* 0x008fca00048060ff */
[----:B------:R0:W-:Y:S04]  /*27b30*/  @P1 STG.E.U8 desc[UR24][R122.64], R118 ;  /* 0x000000767a001986 */ /* 0x0001e8000c101118 */
[----:B0-----:R-:W3:Y:S01]  /*27b40*/  LDL.LU.64 R122, [R1+0xb48] ;  /* 0x000b4800017a7983 */ /* 0x001ee20000300a00 */
[----:B------:R-:W-:Y:S01]  /*27b50*/  ISETP.LT.AND P6, PT, R68, UR5, !P0 ;  /* 0x0000000544007c0c */ /* 0x000fe2000c7c1270 */
[----:B------:R-:W0:Y:S01]  /*27b60*/  LDCU UR5, c[0x0][0x39c] ;  /* 0x00007380ff0577ac */ /* 0x000e220008000800 */
[----:B------:R-:W-:Y:S01]  /*27b70*/  VIADD R68, R0, 0x1b5 ;  /* 0x000001b500447836 */ /* 0x000fe20000000000 */
[----:B------:R-:W-:Y:S01]  /*27b80*/  PRMT R69, R118, 0x9910, RZ ;  /* 0x0000991076457816 */ /* 0x000fe200000000ff */
[----:B------:R-:W-:Y:S01]  /*27b90*/  VIADD R3, R0, 0x1b6 ;  /* 0x000001b600037836 */ /* 0x000fe20000000000 */
[----:B------:R-:W4:Y:S02]  /*27ba0*/  LDL.LU.64 R134, [R1+0x308] ;  /* 0x0003080001867983 */ /* 0x000f240000300a00 */
[----:B-----5:R-:W-:Y:S01]  /*27bb0*/  ISETP.LT.AND P4, PT, R68, UR6, !P0 ;  /* 0x0000000644007c0c */ /* 0x020fe2000c781270 */
[----:B------:R-:W5:Y:S01]  /*27bc0*/  LDCU UR6, c[0x0][0x39c] ;  /* 0x00007380ff0677ac */ /* 0x000f620008000800 */
[----:B------:R-:W-:Y:S01]  /*27bd0*/  VIADD R2, R0, 0x1b8 ;  /* 0x000001b800027836 */ /* 0x000fe20000000000 */
[----:B0-----:R-:W-:Y:S01]  /*27be0*/  ISETP.LT.AND P3, PT, R3, UR5, !P0 ;  /* 0x0000000503007c0c */ /* 0x001fe2000c761270 */
[----:B------:R-:W-:Y:S01]  /*27bf0*/  IMAD.MOV.U32 R3, RZ, RZ, R69 ;  /* 0x000000ffff037224 */ /* 0x000fe200078e0045 */
[----:B------:R-:W0:Y:S04]  /*27c00*/  LDCU UR5, c[0x0][0x39c] ;  /* 0x00007380ff0577ac */ /* 0x000e280008000800 */
[----:B------:R-:W-:-:S05]  /*27c10*/  SHF.R.S32.HI R3, RZ, 0x8, R3 ;  /* 0x00000008ff037819 */ /* 0x000fca0000011403 */
[----:B------:R0:W-:Y:S01]  /*27c20*/  @P6 STG.E.U8 desc[UR24][R132.64], R3 ;  /* 0x0000000384006986 */ /* 0x0001e2000c101118 */
[----:B-----5:R-:W-:Y:S02]  /*27c30*/  ISETP.LT.AND P6, PT, R2, UR6, !P0 ;  /* 0x0000000602007c0c */ /* 0x020fe4000c7c1270 */
[----:B--2---:R-:W-:Y:S01]  /*27c40*/  F2FP.SATFINITE.E5M2.F32.PACK_AB_MERGE_C R120, R121, R120, RZ ;  /* 0x000000787978723e */ /* 0x004fe200048060ff */
[----:B0-----:R-:W2:Y:S01]  /*27c50*/  LDL.LU.64 R132, [R1+0x300] ;  /* 0x0003000001847983 */ /* 0x001ea20000300a00 */
[----:B---3--:R-:W-:Y:S01]  /*27c60*/  F2FP.SATFINITE.E5M2.F32.PACK_AB_MERGE_C R122, R123, R122, RZ ;  /* 0x0000007a7b7a723e */ /* 0x008fe200048060ff */
[----:B------:R-:W-:Y:S01]  /*27c70*/  VIADD R68, R0, 0x1b7 ;  /* 0x000001b700447836 */ /* 0x000fe20000000000 */
[----:B------:R-:W-:Y:S01]  /*27c80*/  PRMT R69, R120, 0x9910, RZ ;  /* 0x0000991078457816 */ /* 0x000fe200000000ff */
[----:B------:R-:W-:Y:S01]  /*27c90*/  VIADD R3, R0, 0x1ba ;  /* 0x000001ba00037836 */ /* 0x000fe20000000000 */
[----:B------:R-:W0:Y:S03]  /*27ca0*/  LDCU UR6, c[0x0][0x39c] ;  /* 0x00007380ff0677ac */ /* 0x000e260008000800 */
[----:B------:R-:W-:Y:S01]  /*27cb0*/  IMAD.MOV.U32 R2, RZ, RZ, R69 ;  /* 0x000000ffff027224 */ /* 0x000fe200078e0045 */
[----:B------:R-:W-:Y:S04]  /*27cc0*/  @P5 STG.E.U8 desc[UR24][R136.64], R120 ;  /* 0x0000007888005986 */ /* 0x000fe8000c101118 */
[----:B------:R-:W-:-:S05]  /*27cd0*/  SHF.R.S32.HI R2, RZ, 0x8, R2 ;  /* 0x00000008ff027819 */ /* 0x000fca0000011402 */
[----:B------:R3:W-:Y:S04]  /*27ce0*/  @P4 STG.E.U8 desc[UR24][R124.64], R2 ;  /* 0x000000027c004986 */ /* 0x0007e8000c101118 */
[----:B---3--:R-:W3:Y:S04]  /*27cf0*/  LDL.LU.64 R124, [R1+0xb40] ;  /* 0x000b4000017c7983 */ /* 0x008ee80000300a00 */
[----:B------:R5:W-:Y:S04]  /*27d00*/  @P3 STG.E.U8 desc[UR24][R126.64], R122 ;  /* 0x0000007a7e003986 */ /* 0x000be8000c101118 */
[----:B-----5:R-:W5:Y:S01]  /*27d10*/  LDL.LU.64 R126, [R1+0xb38] ;  /* 0x000b3800017e7983 */ /* 0x020f620000300a00 */
[----:B-1----:R-:W-:Y:S01]  /*27d20*/  ISETP.LT.AND P1, PT, R68, UR4, !P0 ;  /* 0x0000000444007c0c */ /* 0x002fe2000c721270 */
[----:B------:R-:W1:Y:S01]  /*27d30*/  LDCU UR4, c[0x0][0x39c] ;  /* 0x00007380ff0477ac */ /* 0x000e620008000800 */
[----:B------:R-:W-:Y:S01]  /*27d40*/  VIADD R68, R0, 0x1b9 ;  /* 0x000001b900447836 */ /* 0x000fe20000000000 */
[----:B------:R-:W-:Y:S01]  /*27d50*/  PRMT R69, R122, 0x9910, RZ ;  /* 0x000099107a457816 */ /* 0x000fe200000000ff */
[----:B------:R-:W-:Y:S01]  /*27d60*/  VIADD R2, R0, 0x1bc ;  /* 0x000001bc00027836 */ /* 0x000fe20000000000 */
[----:B------:R-:W2:Y:S02]  /*27d70*/  LDL.LU.64 R136, [R1+0x2f8] ;  /* 0x0002f80001887983 */ /* 0x000ea40000300a00 */
[----:B------:R-:W-:Y:S01]  /*27d80*/  ISETP.LT.AND P5, PT, R68, UR5, !P0 ;  /* 0x0000000544007c0c */ /* 0x000fe2000c7a1270 */
[----:B------:R-:W0:Y:S01]  /*27d90*/  LDCU UR5, c[0x0][0x39c] ;  /* 0x00007380ff0577ac */ /* 0x000e220008000800 */
[----:B-1----:R-:W-:Y:S01]  /*27da0*/  ISETP.LT.AND P4, PT, R3, UR4, !P0 ;  /* 0x0000000403007c0c */ /* 0x002fe2000c781270 */
[----:B------:R-:W-:Y:S01]  /*27db0*/  IMAD.MOV.U32 R3, RZ, RZ, R69 ;  /* 0x000000ffff037224 */ /* 0x000fe200078e0045 */
[----:B------:R-:W1:Y:S04]  /*27dc0*/  LDCU UR4, c[0x0][0x39c] ;  /* 0x00007380ff0477ac */ /* 0x000e680008000800 */
[----:B------:R-:W-:-:S05]  /*27dd0*/  SHF.R.S32.HI R3, RZ, 0x8, R3 ;  /* 0x00000008ff037819 */ /* 0x000fca0000011403 */
[----:B----4-:R4:W-:Y:S01]  /*27de0*/  @P1 STG.E.U8 desc[UR24][R134.64], R3 ;  /* 0x0000000386001986 */ /* 0x0109e2000c101118 */
[----:B0-----:R-:W-:Y:S02]  /*27df0*/  ISETP.LT.AND P1, PT, R2, UR5, !P0 ;  /* 0x0000000502007c0c */ /* 0x001fe4000c721270 */
[----:B---3--:R-:W-:Y:S01]  /*27e00*/  F2FP.SATFINITE.E5M2.F32.PACK_AB_MERGE_C R124, R125, R124, RZ ;  /* 0x0000007c7d7c723e */ /* 0x008fe200048060ff */
[----:B----4-:R-:W3:Y:S01]  /*27e10*/  LDL.LU.64 R134, [R1+0x2f0] ;  /* 0x0002f00001867983 */ /* 0x010ee20000300a00 */
[----:B-----5:R-:W-:Y:S01]  /*27e20*/  F2FP.SATFINITE.E5M2.F32.PACK_AB_MERGE_C R126, R127, R126, RZ ;  /* 0x0000007e7f7e723e */ /* 0x020fe200048060ff */
[----:B------:R-:W-:Y:S01]  /*27e30*/  VIADD R68, R0, 0x1bb ;  /* 0x000001bb00447836 */ /* 0x000fe20000000000 */
[----:B------:R-:W-:Y:S01]  /*27e40*/  PRMT R69, R124, 0x9910, RZ ;  /* 0x000099107c457816 */ /* 0x000fe200000000ff */
[----:B------:R-:W-:Y:S01]  /*27e50*/  VIADD R3, R0, 0x1be ;  /* 0x000001be00037836 */ /* 0x000fe20000000000 */
[----:B------:R-:W0:Y:S03]  /*27e60*/  LDCU UR5, c[0x0][0x39c] ;  /* 0x00007380ff0577ac */ /* 0x000e260008000800 */
[----:B------:R-:W-:Y:S01]  /*27e70*/  IMAD.MOV.U32 R2, RZ, RZ, R69 ;  /* 0x000000ffff027224 */ /* 0x000fe200078e0045 */
[----:B--2---:R-:W-:Y:S04]  /*27e80*/  @P6 STG.E.U8 desc[UR24][R132.64], R124 ;  /* 0x0000007c84006986 */ /* 0x004fe8000c101118 */
[----:B------:R-:W-:-:S05]  /*27e90*/  SHF.R.S32.HI R2, RZ, 0x8, R2 ;  /* 0x00000008ff027819 */ /* 0x000fca0000011402 */
[----:B------:R2:W-:Y:S04]  /*27ea0*/  @P5 STG.E.U8 desc[UR24][R128.64], R2 ;  /* 0x0000000280005986 */ /* 0x0005e8000c101118 */
[----:B--2---:R-:W2:Y:S04]  /*27eb0*/  LDL.LU.64 R128, [R1+0xb30] ;  /* 0x000b300001807983 */ /* 0x004ea80000300a00 */
[----:B------:R4:W-:Y:S04]  /*27ec0*/  @P4 STG.E.U8 desc[UR24][R130.64], R126 ;  /* 0x0000007e82004986 */ /* 0x0009e8000c101118 */
[----:B----4-:R-:W4:Y:S01]  /*27ed0*/  LDL.LU.64 R130, [R1+0xb28] ;  /* 0x000b280001827983 */ /* 0x010f220000300a00 */
[----:B------:R-:W-:Y:S01]  /*27ee0*/  ISETP.LT.AND P3, PT, R68, UR6, !P0 ;  /* 0x0000000644007c0c */ /* 0x000fe2000c761270 */
[----:B------:R-:W5:Y:S01]  /*27ef0*/  LDCU UR6, c[0x0][0x39c] ;  /* 0x00007380ff0677ac */ /* 0x000f620008000800 */
[----:B------:R-:W-:Y:S01]  /*27f00*/  VIADD R68, R0, 0x1bd ;  /* 0x000001bd00447836 */ /* 0x000fe20000000000 */
[----:B------:R-:W-:Y:S01]  /*27f10*/  PRMT R69, R126, 0x9910, RZ ;  /* 0x000099107e457816 */ /* 0x000fe200000000ff */
[----:B------:R-:W-:Y:S01]  /*27f20*/  VIADD R2, R0, 0x1c0 ;  /* 0x000001c000027836 */ /* 0x000fe20000000000 */
[----:B------:R-:W3:Y:S02]  /*27f30*/  LDL.LU.64 R132, [R1+0x2d8] ;  /* 0x0002d80001847983 */ /* 0x000ee40000300a00 */
[----:B-1----:R-:W-:Y:S01]  /*27f40*/  ISETP.LT.AND P6, PT, R68, UR4, !P0 ;  /* 0x0000000444007c0c */ /* 0x002fe2000c7c1270 */
[----:B------:R-:W1:Y:S01]  /*27f50*/  LDCU UR4, c[0x0][0x39c] ;  /* 0x00007380ff0477ac */ /* 0x000e620008000800 */
[----:B-----5:R-:W-:Y:S01]  /*27f60*/  ISETP.LT.AND P5, PT, R3, UR6, !P0 ;  /* 0x0000000603007c0c */ /* 0x020fe2000c7a1270 */
[----:B------:R-:W-:Y:S01]  /*27f70*/  IMAD.MOV.U32 R3, RZ, RZ, R69 ;  /* 0x000000ffff037224 */ /* 0x000fe200078e0045 */
[----:B------:R-:W5:Y:S04]  /*27f80*/  LDCU UR6, c[0x0][0x39c] ;  /* 0x00007380ff0677ac */ /* 0x000f680008000800 */
[----:B------:R-:W-:-:S05]  /*27f90*/  SHF.R.S32.HI R3, RZ, 0x8, R3 ;  /* 0x00000008ff037819 */ /* 0x000fca0000011403 */
[----:B------:R0:W-:Y:S01]  /*27fa0*/  @P3 STG.E.U8 desc[UR24][R136.64], R3 ;  /* 0x0000000388003986 */ /* 0x0001e2000c101118 */
[----:B-1----:R-:W-:Y:S02]  /*27fb0*/  ISETP.LT.AND P3, PT, R2, UR4, !P0 ;  /* 0x0000000402007c0c */ /* 0x002fe4000c761270 */
[----:B--2---:R-:W-:Y:S01]  /*27fc0*/  F2FP.SATFINITE.E5M2.F32.PACK_AB_MERGE_C R128, R129, R128, RZ ;  /* 0x000000808180723e */ /* 0x004fe200048060ff */
[----:B0-----:R-:W2:Y:S01]  /*27fd0*/  LDL.LU.64 R136, [R1+0x2d0] ;  /* 0x0002d00001887983 */ /* 0x001ea20000300a00 */
[----:B----4-:R-:W-:Y:S01]  /*27fe0*/  F2FP.SATFINITE.E5M2.F32.PACK_AB_MERGE_C R130, R131, R130, RZ ;  /* 0x000000828382723e */ /* 0x010fe200048060ff */
[----:B------:R-:W-:Y:S01]  /*27ff0*/  VIADD R68, R0, 0x1bf ;  /* 0x000001bf00447836 */ /* 0x000fe20000000000 */
[----:B------:R-:W-:Y:S01]  /*28000*/  PRMT R69, R128, 0x9910, RZ ;  /* 0x0000991080457816 */ /* 0x000fe200000000ff */
[----:B------:R-:W0:Y:S04]  /*28010*/  LDCU UR4, c[0x0][0x39c] ;  /* 0x00007380ff0477ac */ /* 0x000e280008000800 */
[----:B------:R-:W-:Y:S01]  /*28020*/  IMAD.MOV.U32 R2, RZ, RZ, R69 ;  /* 0x000000ffff027224 */ /* 0x000fe200078e0045 */
[----:B---3--:R-:W-:Y:S04]  /*28030*/  @P1 STG.E.U8 desc[UR24][R134.64], R128 ;  /* 0x0000008086001986 */ /* 0x008fe8000c101118 */
[----:B------:R-:W-:-:S05]  /*28040*/  SHF.R.S32.HI R2, RZ, 0x8, R2 ;  /* 0x00000008ff027819 */ /* 0x000fca0000011402 */
[----:B------:R1:W-:Y:S04]  /*28050*/  @P6 STG.E.U8 desc[UR24][R4.64], R2 ;  /* 0x0000000204006986 */ /* 0x0003e8000c101118 */
[----:B-1----:R-:W3:Y:S04]  /*28060*/  LDL.LU.64 R4, [R1+0xb20] ;  /* 0x000b200001047983 */ /* 0x002ee80000300a00 */
[----:B------:R1:W-:Y:S04]  /*28070*/  @P5 STG.E.U8 desc[UR24][R6.64], R130 ;  /* 0x0000008206005986 */ /* 0x0003e8000c101118 */
[----:B-1----:R-:W4:Y:S01]  /*28080*/  LDL.LU.64 R6, [R1+0xb18] ;  /* 0x000b180001067983 */ /* 0x002f220000300a00 */
[----:B------:R-:W-:Y:S01]  /*28090*/  ISETP.LT.AND P4, PT, R68, UR5, !P0 ;  /* 0x0000000544007c0c */ /* 0x000fe2000c781270 */
[----:B------:R-:W1:Y:S01]  /*280a0*/  LDCU UR5, c[0x0][0x39c] ;  /* 0x00007380ff0577ac */ /* 0x000e620008000800 */
[----:B------:R-:W-:Y:S01]  /*280b0*/  VIADD R68, R0, 0x1c1 ;  /* 0x000001c100447836 */ /* 0x000fe20000000000 */
[----:B------:R-:W-:Y:S01]  /*280c0*/  PRMT R69, R130, 0x9910, RZ ;  /* 0x0000991082457816 */ /* 0x000fe200000000ff */
[----:B------:R-:W-:Y:S01]  /*280d0*/  VIADD R3, R0, 0x1c2 ;  /* 0x000001c200037836 */ /* 0x000fe20000000000 */
[----:B------:R-:W4:Y:S02]  /*280e0*/  LDL.LU.64 R134, [R1+0x2b8] ;  /* 0x0002b80001867983 */ /* 0x000f240000300a00 */
[----:B-----5:R-:W-:Y:S01]  /*280f0*/  ISETP.LT.AND P1, PT, R68, UR6, !P0 ;  /* 0x0000000644007c0c */ /* 0x020fe2000c721270 */
[----:B------:R-:W5:Y:S01]  /*28100*/  LDCU UR6, c[0x0][0x39c] ;  /* 0x00007380ff0677ac */ /* 0x000f620008000800 */
[----:B------:R-:W-:-:S02]  /*28110*/  VIADD R68, R0, 0x1c3 ;  /* 0x000001c300447836 */ /* 0x000fc40000000000 */
[----:B------:R-:W-:Y:S01]  /*28120*/  VIADD R2, R0, 0x1c4 ;  /* 0x000001c400027836 */ /* 0x000fe20000000000 */
[----:B-1----:R-:W-:Y:S01]  /*28130*/  ISETP.LT.AND P6, PT, R3, UR5, !P0 ;  /* 0x0000000503007c0c */ /* 0x002fe2000c7c1270 */
[----:B------:R-:W-:Y:S01]  /*28140*/  IMAD.MOV.U32 R3, RZ, RZ, R69 ;  /* 0x000000ffff037224 */ /* 0x000fe200078e0045 */
[----:B0-----:R-:W-:Y:S01]  /*28150*/  ISETP.LT.AND P5, PT, R68, UR4, !P0 ;  /* 0x0000000444007c0c */ /* 0x001fe2000c7a1270 */
[----:B------:R-:W0:Y:S03]  /*28160*/  LDCU UR5, c[0x0][0x39c] ;  /* 0x00007380ff0577ac */ /* 0x000e260008000800 */
[----:B------:R-:W-:Y:S01]  /*28170*/  SHF.R.S32.HI R3, RZ, 0x8, R3 ;  /* 0x00000008ff037819 */ /* 0x000fe20000011403 */
[----:B------:R-:W1:Y:S04]  /*28180*/  LDCU UR4, c[0x0][0x39c] ;  /* 0x00007380ff0477ac */ /* 0x000e680008000800 */
[----:B------:R0:W-:Y:S01]  /*28190*/  @P4 STG.E.U8 desc[UR24][R132.64], R3 ;  /* 0x0000000384004986 */ /* 0x0001e2000c101118 */
[----:B-----5:R-:W-:Y:S01]  /*281a0*/  ISETP.LT.AND P4, PT, R2, UR6, !P0 ;  /* 0x0000000602007c0c */ /* 0x020fe2000c781270 */
[----:B------:R-:W5:Y:S02]  /*281b0*/  LDCU UR6, c[0x0][0x39c] ;  /* 0x00007380ff0677ac */ /* 0x000f640008000800 */
[----:B0-----:R-:W5:Y:S01]  /*281c0*/  LDL.LU.64 R132, [R1+0x2b0] ;  /* 0x0002b00001847983 */ /* 0x001f620000300a00 */
[----:B---3--:R-:W-:-:S04]  /*281d0*/  F2FP.SATFINITE.E5M2.F32.PACK_AB_MERGE_C R4, R5, R4, RZ ;  /* 0x000000040504723e */ /* 0x008fc800048060ff */
[----:B------:R-:W-:-:S05]  /*281e0*/  PRMT R68, R4, 0x9910, RZ ;  /* 0x0000991004447816 */ /* 0x000fca00000000ff */
[----:B------:R-:W-:Y:S01]  /*281f0*/  IMAD.MOV.U32 R2, RZ, RZ, R68 ;  /* 0x000000ffff027224 */ /* 0x000fe200078e0044 */
[----:B--2---:R-:W-:Y:S04]  /*28200*/  @P3 STG.E.U8 desc[UR24][R136.64], R4 ;  /* 0x0000000488003986 */ /* 0x004fe8000c101118 */
[----:B------:R-:W-:-:S05]  /*28210*/  SHF.R.S32.HI R2, RZ, 0x8, R2 ;  /* 0x00000008ff027819 */ /* 0x000fca0000011402 */
[----:B------:R0:W-:Y:S04]  /*28220*/  @P1 STG.E.U8 desc[UR24][R8.64], R2 ;  /* 0x0000000208001986 */ /* 0x0001e8000c101118 */
[----:B0-----:R-:W2:Y:S01]  /*28230*/  LDL.LU.64 R8, [R1+0xb10] ;  /* 0x000b100001087983 */ /* 0x001ea20000300a00 */
[----:B----4-:R-:W-:-:S05]  /*28240*/  F2FP.SATFINITE.E5M2.F32.PACK_AB_MERGE_C R6, R7, R6, RZ ;  /* 0x000000060706723e */ /* 0x010fca00048060ff */
[----:B------:R0:W-:Y:S04]  /*28250*/  @P6 STG.E.U8 desc[UR24][R10.64], R6 ;  /* 0x000000060a006986 */ /* 0x0001e8000c101118 */
[----:B0-----:R-:W3:Y:S01]  /*28260*/  LDL.LU.64 R10, [R1+0xb08] ;  /* 0x000b0800010a7983 */ /* 0x001ee20000300a00 */
[----:B------:R-:W-:Y:S01]  /*28270*/  VIADD R5, R0, 0x1c5 ;  /* 0x000001c500057836 */ /* 0x000fe20000000000 */
[----:B------:R-:W-:Y:S01]  /*28280*/  PRMT R7, R6, 0x9910, RZ ;  /* 0x0000991006077816 */ /* 0x000fe200000000ff */
[----:B------:R-:W-:Y:S01]  /*28290*/  VIADD R3, R0, 0x1c6 ;  /* 0x000001c600037836 */ /* 0x000fe20000000000 */
[----:B------:R-:W4:Y:S02]  /*282a0*/  LDL.LU.64 R136, [R1+0x298] ;  /* 0x0002980001887983 */ /* 0x000f240000300a00 */
[----:B------:R-:W-:Y:S01]  /*282b0*/  ISETP.LT.AND P3, PT, R5, UR5, !P0 ;  /* 0x0000000505007c0c */ /* 0x000fe2000c761270 */
[----:B------:R-:W0:Y:S01]  /*282c0*/  LDCU UR5, c[0x0][0x39c] ;  /* 0x00007380ff0577ac */ /* 0x000e220008000800 */
[----:B-1----:R-:W-:Y:S01]  /*282d0*/  ISETP.LT.AND P1, PT, R3, UR4, !P0 ;  /* 0x0000000403007c0c */ /* 0x002fe2000c721270 */
[----:B------:R-:W-:-:S02]  /*282e0*/  IMAD.MOV.U32 R3, RZ, RZ, R7 ;  /* 0x000000ffff037224 */ /* 0x000fc400078e0007 */
[C---:B------:R-:W-:Y:S01]  /*282f0*/  VIADD R5, R0.reuse, 0x1c7 ;  /* 0x000001c700057836 */ /* 0x040fe20000000000 */
[----:B------:R-:W1:Y:S01]  /*28300*/  LDCU UR4, c[0x0][0x39c] ;  /* 0x00007380ff0477ac */ /* 0x000e620008000800 */
[----:B------:R-:W-:Y:S01]  /*28310*/  VIADD R2, R0, 0x1c8 ;  /* 0x000001c800027836 */ /* 0x000fe20000000000 */
[----:B------:R-:W-:Y:S02]  /*28320*/  SHF.R.S32.HI R3, RZ, 0x8, R3 ;  /* 0x00000008ff037819 */ /* 0x000fe40000011403 */
[----:B-----5:R-:W-:Y:S01]  /*28330*/  ISETP.LT.AND P6, PT, R5, UR6, !P0 ;  /* 0x0000000605007c0c */ /* 0x020fe2000c7c1270 */
[----:B------:R-:W5:Y:S02]  /*28340*/  LDCU UR6, c[0x0][0x39c] ;  /* 0x00007380ff0677ac */ /* 0x000f640008000800 */
[----:B------:R1:W-:Y:S01]  /*28350*/  @P5 STG.E.U8 desc[UR24][R134.64], R3 ;  /* 0x0000000386005986 */ /* 0x0003e2000c101118 */
[----:B0-----:R-:W-:Y:S01]  /*28360*/  ISETP.LT.AND P5, PT, R2, UR5, !P0 ;  /* 0x0000000502007c0c */ /* 0x001fe2000c7a1270 */
[----:B------:R-:W-:Y:S01]  /*28370*/  VIADD R4, R0, 0x1c9 ;  /* 0x000001c900047836 */ /* 0x000fe20000000000 */
[----:B------:R-:W0:Y:S01]  /*28380*/  LDCU UR5, c[0x0][0x39c] ;  /* 0x00007380ff0577ac */ /* 0x000e220008000800 */
[----:B-1----:R-:W4:Y:S01]  /*28390*/  LDL.LU.64 R134, [R1+0x288] ;  /* 0x0002880001867983 */ /* 0x002f220000300a00 */
[----:B--2---:R-:W-:-:S04]  /*283a0*/  F2FP.SATFINITE.E5M2.F32.PACK_AB_MERGE_C R8, R9, R8, RZ ;  /* 0x000000080908723e */ /* 0x004fc800048060ff */
[----:B------:R-:W-:-:S05]  /*283b0*/  PRMT R5, R8, 0x9910, RZ ;  /* 0x0000991008057816 */ /* 0x000fca00000000ff */
[----:B------:R-:W-:Y:S01]  /*283c0*/  IMAD.MOV.U32 R2, RZ, RZ, R5 ;  /* 0x000000ffff027224 */ /* 0x000fe200078e0005 */
[----:B------:R-:W-:Y:S04]  /*283d0*/  @P4 STG.E.U8 desc[UR24][R132.64], R8 ;  /* 0x0000000884004986 */ /* 0x000fe8000c101118 */
[----:B------:R-:W-:-:S05]  /*283e0*/  SHF.R.S32.HI R2, RZ, 0x8, R2 ;  /* 0x00000008ff027819 */ /* 0x000fca0000011402 */
[----:B------:R1:W-:Y:S04]  /*283f0*/  @P3 STG.E.U8 desc[UR24][R12.64], R2 ;  /* 0x000000020c003986 */ /* 0x0003e8000c101118 */
[----:B-1----:R-:W2:Y:S01]  /*28400*/  LDL.LU.64 R12, [R1+0xb00] ;  /* 0x000b0000010c7983 */ /* 0x002ea20000300a00 */
[----:B---3--:R-:W-:-:S03]  /*28410*/  F2FP.SATFINITE.E5M2.F32.PACK_AB_MERGE_C R10, R11, R10, RZ ;  /* 0x0000000a0b0a723e */ /* 0x008fc600048060ff */
[----:B------:R-:W3:Y:S04]  /*28420*/  LDL.LU.64 R132, [R1+0x278] ;  /* 0x0002780001847983 */ /* 0x000ee80000300a00 */
[----:B------:R1:W-:Y:S04]  /*28430*/  @P1 STG.E.U8 desc[UR24][R14.64], R10 ;  /* 0x0000000a0e001986 */ /* 0x0003e8000c101118 */
[----:B-1----:R-:W3:Y:S01]  /*28440*/  LDL.LU.64 R14, [R1+0xaf8] ;  /* 0x000af800010e7983 */ /* 0x002ee20000300a00 */
[----:B------:R-:W-:Y:S01]  /*28450*/  VIADD R3, R0, 0x1ca ;  /* 0x000001ca00037836 */ /* 0x000fe20000000000 */
[----:B------:R-:W-:-:S04]  /*28460*/  PRMT R5, R10, 0x9910, RZ ;  /* 0x000099100a057816 */ /* 0x000fc800000000ff */
[----:B-----5:R-:W-:Y:S01]  /*28470*/  ISETP.LT.AND P3, PT, R3, UR6, !P0 ;  /* 0x0000000603007c0c */ /* 0x020fe2000c761270 */
[----:B------:R-:W-:Y:S01]  /*28480*/  IMAD.MOV.U32 R3, RZ, RZ, R5 ;  /* 0x000000ffff037224 */ /* 0x000fe200078e0005 */
[----:B------:R-:W-:Y:S01]  /*28490*/  ISETP.LT.AND P4, PT, R4, UR4, !P0 ;  /* 0x0000000404007c0c */ /* 0x000fe2000c781270 */
[----:B------:R-:W1:Y:S03]  /*284a0*/  LDCU UR4, c[0x0][0x39c] ;  /* 0x00007380ff0477ac */ /* 0x000e660008000800 */
[----:B------:R-:W-:Y:S01]  /*284b0*/  SHF.R.S32.HI R3, RZ, 0x8, R3 ;  /* 0x00000008ff037819 */ /* 0x000fe20000011403 */
[----:B------:R-:W-:Y:S01]  /*284c0*/  VIADD R2, R0, 0x1cc ;  /* 0x000001cc00027836 */ /* 0x000fe20000000000 */
[----:B------:R-:W5:Y:S03]  /*284d0*/  LDCU UR6, c[0x0][0x39c] ;  /* 0x00007380ff0677ac */ /* 0x000f660008000800 */
[----:B----4-:R-:W-:Y:S01]  /*284e0*/  @P6 STG.E.U8 desc[UR24][R136.64], R3 ;  /* 0x0000000388006986 */ /* 0x010fe2000c101118 */
[----:B-1----:R-:W-:-:S02]  /*284f0*/  ISETP.LT.AND P6, PT, R2, UR4, !P0 ;  /* 0x0000000402007c0c */ /* 0x002fc4000c7c1270 */
[----:B--2---:R-:W-:Y:S02]  /*28500*/  F2FP.SATFINITE.E5M2.F32.PACK_AB_MERGE_C R12, R13, R12, RZ ;  /* 0x0000000c0d0c723e */ /* 0x004fe400048060ff */
[----:B---3--:R-:W-:-:S03]  /*28510*/  F2FP.SATFINITE.E5M2.F32.PACK_AB_MERGE_C R14, R15, R14, RZ ;  /* 0x0000000e0f0e723e */ /* 0x008fc600048060ff */
[----:B------:R1:W-:Y:S01]  /*28520*/  @P5 STG.E.U8 desc[UR24][R16.64], R12 ;  /* 0x0000000c10005986 */ /* 0x0003e2000c101118 */
[----:B------:R-:W-:Y:S01]  /*28530*/  VIADD R4, R0, 0x1cb ;  /* 0x000001cb00047836 */ /* 0x000fe20000000000 */
[----:B------:R-:W2:Y:S02]  /*28540*/  LDCU UR4, c[0x0][0x39c] ;  /* 0x00007380ff0477ac */ /* 0x000ea40008000800 */
[----:B-1----:R-:W3:Y:S01]  /*28550*/  LDL.LU.64 R16, [R1+0xaf0] ;  /* 0x000af00001107983 */ /* 0x002ee20000300a00 */
[----:B------:R-:W-:-:S05]  /*28560*/  PRMT R5, R12, 0x9910, RZ ;  /* 0x000099100c057816 */ /* 0x000fca00000000ff */
[----:B------:R-:W-:-:S05]  /*28570*/  IMAD.MOV.U32 R2, RZ, RZ, R5 ;  /* 0x000000ffff027224 */ /* 0x000fca00078e0005 */
[----:B------:R-:W-:-:S05]  /*28580*/  SHF.R.S32.HI R2, RZ, 0x8, R2 ;  /* 0x00000008ff027819 */ /* 0x000fca0000011402 */
[----:B------:R-:W-:Y:S04]  /*28590*/  @P4 STG.E.U8 desc[UR24][R134.64], R2 ;  /* 0x0000000286004986 */ /* 0x000fe8000c101118 */
[----:B------:R1:W-:Y:S04]  /*285a0*/  @P3 STG.E.U8 desc[UR24][R18.64], R14 ;  /* 0x0000000e12003986 */ /* 0x0003e8000c101118 */
[----:B-1----:R-:W4:Y:S01]  /*285b0*/  LDL.LU.64 R18, [R1+0xae8] ;  /* 0x000ae80001127983 */ /* 0x002f220000300a00 */
[----:B0-----:R-:W-:Y:S01]  /*285c0*/  ISETP.LT.AND P1, PT, R4, UR5, !P0 ;  /* 0x0000000504007c0c */ /* 0x001fe2000c721270 */
[----:B------:R-:W0:Y:S01]  /*285d0*/  LDCU UR5, c[0x0][0x39c] ;  /* 0x00007380ff0577ac */ /* 0x000e220008000800 */
[----:B------:R-:W-:Y:S01]  /*285e0*/  VIADD R3, R0, 0x1ce ;  /* 0x000001ce00037836 */ /* 0x000fe20000000000 */
[----:B------:R-:W-:-:S04]  /*285f0*/  PRMT R5, R14, 0x9910, RZ ;  /* 0x000099100e057816 */ /* 0x000fc800000000ff */
[----:B0-----:R-:W-:Y:S01]  /*28600*/  ISETP.LT.AND P4, PT, R3, UR5, !P0 ;  /* 0x0000000503007c0c */ /* 0x001fe2000c781270 */
[----:B------:R-:W-:Y:S01]  /*28610*/  IMAD.MOV.U32 R3, RZ, RZ, R5 ;  /* 0x000000ffff037224 */ /* 0x000fe200078e0005 */
[----:B------:R-:W0:Y:S04]  /*28620*/  LDCU UR5, c[0x0][0x39c] ;  /* 0x00007380ff0577ac */ /* 0x000e280008000800 */
[----:B------:R-:W-:-:S05]  /*28630*/  SHF.R.S32.HI R3, RZ, 0x8, R3 ;  /* 0x00000008ff037819 */ /* 0x000fca0000011403 */
[----:B------:R-:W-:Y:S01]  /*28640*/  @P1 STG.E.U8 desc[UR24][R132.64], R3 ;  /* 0x0000000384001986 */ /* 0x000fe2000c101118 */
[----:B------:R-:W-:-:S05]  /*28650*/  VIADD R4, R0, 0x1cd ;  /* 0x000001cd00047836 */ /* 0x000fca0000000000 */
[----:B-----5:R-:W-:Y:S01]  /*28660*/  ISETP.LT.AND P5, PT, R4, UR6, !P0 ;  /* 0x0000000604007c0c */ /* 0x020fe2000c7a1270 */
[----:B------:R-:W1:Y:S01]  /*28670*/  LDCU UR6, c[0x0][0x39c] ;  /* 0x00007380ff0677ac */ /* 0x000e620008000800 */
[----:B------:R-:W-:-:S05]  /*28680*/  VIADD R2, R0, 0x1d0 ;  /* 0x000001d000027836 */ /* 0x000fca0000000000 */
[----:B-1----:R-:W-:Y:S02]  /*28690*/  ISETP.LT.AND P1, PT, R2, UR6, !P0 ;  /* 0x0000000602007c0c */ /* 0x002fe4000c721270 */
[----:B---3--:R-:W-:Y:S02]  /*286a0*/  F2FP.SATFINITE.E5M2.F32.PACK_AB_MERGE_C R16, R17, R16, RZ ;  /* 0x000000101110723e */ /* 0x008fe400048060ff */
[----:B----4-:R-:W-:-:S03]  /*286b0*/  F2FP.SATFINITE.E5M2.F32.PACK_AB_MERGE_C R18, R19, R18, RZ ;  /* 0x000000121312723e */ /* 0x010fc600048060ff */
[----:B------:R1:W-:Y:S01]  /*286c0*/  @P6 STG.E.U8 desc[UR24][R20.64], R16 ;  /* 0x0000001014006986 */ /* 0x0003e2000c101118 */
[----:B------:R-:W-:Y:S01]  /*286d0*/  VIADD R4, R0, 0x1cf ;  /* 0x000001cf00047836 */ /* 0x000fe20000000000 */
[----:B------:R-:W3:Y:S02]  /*286e0*/  LDCU UR6, c[0x0][0x39c] ;  /* 0x00007380ff0677ac */ /* 0x000ee40008000800 */
[----:B-1----:R-:W4:Y:S01]  /*286f0*/  LDL.LU.64 R20, [R1+0xae0] ;  /* 0x000ae00001147983 */ /* 0x002f220000300a00 */
[----:B------:R-:W-:-:S05]  /*28700*/  PRMT R5, R16, 0x9910, RZ ;  /* 0x0000991010057816 */ /* 0x000fca00000000ff */
[----:B------:R-:W-:-:S05]  /*28710*/  IMAD.MOV.U32 R2, RZ, RZ, R5 ;  /* 0x000000ffff027224 */ /* 0x000fca00078e0005 */
[----:B------:R-:W-:-:S05]  /*28720*/  SHF.R.S32.HI R2, RZ, 0x8, R2 ;  /* 0x00000008ff027819 */ /* 0x000fca0000011402 */
[----:B------:R1:W-:Y:S04]  /*28730*/  @P5 STG.E.U8 desc[UR24][R22.64], R2 ;  /* 0x0000000216005986 */ /* 0x0003e8000c101118 */
[----:B-1----:R-:W5:Y:S04]  /*28740*/  LDL.LU.64 R22, [R1+0xad8] ;  /* 0x000ad80001167983 */ /* 0x002f680000300a00 */
[----:B------:R1:W-:Y:S04]  /*28750*/  @P4 STG.E.U8 desc[UR24][R24.64], R18 ;  /* 0x0000001218004986 */ /* 0x0003e8000c101118 */
[----:B-1----:R-:W5:Y:S01]  /*28760*/  LDL.LU.64 R24, [R1+0xad0] ;  /* 0x000ad00001187983 */ /* 0x002f620000300a00 */
[----:B--2---:R-:W-:Y:S01]  /*28770*/  ISETP.LT.AND P3, PT, R4, UR4, !P0 ;  /* 0x0000000404007c0c */ /* 0x004fe2000c761270 */
[----:B------:R-:W1:Y:S01]  /*28780*/  LDCU UR4, c[0x0][0x39c] ;  /* 0x00007380ff0477ac */ /* 0x000e620008000800 */
[----:B------:R-:W-:Y:S01]  /*28790*/  VIADD R3, R0, 0x1d2 ;  /* 0x000001d200037836 */ /* 0x000fe20000000000 */
[----:B------:R-:W-:-:S04]  /*287a0*/  PRMT R5, R18, 0x9910, RZ ;  /* 0x0000991012057816 */ /* 0x000fc800000000ff */
[----:B-1----:R-:W-:Y:S01]  /*287b0*/  ISETP.LT.AND P5, PT, R3, UR4, !P0 ;  /* 0x0000000403007c0c */ /* 0x002fe2000c7a1270 */
[----:B------:R-:W-:Y:S01]  /*287c0*/  IMAD.MOV.U32 R3, RZ, RZ, R5 ;  /* 0x000000ffff037224 */ /* 0x000fe200078e0005 */
[----:B------:R-:W1:Y:S04]  /*287d0*/  LDCU UR4, c[0x0][0x39c] ;  /* 0x00007380ff0477ac */ /* 0x000e680008000800 */
[----:B------:R-:W-:-:S05]  /*287e0*/  SHF.R.S32.HI R3, RZ, 0x8, R3 ;  /* 0x00000008ff037819 */ /* 0x000fca0000011403 */
[----:B------:R2:W-:Y:S04]  /*287f0*/  @P3 STG.E.U8 desc[UR24][R26.64], R3 ;  /* 0x000000031a003986 */ /* 0x0005e8000c101118 */
[----:B--2---:R-:W2:Y:S01]  /*28800*/  LDL.LU.64 R26, [R1+0xac8] ;  /* 0x000ac800011a7983 */ /* 0x004ea20000300a00 */
[----:B------:R-:W-:-:S05]  /*28810*/  VIADD R4, R0, 0x1d1 ;  /* 0x000001d100047836 */ /* 0x000fca0000000000 */
[----:B0-----:R-:W-:Y:S01]  /*28820*/  ISETP.LT.AND P6, PT, R4, UR5, !P0 ;  /* 0x0000000504007c0c */ /* 0x001fe2000c7c1270 */
[----:B------:R-:W0:Y:S01]  /*28830*/  LDCU UR5, c[0x0][0x39c] ;  /* 0x00007380ff0577ac */ /* 0x000e220008000800 */
[----:B------:R-:W-:-:S05]  /*28840*/  VIADD R2, R0, 0x1d4 ;  /* 0x000001d400027836 */ /* 0x000fca0000000000 */
[----:B0-----:R-:W-:Y:S01]  /*28850*/  ISETP.LT.AND P3, PT, R2, UR5, !P0 ;  /* 0x0000000502007c0c */ /* 0x001fe2000c761270 */
[----:B------:R-:W-:Y:S01]  /*28860*/  VIADD R4, R0, 0x1d3 ;  /* 0x000001d300047836 */ /* 0x000fe20000000000 */
[----:B------:R-:W0:Y:S04]  /*28870*/  LDCU UR5, c[0x0][0x39c] ;  /* 0x00007380ff0577ac */ /* 0x000e280008000800 */
[----:B---3--:R-:W-:Y:S01]  /*28880*/  ISETP.LT.AND P4, PT, R4, UR6, !P0 ;  /* 0x0000000604007c0c */ /* 0x008fe2000c781270 */
[----:B------:R-:W3:Y:S01]  /*28890*/  LDCU UR6, c[0x0][0x39c] ;  /* 0x00007380ff0677ac */ /* 0x000ee20008000800 */
[C---:B------:R-:W-:Y:S02]  /*288a0*/  VIADD R3, R0.reuse, 0x1d6 ;  /* 0x000001d600037836 */ /* 0x040fe40000000000 */
[----:B------:R-:W-:Y:S01]  /*288b0*/  VIADD R4, R0, 0x1d5 ;  /* 0x000001d500047836 */ /* 0x000fe20000000000 */
[----:B----4-:R-:W-:-:S05]  /*288c0*/  F2FP.SATFINITE.E5M2.F32.PACK_AB_MERGE_C R20, R21, R20, RZ ;  /* 0x000000141514723e */ /* 0x010fca00048060ff */
[----:B------:R4:W-:Y:S01]  /*288d0*/  @P1 STG.E.U8 desc[UR24][R28.64], R20 ;  /* 0x000000141c001986 */ /* 0x0009e2000c101118 */
[----:B------:R-:W-:-:S03]  /*288e0*/  PRMT R5, R20, 0x9910, RZ ;  /* 0x0000991014057816 */ /* 0x000fc600000000ff */
[----:B----4-:R-:W4:Y:S02]  /*288f0*/  LDL.LU.64 R28, [R1+0xac0] ;  /* 0x000ac000011c7983 */ /* 0x010f240000300a00 */
[----:B------:R-:W-:-:S05]  /*28900*/  IMAD.MOV.U32 R2, RZ, RZ, R5 ;  /* 0x000000ffff027224 */ /* 0x000fca00078e0005 */
[----:B------:R-:W-:-:S05]  /*28910*/  SHF.R.S32.HI R2, RZ, 0x8, R2 ;  /* 0x00000008ff027819 */ /* 0x000fca0000011402 */
[----:B------:R0:W-:Y:S04]  /*28920*/  @P6 STG.E.U8 desc[UR24][R30.64], R2 ;  /* 0x000000021e006986 */ /* 0x0001e8000c101118 */
[----:B0-----:R-:W4:Y:S01]  /*28930*/  LDL.LU.64 R30, [R1+0xab8] ;  /* 0x000ab800011e7983 */ /* 0x001f220000300a00 */
[----:B-----5:R-:W-:-:S05]  /*28940*/  F2FP.SATFINITE.E5M2.F32.PACK_AB_MERGE_C R22, R23, R22, RZ ;  /* 0x000000161716723e */ /* 0x020fca00048060ff */
[----:B------:R0:W-:Y:S01]  /*28950*/  @P5 STG.E.U8 desc[UR24][R32.64], R22 ;  /* 0x0000001620005986 */ /* 0x0001e2000c101118 */
[----:B------:R-:W-:-:S03]  /*28960*/  PRMT R5, R22, 0x9910, RZ ;  /* 0x0000991016057816 */ /* 0x000fc600000000ff */
[----:B0-----:R-:W5:Y:S01]  /*28970*/  LDL.LU.64 R32, [R1+0xab0] ;  /* 0x000ab00001207983 */ /* 0x001f620000300a00 */
[----:B---3--:R-:W-:Y:S01]  /*28980*/  ISETP.LT.AND P6, PT, R3, UR6, !P0 ;  /* 0x0000000603007c0c */ /* 0x008fe2000c7c1270 */
[----:B------:R-:W-:Y:S01]  /*28990*/  IMAD.MOV.U32 R3, RZ, RZ, R5 ;  /* 0x000000ffff037224 */ /* 0x000fe200078e0005 */
[----:B-1----:R-:W-:Y:S01]  /*289a0*/  ISETP.LT.AND P1, PT, R4, UR4, !P0 ;  /* 0x0000000404007c0c */ /* 0x002fe2000c721270 */
[----:B------:R-:W0:Y:S03]  /*289b0*/  LDCU UR4, c[0x0][0x39c] ;  /* 0x00007380ff0477ac */ /* 0x000e260008000800 */
[----:B------:R-:W-:Y:S02]  /*289c0*/  SHF.R.S32.HI R3, RZ, 0x8, R3 ;  /* 0x00000008ff037819 */ /* 0x000fe40000011403 */
[----:B------:R-:W-:Y:S01]  /*289d0*/  F2FP.SATFINITE.E5M2.F32.PACK_AB_MERGE_C R24, R25, R24, RZ ;  /* 0x000000181918723e */ /* 0x000fe200048060ff */
[----:B------:R-:W-:Y:S01]  /*289e0*/  VIADD R2, R0, 0x1d8 ;  /* 0x000001d800027836 */ /* 0x000fe20000000000 */
[----:B------:R-:W1:Y:S01]  /*289f0*/  LDCU UR6, c[0x0][0x39c] ;  /* 0x00007380ff0677ac */ /* 0x000e620008000800 */
[----:B------:R3:W-:Y:S01]  /*28a00*/  @P4 STG.E.U8 desc[UR24][R34.64], R3 ;  /* 0x0000000322004986 */ /* 0x0007e2000c101118 */
[----:B------:R-:W-:-:S03]  /*28a10*/  PRMT R5, R24, 0x9910, RZ ;  /* 0x0000991018057816 */ /* 0x000fc600000000ff */
[----:B---3--:R-:W3:Y:S01]  /*28a20*/  LDL.LU.64 R34, [R1+0xaa8] ;  /* 0x000aa80001227983 */ /* 0x008ee20000300a00 */
[----:B0-----:R-:W-:Y:S01]  /*28a30*/  ISETP.LT.AND P4, PT, R2, UR4, !P0 ;  /* 0x0000000402007c0c */ /* 0x001fe2000c781270 */
[----:B------:R-:W-:Y:S01]  /*28a40*/  IMAD.MOV.U32 R2, RZ, RZ, R5 ;  /* 0x000000ffff027224 */ /* 0x000fe200078e0005 */
[----:B------:R-:W0:Y:S01]  /*28a50*/  LDCU UR4, c[0x0][0x39c] ;  /* 0x00007380ff0477ac */ /* 0x000e220008000800 */
[----:B------:R1:W-:Y:S03]  /*28a60*/  @P3 STG.E.U8 desc[UR24][R36.64], R24 ;  /* 0x0000001824003986 */ /* 0x0003e6000c101118 */
[----:B------:R-:W-:Y:S01]  /*28a70*/  SHF.R.S32.HI R2, RZ, 0x8, R2 ;  /* 0x00000008ff027819 */ /* 0x000fe20000011402 */
[----:B-1----:R-:W3:Y:S04]  /*28a80*/  LDL.LU.64 R36, [R1+0xaa0] ;  /* 0x000aa00001247983 */ /* 0x002ee80000300a00 */
[----:B------:R1:W-:Y:S04]  /*28a90*/  @P1 STG.E.U8 desc[UR24][R38.64], R2 ;  /* 0x0000000226001986 */ /* 0x0003e8000c101118 */
[----:B-1----:R-:W3:Y:S01]  /*28aa0*/  LDL.LU.64 R38, [R1+0xa98] ;  /* 0x000a980001267983 */ /* 0x002ee20000300a00 */
[----:B------:R-:W-:-:S05]  /*28ab0*/  VIADD R4, R0, 0x1d7 ;  /* 0x000001d700047836 */ /* 0x000fca0000000000 */
[----:B------:R-:W-:Y:S01]  /*28ac0*/  ISETP.LT.AND P5, PT, R4, UR5, !P0 ;  /* 0x0000000504007c0c */ /* 0x000fe2000c7a1270 */
[----:B------:R-:W1:Y:S01]  /*28ad0*/  LDCU UR5, c[0x0][0x39c] ;  /* 0x00007380ff0577ac */ /* 0x000e620008000800 */
[----:B--2---:R-:W-:Y:S01]  /*28ae0*/  F2FP.SATFINITE.E5M2.F32.PACK_AB_MERGE_C R26, R27, R26, RZ ;  /* 0x0000001a1b1a723e */ /* 0x004fe200048060ff */
[----:B------:R-:W-:-:S03]  /*28af0*/  VIADD R3, R0, 0x1da ;  /* 0x000001da00037836 */ /* 0x000fc60000000000 */
[----:B------:R-:W-:Y:S01]  /*28b00*/  PRMT R5, R26, 0x9910, RZ ;  /* 0x000099101a057816 */ /* 0x000fe200000000ff */
[----:B------:R2:W-:Y:S01]  /*28b10*/  @P6 STG.E.U8 desc[UR24][R40.64], R26 ;  /* 0x0000001a28006986 */ /* 0x0005e2000c101118 */
[----:B------:R-:W-:-:S03]  /*28b20*/  VIADD R4, R0, 0x1d9 ;  /* 0x000001d900047836 */ /* 0x000fc60000000000 */
[----:B--2---:R-:W2:Y:S01]  /*28b30*/  LDL.LU.64 R40, [R1+0xa90] ;  /* 0x000a900001287983 */ /* 0x004ea20000300a00 */
[----:B-1----:R-:W-:Y:S01]  /*28b40*/  ISETP.LT.AND P1, PT, R3, UR5, !P0 ;  /* 0x0000000503007c0c */ /* 0x002fe2000c721270 */
[----:B------:R-:W-:Y:S01]  /*28b50*/  IMAD.MOV.U32 R3, RZ, RZ, R5 ;  /* 0x000000ffff037224 */ /* 0x000fe200078e0005 */
[----:B------:R-:W-:Y:S01]  /*28b60*/  ISETP.LT.AND P3, PT, R4, UR6, !P0 ;  /* 0x0000000604007c0c */ /* 0x000fe2000c761270 */
[----:B------:R-:W1:Y:S03]  /*28b70*/  LDCU UR6, c[0x0][0x39c] ;  /* 0x00007380ff0677ac */ /* 0x000e660008000800 */
[----:B------:R-:W-:Y:S01]  /*28b80*/  SHF.R.S32.HI R3, RZ, 0x8, R3 ;  /* 0x00000008ff037819 */ /* 0x000fe20000011403 */
[----:B------:R-:W-:Y:S01]  /*28b90*/  VIADD R2, R0, 0x1dc ;  /* 0x000001dc00027836 */ /* 0x000fe20000000000 */
[----:B------:R-:W0:Y:S03]  /*28ba0*/  LDCU UR5, c[0x0][0x39c] ;  /* 0x00007380ff0577ac */ /* 0x000e260008000800 */
[----:B------:R1:W-:Y:S04]  /*28bb0*/  @P5 STG.E.U8 desc[UR24][R42.64], R3 ;  /* 0x000000032a005986 */ /* 0x0003e8000c101118 */
[----:B-1----:R-:W2:Y:S01]  /*28bc0*/  LDL.LU.64 R42, [R1+0xa88] ;  /* 0x000a8800012a7983 */ /* 0x002ea20000300a00 */
[----:B------:R-:W-:Y:S01]  /*28bd0*/  ISETP.LT.AND P5, PT, R2, UR6, !P0 ;  /* 0x0000000602007c0c */ /* 0x000fe2000c7a1270 */
[----:B------:R-:W-:Y:S01]  /*28be0*/  VIADD R4, R0, 0x1db ;  /* 0x000001db00047836 */ /* 0x000fe20000000000 */
[----:B------:R-:W1:Y:S04]  /*28bf0*/  LDCU UR6, c[0x0][0x39c] ;  /* 0x00007380ff0677ac */ /* 0x000e680008000800 */
[----:B0-----:R-:W-:Y:S01]  /*28c00*/  ISETP.LT.AND P6, PT, R4, UR4, !P0 ;  /* 0x0000000404007c0c */ /* 0x001fe2000c7c1270 */
[----:B------:R-:W0:Y:S01]  /*28c10*/  LDCU UR4, c[0x0][0x39c] ;  /* 0x00007380ff0477ac */ /* 0x000e220008000800 */
[----:B------:R-:W-:-:S02]  /*28c20*/  VIADD R3, R0, 0x1de ;  /* 0x000001de00037836 */ /* 0x000fc40000000000 */
[----:B------:R-:W-:Y:S01]  /*28c30*/  VIADD R4, R0, 0x1dd ;  /* 0x000001dd00047836 */ /* 0x000fe20000000000 */
[----:B----4-:R-:W-:-:S04]  /*28c40*/  F2FP.SATFINITE.E5M2.F32.PACK_AB_MERGE_C R28, R29, R28, RZ ;  /* 0x0000001c1d1c723e */ /* 0x010fc800048060ff */
[----:B------:R-:W-:Y:S01]  /*28c50*/  PRMT R5, R28, 0x9910, RZ ;  /* 0x000099101c057816 */ /* 0x000fe200000000ff */
[----:B------:R4:W-:Y:S04]  /*28c60*/  @P4 STG.E.U8 desc[UR24][R44.64], R28 ;  /* 0x0000001c2c004986 */ /* 0x0009e8000c101118 */
[----:B------:R-:W-:Y:S01]  /*28c70*/  IMAD.MOV.U32 R2, RZ, RZ, R5 ;  /* 0x000000ffff027224 */ /* 0x000fe200078e0005 */
[----:B----4-:R-:W4:Y:S04]  /*28c80*/  LDL.LU.64 R44, [R1+0xa80] ;  /* 0x000a8000012c7983 */ /* 0x010f280000300a00 */
[----:B------:R-:W-:-:S05]  /*28c90*/  SHF.R.S32.HI R2, RZ, 0x8, R2 ;  /* 0x00000008ff027819 */ /* 0x000fca0000011402 */
[----:B------:R0:W-:Y:S01]  /*28ca0*/  @P3 STG.E.U8 desc[UR24][R46.64], R2 ;  /* 0x000000022e003986 */ /* 0x0001e2000c101118 */
[----:B------:R-:W-:-:S03]  /*28cb0*/  F2FP.SATFINITE.E5M2.F32.PACK_AB_MERGE_C R30, R31, R30, RZ ;  /* 0x0000001e1f1e723e */ /* 0x000fc600048060ff */
[----:B0-----:R-:W4:Y:S01]  /*28cc0*/  LDL.LU.64 R46, [R1+0xa78] ;  /* 0x000a7800012e7983 */ /* 0x001f220000300a00 */
[----:B------:R-:W-:Y:S02]  /*28cd0*/  PRMT R5, R30, 0x9910, RZ ;  /* 0x000099101e057816 */ /* 0x000fe400000000ff */
[----:B------:R-:W-:Y:S01]  /*28ce0*/  ISETP.LT.AND P3, PT, R3, UR4, !P0 ;  /* 0x0000000403007c0c */ /* 0x000fe2000c761270 */
[----:B------:R0:W-:Y:S01]  /*28cf0*/  @P1 STG.E.U8 desc[UR24][R48.64], R30 ;  /* 0x0000001e30001986 */ /* 0x0001e2000c101118 */
[----:B------:R-:W-:Y:S01]  /*28d00*/  ISETP.LT.AND P4, PT, R4, UR5, !P0 ;  /* 0x0000000504007c0c */ /* 0x000fe2000c781270 */
[----:B------:R-:W-:Y:S01]  /*28d10*/  IMAD.MOV.U32 R3, RZ, RZ, R5 ;  /* 0x000000ffff037224 */ /* 0x000fe200078e0005 */
[----:B------:R-:W1:Y:S01]  /*28d20*/  LDCU UR5, c[0x0][0x39c] ;  /* 0x00007380ff0577ac */ /* 0x000e620008000800 */
[----:B-----5:R-:W-:Y:S01]  /*28d30*/  F2FP.SATFINITE.E5M2.F32.PACK_AB_MERGE_C R32, R33, R32, RZ ;  /* 0x000000202120723e */ /* 0x020fe200048060ff */
[----:B------:R-:W-:Y:S01]  /*28d40*/  VIADD R2, R0, 0x1e0 ;  /* 0x000001e000027836 */ /* 0x000fe20000000000 */
[----:B------:R-:W5:Y:S01]  /*28d50*/  LDCU UR4, c[0x0][0x39c] ;  /* 0x00007380ff0477ac */ /* 0x000f620008000800 */
[----:B0-----:R-:W4:Y:S01]  /*28d60*/  LDL.LU.64 R48, [R1+0xa70] ;  /* 0x000a700001307983 */ /* 0x001f220000300a00 */
[----:B------:R-:W-:-:S05]  /*28d70*/  SHF.R.S32.HI R3, RZ, 0x8, R3 ;  /* 0x00000008ff037819 */ /* 0x000fca0000011403 */
[----:B------:R0:W-:Y:S01]  /*28d80*/  @P6 STG.E.U8 desc[UR24][R50.64], R3 ;  /* 0x0000000332006986 */ /* 0x0001e2000c101118 */
[----:B------:R-:W-:-:S03]  /*28d90*/  PRMT R5, R32, 0x9910, RZ ;  /* 0x0000991020057816 */ /* 0x000fc600000000ff */
[----:B0-----:R-:W4:Y:S01]  /*28da0*/  LDL.LU.64 R50, [R1+0xa68] ;  /* 0x000a680001327983 */ /* 0x001f220000300a00 */
[----:B------:R-:W-:Y:S01]  /*28db0*/  VIADD R4, R0, 0x1df ;  /* 0x000001df00047836 */ /* 0x000fe20000000000 */
[----:B-1----:R-:W-:Y:S02]  /*28dc0*/  ISETP.LT.AND P6, PT, R2, UR5, !P0 ;  /* 0x0000000502007c0c */ /* 0x002fe4000c7c1270 */
[----:B------:R0:W-:Y:S01]  /*28dd0*/  @P5 STG.E.U8 desc[UR24][R52.64], R32 ;  /* 0x0000002034005986 */ /* 0x0001e2000c101118 */
[----:B------:R-:W-:Y:S01]  /*28de0*/  IMAD.MOV.U32 R2, RZ, RZ, R5 ;  /* 0x000000ffff027224 */ /* 0x000fe200078e0005 */
[----:B------:R-:W-:Y:S01]  /*28df0*/  ISETP.LT.AND P1, PT, R4, UR6, !P0 ;  /* 0x0000000604007c0c */ /* 0x000fe2000c721270 */
[----:B------:R-:W1:Y:S01]  /*28e00*/  LDCU UR6, c[0x0][0x39c] ;  /* 0x00007380ff0677ac */ /* 0x000e620008000800 */
[----:B------:R-:W1:Y:S01]  /*28e10*/  LDCU UR5, c[0x0][0x39c] ;  /* 0x00007380ff0577ac */ /* 0x000e620008000800 */
[----:B0-----:R-:W4:Y:S01]  /*28e20*/  LDL.LU.64 R52, [R1+0xa60] ;  /* 0x000a600001347983 */ /* 0x001f220000300a00 */
[----:B------:R-:W-:Y:S01]  /*28e30*/  SHF.R.S32.HI R2, RZ, 0x8, R2 ;  /* 0x00000008ff027819 */ /* 0x000fe20000011402 */
[----:B------:R-:W-:Y:S01]  /*28e40*/  VIADD R4, R0, 0x1e1 ;  /* 0x000001e100047836 */ /* 0x000fe20000000000 */
[----:B---3--:R-:W-:-:S03]  /*28e50*/  F2FP.SATFINITE.E5M2.F32.PACK_AB_MERGE_C R34, R35, R34, RZ ;  /* 0x000000222322723e */ /* 0x008fc600048060ff */
[----:B------:R0:W-:Y:S01]  /*28e60*/  @P4 STG.E.U8 desc[UR24][R54.64], R2 ;  /* 0x0000000236004986 */ /* 0x0001e2000c101118 */
[----:B-----5:R-:W-:Y:S01]  /*28e70*/  ISETP.LT.AND P5, PT, R4, UR4, !P0 ;  /* 0x0000000404007c0c */ /* 0x020fe2000c7a1270 */
[----:B------:R-:W3:Y:S01]  /*28e80*/  LDCU UR4, c[0x0][0x39c] ;  /* 0x00007380ff0477ac */ /* 0x000ee20008000800 */
[----:B------:R-:W-:Y:S01]  /*28e90*/  VIADD R3, R0, 0x1e2 ;  /* 0x000001e200037836 */ /* 0x000fe20000000000 */
[----:B------:R-:W-:Y:S01]  /*28ea0*/  PRMT R5, R34, 0x9910, RZ ;  /* 0x0000991022057816 */ /* 0x000fe200000000ff */
[----:B0-----:R-:W5:Y:S03]  /*28eb0*/  LDL.LU.64 R54, [R1+0xa58] ;  /* 0x000a580001367983 */ /* 0x001f660000300a00 */
[----:B-1----:R-:W-:Y:S01]  /*28ec0*/  ISETP.LT.AND P4, PT, R3, UR6, !P0 ;  /* 0x0000000603007c0c */ /* 0x002fe2000c781270 */
[C---:B------:R-:W-:Y:S01]  /*28ed0*/  VIADD R4, R0.reuse, 0x1e3 ;  /* 0x000001e300047836 */ /* 0x040fe20000000000 */
[----:B------:R-:W-:Y:S01]  /*28ee0*/  F2FP.SATFINITE.E5M2.F32.PACK_AB_MERGE_C R36, R37, R36, RZ ;  /* 0x000000242524723e */ /* 0x000fe200048060ff */
[----:B------:R-:W-:Y:S01]  /*28ef0*/  IMAD.MOV.U32 R3, RZ, RZ, R5 ;  /* 0x000000ffff037224 */ /* 0x000fe200078e0005 */
[----:B------:R0:W-:Y:S01]  /*28f00*/  @P3 STG.E.U8 desc[UR24][R56.64], R34 ;  /* 0x0000002238003986 */ /* 0x0001e2000c101118 */
[----:B------:R-:W-:Y:S01]  /*28f10*/  VIADD R2, R0, 0x1e4 ;  /* 0x000001e400027836 */ /* 0x000fe20000000000 */
[----:B------:R-:W-:Y:S01]  /*28f20*/  ISETP.LT.AND P3, PT, R4, UR5, !P0 ;  /* 0x0000000504007c0c */ /* 0x000fe2000c761270 */
[----:B------:R-:W1:Y:S01]  /*28f30*/  LDCU UR5, c[0x0][0x39c] ;  /* 0x00007380ff0577ac */ /* 0x000e620008000800 */
[----:B------:R-:W-:-:S02]  /*28f40*/  SHF.R.S32.HI R3, RZ, 0x8, R3 ;  /* 0x00000008ff037819 */ /* 0x000fc40000011403 */
[----:B------:R-:W-:Y:S01]  /*28f50*/  PRMT R5, R36, 0x9910, RZ ;  /* 0x0000991024057816 */ /* 0x000fe200000000ff */
[----:B------:R-:W1:Y:S01]  /*28f60*/  LDCU UR6, c[0x0][0x39c] ;  /* 0x00007380ff0677ac */ /* 0x000e620008000800 */
[----:B0-----:R-:W5:Y:S04]  /*28f70*/  LDL.LU.64 R56, [R1+0xa50] ;  /* 0x000a500001387983 */ /* 0x001f680000300a00 */
[----:B------:R0:W-:Y:S01]  /*28f80*/  @P1 STG.E.U8 desc[UR24][R58.64], R3 ;  /* 0x000000033a001986 */ /* 0x0001e2000c101118 */
[----:B---3--:R-:W-:Y:S01]  /*28f90*/  ISETP.LT.AND P1, PT, R2, UR4, !P0 ;  /* 0x0000000402007c0c */ /* 0x008fe2000c721270 */
[----:B------:R-:W-:Y:S01]  /*28fa0*/  IMAD.MOV.U32 R2, RZ, RZ, R5 ;  /* 0x000000ffff027224 */ /* 0x000fe200078e0005 */
[----:B------:R-:W-:Y:S01]  /*28fb0*/  F2FP.SATFINITE.E5M2.F32.PACK_AB_MERGE_C R38, R39, R38, RZ ;  /* 0x000000262726723e */ /* 0x000fe200048060ff */
[----:B------:R3:W-:Y:S01]  /*28fc0*/  @P6 STG.E.U8 desc[UR24][R60.64], R36 ;  /* 0x000000243c006986 */ /* 0x0007e2000c101118 */
[----:B------:R-:W2:Y:S02]  /*28fd0*/  LDCU UR4, c[0x0][0x39c] ;  /* 0x00007380ff0477ac */ /* 0x000ea40008000800 */
[----:B------:R-:W-:Y:S01]  /*28fe0*/  SHF.R.S32.HI R2, RZ, 0x8, R2 ;  /* 0x00000008ff027819 */ /* 0x000fe20000011402 */
[----:B0-----:R-:W5:Y:S01]  /*28ff0*/  LDL.LU.64 R58, [R1+0xa48] ;  /* 0x000a4800013a7983 */ /* 0x001f620000300a00 */
[----:B------:R-:W-:Y:S01]  /*29000*/  VIADD R3, R0, 0x1e6 ;  /* 0x000001e600037836 */ /* 0x000fe20000000000 */
[----:B------:R-:W-:-:S02]  /*29010*/  PRMT R5, R38, 0x9910, RZ ;  /* 0x0000991026057816 */ /* 0x000fc400000000ff */
[----:B------:R0:W-:Y:S02]  /*29020*/  @P5 STG.E.U8 desc[UR24][R62.64], R2 ;  /* 0x000000023e005986 */ /* 0x0001e4000c101118 */
[----:B-1----:R-:W-:Y:S01]  /*29030*/  ISETP.LT.AND P5, PT, R3, UR5, !P0 ;  /* 0x0000000503007c0c */ /* 0x002fe2000c7a1270 */
[----:B------:R-:W-:Y:S01]  /*29040*/  IMAD.MOV.U32 R3, RZ, RZ, R5 ;  /* 0x000000ffff037224 */ /* 0x000fe200078e0005 */
[----:B---3--:R-:W3:Y:S01]  /*29050*/  LDL.LU.64 R60, [R1+0xa40] ;  /* 0x000a4000013c7983 */ /* 0x008ee20000300a00 */
[----:B------:R-:W-:Y:S01]  /*29060*/  VIADD R4, R0, 0x1e5 ;  /* 0x000001e500047836 */ /* 0x000fe20000000000 */
[----:B------:R-:W1:Y:S02]  /*29070*/  LDCU UR5, c[0x0][0x39c] ;  /* 0x00007380ff0577ac */ /* 0x000e640008000800 */
[----:B------:R-:W-:Y:S01]  /*29080*/  SHF.R.S32.HI R3, RZ, 0x8, R3 ;  /* 0x00000008ff037819 */ /* 0x000fe20000011403 */
[----:B------:R2:W-:Y:S04]  /*29090*/  @P4 STG.E.U8 desc[UR24][R64.64], R38 ;  /* 0x0000002640004986 */ /* 0x0005e8000c101118 */
[----:B0-----:R-:W3:Y:S04]  /*290a0*/  LDL.LU.64 R62, [R1+0xa38] ;  /* 0x000a3800013e7983 */ /* 0x001ee80000300a00 */
[----:B------:R0:W-:Y:S04]  /*290b0*/  @P3 STG.E.U8 desc[UR24][R66.64], R3 ;  /* 0x0000000342003986 */ /* 0x0001e8000c101118 */
[----:B--2---:R-:W2:Y:S04]  /*290c0*/  LDL.LU.64 R64, [R1+0xa30] ;  /* 0x000a300001407983 */ /* 0x004ea80000300a00 */
[----:B0-----:R-:W2:Y:S01]  /*290d0*/  LDL.LU.64 R66, [R1+0xa28] ;  /* 0x000a280001427983 */ /* 0x001ea20000300a00 */
[----:B------:R-:W-:Y:S01]  /*290e0*/  ISETP.LT.AND P6, PT, R4, UR6, !P0 ;  /* 0x0000000604007c0c */ /* 0x000fe2000c7c1270 */
[----:B------:R-:W0:Y:S01]  /*290f0*/  LDCU UR6, c[0x0][0x39c] ;  /* 0x00007380ff0677ac */ /* 0x000e220008000800 */
[----:B------:R-:W-:-:S02]  /*29100*/  VIADD R4, R0, 0x1e7 ;  /* 0x000001e700047836 */ /* 0x000fc40000000000 */
[----:B------:R-:W-:-:S03]  /*29110*/  VIADD R2, R0, 0x1e8 ;  /* 0x000001e800027836 */ /* 0x000fc60000000000 */
[----:B------:R-:W-:Y:S01]  /*29120*/  ISETP.LT.AND P4, PT, R4, UR4, !P0 ;  /* 0x0000000404007c0c */ /* 0x000fe2000c781270 */
[----:B------:R-:W1:Y:S01]  /*29130*/  LDCU UR4, c[0x0][0x39c] ;  /* 0x00007380ff0477ac */ /* 0x000e620008000800 */
[----:B------:R-:W-:-:S04]  /*29140*/  F2FP.SATFINITE.E5M2.F32.PACK_AB_MERGE_C R41, R41, R40, RZ ;  /* 0x000000282929723e */ /* 0x000fc800048060ff */
[----:B------:R-:W-:Y:S02]  /*29150*/  PRMT R5, R41, 0x9910, RZ ;  /* 0x0000991029057816 */ /* 0x000fe400000000ff */
[----:B0-----:R-:W-:Y:S01]  /*29160*/  ISETP.LT.AND P3, PT, R2, UR6, !P0 ;  /* 0x0000000602007c0c */ /* 0x001fe2000c761270 */
[----:B------:R-:W0:Y:S01]  /*29170*/  LDCU UR6, c[0x0][0x39c] ;  /* 0x00007380ff0677ac */ /* 0x000e220008000800 */
[----:B------:R-:W-:Y:S01]  /*29180*/  VIADD R2, R0, 0x1e9 ;  /* 0x000001e900027836 */ /* 0x000fe20000000000 */
[----:B------:R-:W-:Y:S01]  /*29190*/  @P1 STG.E.U8 desc[UR24][R250.64], R41 ;  /* 0x00000029fa001986 */ /* 0x000fe2000c101118 */
[----:B------:R-:W-:-:S03]  /*291a0*/  SHF.R.S32.HI R5, RZ, 0x8, R5 ;  /* 0x00000008ff057819 */ /* 0x000fc60000011405 */
[----:B-1----:R-:W-:Y:S01]  /*291b0*/  ISETP.LT.AND P1, PT, R2, UR5, !P0 ;  /* 0x0000000502007c0c */ /* 0x002fe2000c721270 */
[----:B------:R-:W1:Y:S01]  /*291c0*/  LDCU UR5, c[0x0][0x39c] ;  /* 0x00007380ff0577ac */ /* 0x000e620008000800 */
[----:B------:R-:W-:Y:S01]  /*291d0*/  VIADD R2, R0, 0x1ea ;  /* 0x000001ea00027836 */ /* 0x000fe20000000000 */
[----:B------:R-:W-:Y:S01]  /*291e0*/  F2FP.SATFINITE.E5M2.F32.PACK_AB_MERGE_C R43, R43, R42, RZ ;  /* 0x0000002a2b2b723e */ /* 0x000fe200048060ff */
[----:B------:R1:W-:Y:S03]  /*291f0*/  @P6 STG.E.U8 desc[UR24][R248.64], R5 ;  /* 0x00000005f8006986 */ /* 0x0003e6000c101118 */
[----:B------:R-:W-:Y:S01]  /*29200*/  ISETP.LT.AND P6, PT, R2, UR4, !P0 ;  /* 0x0000000402007c0c */ /* 0x000fe2000c7c1270 */
[----:B------:R-:W4:Y:S01]  /*29210*/  LDCU UR4, c[0x0][0x39c] ;  /* 0x00007380ff0477ac */ /* 0x000f220008000800 */
[----:B------:R-:W-:Y:S01]  /*29220*/  VIADD R2, R0, 0x1eb ;  /* 0x000001eb00027836 */ /* 0x000fe20000000000 */
[----:B------:R-:W-:Y:S01]  /*29230*/  PRMT R3, R43, 0x9910, RZ ;  /* 0x000099102b037816 */ /* 0x000fe200000000ff */
[----:B------:R-:W-:Y:S03]  /*29240*/  @P5 STG.E.U8 desc[UR24][R246.64], R43 ;  /* 0x0000002bf6005986 */ /* 0x000fe6000c101118 */
[----:B0-----:R-:W-:Y:S01]  /*29250*/  ISETP.LT.AND P5, PT, R2, UR6, !P0 ;  /* 0x0000000602007c0c */ /* 0x001fe2000c7a1270 */
[----:B------:R-:W0:Y:S01]  /*29260*/  LDCU UR6, c[0x0][0x39c] ;  /* 0x00007380ff0677ac */ /* 0x000e220008000800 */
[----:B------:R-:W-:Y:S01]  /*29270*/  SHF.R.S32.HI R3, RZ, 0x8, R3 ;  /* 0x00000008ff037819 */ /* 0x000fe20000011403 */
[----:B------:R-:W-:-:S04]  /*29280*/  VIADD R2, R0, 0x1ec ;  /* 0x000001ec00027836 */ /* 0x000fc80000000000 */
[----:B------:R0:W-:Y:S01]  /*29290*/  @P4 STG.E.U8 desc[UR24][R244.64], R3 ;  /* 0x00000003f4004986 */ /* 0x0001e2000c101118 */
[----:B-1----:R-:W-:Y:S01]  /*292a0*/  ISETP.LT.AND P4, PT, R2, UR5, !P0 ;  /* 0x0000000502007c0c */ /* 0x002fe2000c781270 */
[----:B------:R-:W1:Y:S01]  /*292b0*/  LDCU UR5, c[0x0][0x39c] ;  /* 0x00007380ff0577ac */ /* 0x000e620008000800 */
[----:B------:R-:W-:Y:S01]  /*292c0*/  VIADD R2, R0, 0x1ed ;  /* 0x000001ed00027836 */ /* 0x000fe20000000000 */
[----:B----4-:R-:W-:-:S04]  /*292d0*/  F2FP.SATFINITE.E5M2.F32.PACK_AB_MERGE_C R45, R45, R44, RZ ;  /* 0x0000002c2d2d723e */ /* 0x010fc800048060ff */
[----:B------:R-:W-:Y:S01]  /*292e0*/  PRMT R5, R45, 0x9910, RZ ;  /* 0x000099102d057816 */ /* 0x000fe200000000ff */
[----:B------:R-:W-:Y:S01]  /*292f0*/  @P3 STG.E.U8 desc[UR24][R242.64], R45 ;  /* 0x0000002df2003986 */ /* 0x000fe2000c101118 */
[----:B------:R-:W-:Y:S01]  /*29300*/  ISETP.LT.AND P3, PT, R2, UR4, !P0 ;  /* 0x0000000402007c0c */ /* 0x000fe2000c761270 */
[----:B------:R-:W4:Y:S01]  /*29310*/  LDCU UR4, c[0x0][0x39c] ;  /* 0x00007380ff0477ac */ /* 0x000f220008000800 */
[----:B------:R-:W-:Y:S01]  /*29320*/  SHF.R.S32.HI R5, RZ, 0x8, R5 ;  /* 0x00000008ff057819 */ /* 0x000fe20000011405 */
[----:B------:R-:W-:-:S04]  /*29330*/  VIADD R2, R0, 0x1ee ;  /* 0x000001ee00027836 */ /* 0x000fc80000000000 */
[----:B------:R4:W-:Y:S01]  /*29340*/  @P1 STG.E.U8 desc[UR24][R240.64], R5 ;  /* 0x00000005f0001986 */ /* 0x0009e2000c101118 */
[----:B0-----:R-:W-:Y:S01]  /*29350*/  ISETP.LT.AND P1, PT, R2, UR6, !P0 ;  /* 0x0000000602007c0c */ /* 0x001fe2000c721270 */
[----:B------:R-:W0:Y:S01]  /*29360*/  LDCU UR6, c[0x0][0x39c] ;  /* 0x00007380ff0677ac */ /* 0x000e220008000800 */
[----:B------:R-:W-:Y:S01]  /*29370*/  F2FP.SATFINITE.E5M2.F32.PACK_AB_MERGE_C R47, R47, R46, RZ ;  /* 0x0000002e2f2f723e */ /* 0x000fe200048060ff */
[----:B------:R-:W-:-:S03]  /*29380*/  VIADD R2, R0, 0x1ef ;  /* 0x000001ef00027836 */ /* 0x000fc60000000000 */
[----:B------:R-:W-:Y:S01]  /*29390*/  PRMT R3, R47, 0x9910, RZ ;  /* 0x000099102f037816 */ /* 0x000fe200000000ff */
[----:B------:R-:W-:Y:S01]  /*293a0*/  @P6 STG.E.U8 desc[UR24][R238.64], R47 ;  /* 0x0000002fee006986 */ /* 0x000fe2000c101118 */
[----:B-1----:R-:W-:Y:S01]  /*293b0*/  ISETP.LT.AND P6, PT, R2, UR5, !P0 ;  /* 0x0000000502007c0c */ /* 0x002fe2000c7c1270 */
[----:B------:R-:W1:Y:S01]  /*293c0*/  LDCU UR5, c[0x0][0x39c] ;  /* 0x00007380ff0577ac */ /* 0x000e620008000800 */
[----:B------:R-:W-:Y:S01]  /*293d0*/  SHF.R.S32.HI R3, RZ, 0x8, R3 ;  /* 0x00000008ff037819 */ /* 0x000fe20000011403 */
[----:B------:R-:W-:-:S04]  /*293e0*/  VIADD R2, R0, 0x1f0 ;  /* 0x000001f000027836 */ /* 0x000fc80000000000 */
[----:B------:R1:W-:Y:S01]  /*293f0*/  @P5 STG.E.U8 desc[UR24][R236.64], R3 ;  /* 0x00000003ec005986 */ /* 0x0003e2000c101118 */
[----:B----4-:R-:W-:Y:S01]  /*29400*/  ISETP.LT.AND P5, PT, R2, UR4, !P0 ;  /* 0x0000000402007c0c */ /* 0x010fe2000c7a1270 */
[----:B------:R-:W4:Y:S01]  /*29410*/  LDCU UR4, c[0x0][0x39c] ;  /* 0x00007380ff0477ac */ /* 0x000f220008000800 */
[----:B------:R-:W-:Y:S01]  /*29420*/  F2FP.SATFINITE.E5M2.F32.PACK_AB_MERGE_C R49, R49, R48, RZ ;  /* 0x000000303131723e */ /* 0x000fe200048060ff */
[----:B------:R-:W-:-:S03]  /*29430*/  VIADD R2, R0, 0x1f1 ;  /* 0x000001f100027836 */ /* 0x000fc60000000000 */
[----:B------:R-:W-:Y:S01]  /*29440*/  PRMT R5, R49, 0x9910, RZ ;  /* 0x0000991031057816 */ /* 0x000fe200000000ff */
[----:B------:R-:W-:Y:S01]  /*29450*/  @P4 STG.E.U8 desc[UR24][R234.64], R49 ;  /* 0x00000031ea004986 */ /* 0x000fe2000c101118 */
[----:B0-----:R-:W-:Y:S01]  /*29460*/  ISETP.LT.AND P4, PT, R2, UR6, !P0 ;  /* 0x0000000602007c0c */ /* 0x001fe2000c781270 */
[----:B------:R-:W0:Y:S01]  /*29470*/  LDCU UR6, c[0x0][0x39c] ;  /* 0x00007380ff0677ac */ /* 0x000e220008000800 */
[----:B------:R-:W-:Y:S01]  /*29480*/  SHF.R.S32.HI R5, RZ, 0x8, R5 ;  /* 0x00000008ff057819 */ /* 0x000fe20000011405 */
[----:B------:R-:W-:-:S04]  /*29490*/  VIADD R2, R0, 0x1f2 ;  /* 0x000001f200027836 */ /* 0x000fc80000000000 */
[----:B------:R0:W-:Y:S01]  /*294a0*/  @P3 STG.E.U8 desc[UR24][R232.64], R5 ;  /* 0x00000005e8003986 */ /* 0x0001e2000c101118 */
[----:B-1----:R-:W-:Y:S01]  /*294b0*/  ISETP.LT.AND P3, PT, R2, UR5, !P0 ;  /* 0x0000000502007c0c */ /* 0x002fe2000c761270 */
[----:B------:R-:W1:Y:S01]  /*294c0*/  LDCU UR5, c[0x0][0x39c] ;  /* 0x00007380ff0577ac */ /* 0x000e620008000800 */
[----:B------:R-:W-:Y:S01]  /*294d0*/  F2FP.SATFINITE.E5M2.F32.PACK_AB_MERGE_C R51, R51, R50, RZ ;  /* 0x000000323333723e */ /* 0x000fe200048060ff */
[----:B------:R-:W-:-:S03]  /*294e0*/  VIADD R2, R0, 0x1f3 ;  /* 0x000001f300027836 */ /* 0x000fc60000000000 */
[----:B------:R-:W-:Y:S01]  /*294f0*/  PRMT R3, R51, 0x9910, RZ ;  /* 0x0000991033037816 */ /* 0x000fe200000000ff */
[----:B------:R-:W-:Y:S01]  /*29500*/  @P1 STG.E.U8 desc[UR24][R230.64], R51 ;  /* 0x00000033e6001986 */ /* 0x000fe2000c101118 */
[----:B----4-:R-:W-:Y:S01]  /*29510*/  ISETP.LT.AND P1, PT, R2, UR4, !P0 ;  /* 0x0000000402007c0c */ /* 0x010fe2000c721270 */
        /* <DEDUP_REMOVED lines=17> */
[----:B------:R-:W-:Y:S01]  /*29630*/  VIADD R2, R0, 0x1f7 ;  /* 0x000001f700027836 */ /* 0x000fe20000000000 */
[----:B-----5:R-:W-:-:S04]  /*29640*/  F2FP.SATFINITE.E5M2.F32.PACK_AB_MERGE_C R55, R55, R54, RZ ;  /* 0x000000363737723e */ /* 0x020fc800048060ff */
        /* <DEDUP_REMOVED lines=14> */
[----:B------:R-:W-:Y:S01]  /*29730*/  VIADD R2, R0, 0x1fa ;  /* 0x000001fa00027836 */ /* 0x000fe20000000000 */
[----:B------:R-:W-:Y:S01]  /*29740*/  SHF.R.S32.HI R5, RZ, 0x8, R5 ;  /* 0x00000008ff057819 */ /* 0x000fe20000011405 */
[----:B------:R-:W4:Y:S04]  /*29750*/  LDCU UR4, c[0x0][0x39c] ;  /* 0x00007380ff0477ac */ /* 0x000f280008000800 */
[----:B------:R3:W-:Y:S01]  /*29760*/  @P5 STG.E.U8 desc[UR24][R216.64], R5 ;  /* 0x00000005d8005986 */ /* 0x0007e2000c101118 */
[----:B0-----:R-:W-:Y:S01]  /*29770*/  ISETP.LT.AND P5, PT, R2, UR6, !P0 ;  /* 0x0000000602007c0c */ /* 0x001fe2000c7a1270 */
[----:B------:R-:W0:Y:S01]  /*29780*/  LDCU UR6, c[0x0][0x39c] ;  /* 0x00007380ff0677ac */ /* 0x000e220008000800 */
[----:B------:R-:W-:Y:S01]  /*29790*/  F2FP.SATFINITE.E5M2.F32.PACK_AB_MERGE_C R59, R59, R58, RZ ;  /* 0x0000003a3b3b723e */ /* 0x000fe200048060ff */
[----:B------:R-:W-:-:S03]  /*297a0*/  VIADD R2, R0, 0x1fb ;  /* 0x000001fb00027836 */ /* 0x000fc60000000000 */
[----:B-----5:R-:W-:Y:S01]  /*297b0*/  PRMT R3, R59, 0x9910, RZ ;  /* 0x000099103b037816 */ /* 0x020fe200000000ff */
[----:B------:R-:W-:Y:S01]  /*297c0*/  @P4 STG.E.U8 desc[UR24][R214.64], R59 ;  /* 0x0000003bd6004986 */ /* 0x000fe2000c101118 */
[----:B-1----:R-:W-:Y:S01]  /*297d0*/  ISETP.LT.AND P4, PT, R2, UR5, !P0 ;  /* 0x0000000502007c0c */ /* 0x002fe2000c781270 */
[C---:B------:R-:W-:Y:S01]  /*297e0*/  VIADD R2, R0.reuse, 0x1fc ;  /* 0x000001fc00027836 */ /* 0x040fe20000000000 */
[----:B------:R-:W-:Y:S02]  /*297f0*/  SHF.R.S32.HI R3, RZ, 0x8, R3 ;  /* 0x00000008ff037819 */ /* 0x000fe40000011403 */
[----:B---3--:R-:W-:Y:S01]  /*29800*/  F2FP.SATFINITE.E5M2.F32.PACK_AB_MERGE_C R61, R61, R60, RZ ;  /* 0x0000003c3d3d723e */ /* 0x008fe200048060ff */
[----:B------:R-:W-:Y:S02]  /*29810*/  VIADD R4, R0, 0x1fd ;  /* 0x000001fd00047836 */ /* 0x000fe40000000000 */
[----:B------:R1:W-:Y:S01]  /*29820*/  @P3 STG.E.U8 desc[UR24][R212.64], R3 ;  /* 0x00000003d4003986 */ /* 0x0003e2000c101118 */
[----:B------:R-:W-:-:S02]  /*29830*/  PRMT R5, R61, 0x9910, RZ ;  /* 0x000099103d057816 */ /* 0x000fc400000000ff */
[----:B------:R-:W-:Y:S01]  /*29840*/  ISETP.LT.AND P3, PT, R2, UR7, !P0 ;  /* 0x0000000702007c0c */ /* 0x000fe2000c761270 */
[----:B------:R-:W-:Y:S01]  /*29850*/  VIADD R2, R0, 0x1fe ;  /* 0x000001fe00027836 */ /* 0x000fe20000000000 */
[----:B------:R-:W-:Y:S01]  /*29860*/  F2FP.SATFINITE.E5M2.F32.PACK_AB_MERGE_C R63, R63, R62, RZ ;  /* 0x0000003e3f3f723e */ /* 0x000fe200048060ff */
[----:B------:R-:W-:Y:S01]  /*29870*/  @P1 STG.E.U8 desc[UR24][R210.64], R61 ;  /* 0x0000003dd2001986 */ /* 0x000fe2000c101118 */
[----:B------:R-:W-:Y:S01]  /*29880*/  IMAD.MOV.U32 R0, RZ, RZ, R5 ;  /* 0x000000ffff007224 */ /* 0x000fe200078e0005 */
[----:B----4-:R-:W-:Y:S02]  /*29890*/  ISETP.LT.AND P1, PT, R4, UR4, !P0 ;  /* 0x0000000404007c0c */ /* 0x010fe4000c721270 */
[----:B0-----:R-:W-:Y:S02]  /*298a0*/  ISETP.LT.AND P0, PT, R2, UR6, !P0 ;  /* 0x0000000602007c0c */ /* 0x001fe4000c701270 */
[----:B--2---:R-:W-:Y:S02]  /*298b0*/  F2FP.SATFINITE.E5M2.F32.PACK_AB_MERGE_C R65, R65, R64, RZ ;  /* 0x000000404141723e */ /* 0x004fe400048060ff */
[----:B------:R-:W-:-:S02]  /*298c0*/  PRMT R5, R63, 0x9910, RZ ;  /* 0x000099103f057816 */ /* 0x000fc400000000ff */
[----:B-1----:R-:W-:Y:S02]  /*298d0*/  SHF.R.S32.HI R3, RZ, 0x8, R0 ;  /* 0x00000008ff037819 */ /* 0x002fe40000011400 */
[----:B------:R-:W-:Y:S02]  /*298e0*/  PRMT R7, R65, 0x9910, RZ ;  /* 0x0000991041077816 */ /* 0x000fe400000000ff */
[----:B------:R-:W-:Y:S02]  /*298f0*/  F2FP.SATFINITE.E5M2.F32.PACK_AB_MERGE_C R67, R67, R66, RZ ;  /* 0x000000424343723e */ /* 0x000fe400048060ff */
[----:B------:R-:W-:Y:S02]  /*29900*/  SHF.R.S32.HI R5, RZ, 0x8, R5 ;  /* 0x00000008ff057819 */ /* 0x000fe40000011405 */
[----:B------:R-:W-:Y:S01]  /*29910*/  PRMT R0, R67, 0x9910, RZ ;  /* 0x0000991043007816 */ /* 0x000fe200000000ff */
[----:B------:R0:W-:Y:S01]  /*29920*/  @P6 STG.E.U8 desc[UR24][R208.64], R3 ;  /* 0x00000003d0006986 */ /* 0x0001e2000c101118 */
[----:B------:R-:W-:-:S03]  /*29930*/  SHF.R.S32.HI R7, RZ, 0x8, R7 ;  /* 0x00000008ff077819 */ /* 0x000fc60000011407 */
[----:B------:R1:W-:Y:S04]  /*29940*/  @P5 STG.E.U8 desc[UR24][R206.64], R63 ;  /* 0x0000003fce005986 */ /* 0x0003e8000c101118 */
[----:B------:R1:W-:Y:S01]  /*29950*/  @P4 STG.E.U8 desc[UR24][R204.64], R5 ;  /* 0x00000005cc004986 */ /* 0x0003e2000c101118 */
[----:B0-----:R-:W-:-:S03]  /*29960*/  SHF.R.S32.HI R3, RZ, 0x8, R0 ;  /* 0x00000008ff037819 */ /* 0x001fc60000011400 */
[----:B------:R1:W-:Y:S04]  /*29970*/  @P3 STG.E.U8 desc[UR24][R202.64], R65 ;  /* 0x00000041ca003986 */ /* 0x0003e8000c101118 */
[----:B------:R1:W-:Y:S04]  /*29980*/  @P1 STG.E.U8 desc[UR24][R200.64], R7 ;  /* 0x00000007c8001986 */ /* 0x0003e8000c101118 */
[----:B------:R1:W-:Y:S04]  /*29990*/  @P0 STG.E.U8 desc[UR24][R198.64], R67 ;  /* 0x00000043c6000986 */ /* 0x0003e8000c101118 */
[----:B------:R1:W-:Y:S01]  /*299a0*/  @P2 STG.E.U8 desc[UR24][R196.64], R3 ;  /* 0x00000003c4002986 */ /* 0x0003e2000c101118 */
[----:B------:R-:W-:Y:S06]  /*299b0*/  BAR.SYNC.DEFER_BLOCKING 0x0 ;  /* 0x0000000000007b1d */ /* 0x000fec0000010000 */
[----:B------:R-:W-:Y:S05]  /*299c0*/  BRA.U UP0, `(.L_x_13) ;  /* 0x0000000100a07547 */ /* 0x000fea000b800000 */
[----:B------:R-:W0:Y:S01]  /*299d0*/  S2UR UR5, SR_CgaCtaId ;  /* 0x00000000000579c3 */ /* 0x000e220000008800 */
[----:B------:R-:W-:Y:S01]  /*299e0*/  NOP ;  /* 0x0000000000007918 */ /* 0x000fe20000000000 */
[----:B------:R-:W-:Y:S01]  /*299f0*/  UMOV UR4, 0x50 ;  /* 0x0000005000047882 */ /* 0x000fe20000000000 */
[----:B------:R-:W-:Y:S02]  /*29a00*/  IMAD.U32 R0, RZ, RZ, UR10 ;  /* 0x0000000aff007e24 */ /* 0x000fe4000f8e00ff */
[----:B-1----:R-:W-:Y:S02]  /*29a10*/  IMAD.MOV.U32 R3, RZ, RZ, 0xffff ;  /* 0x0000ffffff037424 */ /* 0x002fe400078e00ff */
[----:B------:R-:W-:Y:S01]  /*29a20*/  IMAD.MOV.U32 R7, RZ, RZ, 0x1 ;  /* 0x00000001ff077424 */ /* 0x000fe200078e00ff */
[----:B------:R-:W-:-:S04]  /*29a30*/  LOP3.LUT R0, R0, 0xffff, RZ, 0xc0, !PT ;  /* 0x0000ffff00007812 */ /* 0x000fc800078ec0ff */
[----:B------:R-:W-:-:S05]  /*29a40*/  SHF.R.U32.HI R0, RZ, 0x5, R0 ;  /* 0x00000005ff007819 */ /* 0x000fca0000011600 */
[----:B------:R-:W-:Y:S01]  /*29a50*/  VIADD R2, R0, 0x10 ;  /* 0x0000001000027836 */ /* 0x000fe20000000000 */
[----:B------:R-:W-:Y:S01]  /*29a60*/  SHF.L.U32 R0, R3, R0, RZ ;  /* 0x0000000003007219 */ /* 0x000fe200000006ff */
[----:B0-----:R-:W-:-:S03]  /*29a70*/  ULEA UR6, UR5, UR4, 0x18 ;  /* 0x0000000405067291 */ /* 0x001fc6000f8ec0ff */
[----:B------:R-:W-:-:S04]  /*29a80*/  SHF.L.U32 R3, R7, R2, RZ ;  /* 0x0000000207037219 */ /* 0x000fc800000006ff */
[----:B------:R-:W-:Y:S02]  /*29a90*/  LOP3.LUT R0, R3, R0, RZ, 0xfc, !PT ;  /* 0x0000000003007212 */ /* 0x000fe400078efcff */
[----:B------:R-:W0:Y:S02]  /*29aa0*/  LDS R5, [UR6] ;  /* 0x00000006ff057984 */ /* 0x000e240008000800 */
[C---:B------:R-:W-:Y:S02]  /*29ab0*/  LOP3.LUT R2, R0.reuse, 0xffff, RZ, 0xc0, !PT ;  /* 0x0000ffff00027812 */ /* 0x040fe400078ec0ff */
[----:B0-----:R-:W-:-:S04]  /*29ac0*/  LOP3.LUT R3, R0, 0xffff, R5, 0x80, !PT ;  /* 0x0000ffff00037812 */ /* 0x001fc800078e8005 */
[----:B------:R-:W-:-:S13]  /*29ad0*/  ISETP.NE.AND P0, PT, R3, R2, PT ;  /* 0x000000020300720c */ /* 0x000fda0003f05270 */
[----:B------:R-:W-:Y:S05]  /*29ae0*/  @P0 BRA `(.L_x_14) ;  /* 0x0000000000500947 */ /* 0x000fea0003800000 */
[----:B------:R-:W-:Y:S02]  /*29af0*/  SHF.R.U32.HI R5, RZ, 0x10, R5 ;  /* 0x00000010ff057819 */ /* 0x000fe40000011605 */
[----:B------:R-:W-:-:S04]  /*29b00*/  SHF.R.U32.HI R2, RZ, 0x10, R0 ;  /* 0x00000010ff027819 */ /* 0x000fc80000011600 */
[----:B------:R-:W-:-:S04]  /*29b10*/  LOP3.LUT R5, R5, R2, RZ, 0xc0, !PT ;  /* 0x0000000205057212 */ /* 0x000fc800078ec0ff */
[----:B------:R-:W-:-:S13]  /*29b20*/  ISETP.NE.AND P0, PT, R5, R2, PT ;  /* 0x000000020500720c */ /* 0x000fda0003f05270 */
[----:B------:R-:W-:Y:S05]  /*29b30*/  @P0 BRA `(.L_x_15) ;  /* 0x0000000000300947 */ /* 0x000fea0003800000 */
[----:B------:R-:W-:Y:S01]  /*29b40*/  R2UR UR4, R0 ;  /* 0x00000000000472ca */ /* 0x000fe200000e0000 */
[----:B------:R-:W-:Y:S01]  /*29b50*/  VOTEU.ANY UR5, UPT, PT ;  /* 0x0000000000057886 */ /* 0x000fe200038e0100 */
[----:B------:R-:W0:Y:S01]  /*29b60*/  S2R R0, SR_LANEID ;  /* 0x0000000000007919 */ /* 0x000e220000000000 */
[----:B------:R-:W-:-:S10]  /*29b70*/  UFLO.U32 UR5, UR5 ;  /* 0x00000005000572bd */ /* 0x000fd400080e0000 */
[----:B------:R-:W-:-:S06]  /*29b80*/  ULOP3.LUT UR4, URZ, UR4, URZ, 0x33, !UPT ;  /* 0x00000004ff047292 */ /* 0x000fcc000f8e33ff */
[----:B------:R-:W-:-:S04]  /*29b90*/  IMAD.U32 R2, RZ, RZ, UR4 ;  /* 0x00000004ff027e24 */ /* 0x000fc8000f8e00ff */
[----:B------:R-:W1:Y:S02]  /*29ba0*/  REDUX UR7, R2 ;  /* 0x00000000020773c4 */ /* 0x000e640000000000 */
[----:B------:R2:W-:Y:S01]  /*29bb0*/  UTCATOMSWS.AND URZ, UR4 ;  /* 0x0000000400ff79e3 */ /* 0x0005e20008000000 */
[----:B0-----:R-:W-:Y:S01]  /*29bc0*/  ISETP.EQ.U32.AND P0, PT, R0, UR5, PT ;  /* 0x0000000500007c0c */ /* 0x001fe2000bf02070 */
[----:B-1----:R-:W-:-:S12]  /*29bd0*/  IMAD.U32 R0, RZ, RZ, UR7 ;  /* 0x00000007ff007e24 */ /* 0x002fd8000f8e00ff */
[----:B------:R2:W-:Y:S01]  /*29be0*/  @P0 ATOMS.AND RZ, [UR6], R0 ;  /* 0x00000000ffff098c */ /* 0x0005e2000a800006 */
[----:B------:R-:W-:Y:S05]  /*29bf0*/  BRA `(.L_x_13) ;  /* 0x0000000000147947 */ /* 0x000fea0003800000 */
.L_x_15:
[----:B------:R-:W-:-:S07]  /*29c00*/  MOV R2, 0x29c20 ;  /* 0x00029c2000027802 */ /* 0x000fce0000000f00 */
[----:B------:R-:W-:Y:S05]  /*29c10*/  CALL.REL.NOINC `($__internal_0_$__cuda_sm10x_tcgen05_guardrail_trap_col_being_dealloced_not_returned_by_alloc) ;  /* 0x00000000002c7944 */ /* 0x000fea0003c00000 */
[----:B------:R-:W-:Y:S05]  /*29c20*/  BRA `(.L_x_13) ;  /* 0x0000000000087947 */ /* 0x000fea0003800000 */
.L_x_14:
[----:B------:R-:W-:-:S07]  /*29c30*/  MOV R2, 0x29c50 ;  /* 0x00029c5000027802 */ /* 0x000fce0000000f00 */
[----:B------:R-:W-:Y:S05]  /*29c40*/  CALL.REL.NOINC `($__internal_2_$__cuda_sm10x_tcgen05_guardrail_trap_unallocated_columns_being_dealloced) ;  /* 0x0000000000387944 */ /* 0x000fea0003c00000 */
.L_x_13:
[----:B------:R-:W-:Y:S01]  /*29c50*/  NOP ;  /* 0x0000000000007918 */ /* 0x000fe20000000000 */
[----:B--2---:R-:W-:Y:S05]  /*29c60*/  EXIT ;  /* 0x000000000000794d */ /* 0x004fea0003800000 */
.L_x_8:
[----:B------:R-:W0:Y:S02]  /*29c70*/  SYNCS.PHASECHK.TRANS64.TRYWAIT P4, [UR8], R81 ;  /* 0x00000051ff0075a7 */ /* 0x000e240008081108 */
[----:B0-----:R-:W-:Y:S05]  /*29c80*/  @!P4 BRA `(.L_x_8) ;  /* 0xfffffffc00f8c947 */ /* 0x001fea000383ffff */
[----:B------:R-:W-:Y:S05]  /*29c90*/  BRA `(.L_x_16) ;  /* 0xfffffe3400fc7947 */ /* 0x000fea000383ffff */
.L_x_12:
[----:B------:R-:W0:Y:S02]  /*29ca0*/  SYNCS.PHASECHK.TRANS64.TRYWAIT P5, [UR8], R32 ;  /* 0x00000020ff0075a7 */ /* 0x000e2400080a1108 */
[----:B0-----:R-:W-:Y:S05]  /*29cb0*/  @!P5 BRA `(.L_x_12) ;  /* 0xfffffffc00f8d947 */ /* 0x001fea000383ffff */
[----:B------:R-:W-:Y:S05]  /*29cc0*/  BRA `(.L_x_11) ;  /* 0xfffffe9000887947 */ /* 0x000fea000383ffff */
        .weak           $__internal_0_$__cuda_sm10x_tcgen05_guardrail_trap_col_being_dealloced_not_returned_by_alloc
        .type           $__internal_0_$__cuda_sm10x_tcgen05_guardrail_trap_col_being_dealloced_not_returned_by_alloc,@function
        .size           $__internal_0_$__cuda_sm10x_tcgen05_guardrail_trap_col_being_dealloced_not_returned_by_alloc,($__internal_1_$__cuda_sm10x_tcgen05_guardrail_trap_phase_invalid_during_alloc - $__internal_0_$__cuda_sm10x_tcgen05_guardrail_trap_col_being_dealloced_not_returned_by_alloc)
$__internal_0_$__cuda_sm10x_tcgen05_guardrail_trap_col_being_dealloced_not_returned_by_alloc:
[----:B------:R-:W-:Y:S05]  /*29cd0*/  BPT.TRAP 0x1 ;  /* 0x000000040000795c */ /* 0x000fea0000300000 */
[----:B------:R-:W-:-:S04]  /*29ce0*/  IMAD.MOV.U32 R3, RZ, RZ, 0x0 ;  /* 0x00000000ff037424 */ /* 0x000fc800078e00ff */
[----:B------:R-:W-:Y:S05]  /*29cf0*/  RET.REL.NODEC R2 `(matmul_kernel) ;  /* 0xfffffd6002c07950 */ /* 0x000fea0003c3ffff */
        .weak           $__internal_1_$__cuda_sm10x_tcgen05_guardrail_trap_phase_invalid_during_alloc
        .type           $__internal_1_$__cuda_sm10x_tcgen05_guardrail_trap_phase_invalid_during_alloc,@function
        .size           $__internal_1_$__cuda_sm10x_tcgen05_guardrail_trap_phase_invalid_during_alloc,($__internal_2_$__cuda_sm10x_tcgen05_guardrail_trap_unallocated_columns_being_dealloced - $__internal_1_$__cuda_sm10x_tcgen05_guardrail_trap_phase_invalid_during_alloc)
$__internal_1_$__cuda_sm10x_tcgen05_guardrail_trap_phase_invalid_during_alloc:
[----:B------:R-:W-:Y:S05]  /*29d00*/  BPT.TRAP 0x1 ;  /* 0x000000040000795c */ /* 0x000fea0000300000 */
[----:B------:R-:W-:-:S04]  /*29d10*/  IMAD.MOV.U32 R5, RZ, RZ, 0x0 ;  /* 0x00000000ff057424 */ /* 0x000fc800078e00ff */
[----:B------:R-:W-:Y:S05]  /*29d20*/  RET.REL.NODEC R4 `(matmul_kernel) ;  /* 0xfffffd6004b47950 */ /* 0x000fea0003c3ffff */
        .weak           $__internal_2_$__cuda_sm10x_tcgen05_guardrail_trap_unallocated_columns_being_dealloced
        .type           $__internal_2_$__cuda_sm10x_tcgen05_guardrail_trap_unallocated_columns_being_dealloced,@function
        .size           $__internal_2_$__cuda_sm10x_tcgen05_guardrail_trap_unallocated_columns_being_dealloced,(.L_x_20 - $__internal_2_$__cuda_sm10x_tcgen05_guardrail_trap_unallocated_columns_being_dealloced)
$__internal_2_$__cuda_sm10x_tcgen05_guardrail_trap_unallocated_columns_being_dealloced:
[----:B------:R-:W-:Y:S05]  /*29d30*/  BPT.TRAP 0x1 ;  /* 0x000000040000795c */ /* 0x000fea0000300000 */
[----:B------:R-:W-:-:S04]  /*29d40*/  IMAD.MOV.U32 R3, RZ, RZ, 0x0 ;  /* 0x00000000ff037424 */ /* 0x000fc800078e00ff */
[----:B------:R-:W-:Y:S05]  /*29d50*/  RET.REL.NODEC R2 `(matmul_kernel) ;  /* 0xfffffd6002a87950 */ /* 0x000fea0003c3ffff */
.L_x_17:
[----:B------:R-:W-:-:S00]  /*29d60*/  BRA `(.L_x_17) ;  /* 0xfffffffc00fc7947 */ /* 0x000fc0000383ffff */
[----:B------:R-:W-:-:S00]  /*29d70*/  NOP ;  /* 0x0000000000007918 */ /* 0x000fc00000000000 */
        /* <DEDUP_REMOVED lines=8> */
.L_x_20:


//--------------------- .nv.shared.matmul_kernel  --------------------------
	.section	.nv.shared.matmul_kernel,"aw",@nobits
	.sectionflags	@""
	.align	16
	.zero		1024


//--------------------- .nv.shared.reserved.0     --------------------------
	.section	.nv.shared.reserved.0,"aw",@nobits
	.align	8
	.weak		__nv_reservedSMEM_offset_0_alias
	.size		__nv_reservedSMEM_offset_0_alias, 0, 64
	.other		__nv_reservedSMEM_offset_0_alias,@"STO_CUDA_RESERVED_SHARED STV_DEFAULT"
__nv_reservedSMEM_offset_0_alias:
	.zero		0
.nv.shared.reserved.0:
	.zero		64
	.weak		__nv_reservedSMEM_allocation_phase
	.type		__nv_reservedSMEM_allocation_phase,@object
	.size		__nv_reservedSMEM_allocation_phase,(.L_0 - __nv_reservedSMEM_allocation_phase)
__nv_reservedSMEM_allocation_phase:
	.zero		1
.L_0:
	.zero		7
	.weak		__nv_reservedSMEM_devtool_atexit_pc
	.type		__nv_reservedSMEM_devtool_atexit_pc,@object
	.size		__nv_reservedSMEM_devtool_atexit_pc,(__nv_reservedSMEM_allocation_mask - __nv_reservedSMEM_devtool_atexit_pc)
__nv_reservedSMEM_devtool_atexit_pc:
	.zero		8
	.weak		__nv_reservedSMEM_allocation_mask
	.type		__nv_reservedSMEM_allocation_mask,@object
	.size		__nv_reservedSMEM_allocation_mask,(.L_2 - __nv_reservedSMEM_allocation_mask)
__nv_reservedSMEM_allocation_mask:
	.zero		4
.L_2:


//--------------------- .nv.constant0.matmul_kernel --------------------------
	.section	.nv.constant0.matmul_kernel,"a",@progbits
	.sectionflags	@""
	.align	4
.nv.constant0.matmul_kernel:
	.zero		976


//--------------------- SYMBOLS --------------------------

	.type		.nv.reservedSmem.offset0,@object
	.size		.nv.reservedSmem.offset0,0x4
	.type		.nv.reservedSmem.cap,@object
	.size		.nv.reservedSmem.cap,0x4
